	.target	sm_80

	.elftype	@"ET_EXEC"


//--------------------- .note.nv.tkinfo           --------------------------
	.section	.note.nv.tkinfo,"",@"SHT_NOTE"
	.sectionflags	@"SHF_NOTE_NV_TKINFO"
	.tkinfo
        /*0018*/ 	.word	0x00000002
        /*0030*/ 	.string	""
        /*0030*/ 	.string	"ptxas"
        /*0030*/ 	.string	"Cuda compilation tools, release 13.0, V13.0.88"
        /*0030*/ 	.string	"Build cuda_13.0.r13.0/compiler.36424714_0"
        /*0030*/ 	.string	"-v  -suppress-debug-info  -lineinfo  -arch sm_80 "



//--------------------- .note.nv.cuinfo           --------------------------
	.section	.note.nv.cuinfo,"",@"SHT_NOTE"
	.sectionflags	@"SHF_NOTE_NV_CUINFO"
        /*0018*/ 	.short	0x0002
        /*001a*/ 	.short	0x0050
        /*001c*/ 	.short	0x0082
	.zero		2


//--------------------- .nv.info                  --------------------------
	.section	.nv.info,"",@"SHT_CUDA_INFO"
	.align	4


	//----- nvinfo : EIATTR_REGCOUNT
	.align		4
        /*0000*/ 	.byte	0x04, 0x2f
        /*0002*/ 	.short	(.L_1 - .L_0)
	.align		4
.L_0:
        /*0004*/ 	.word	index@(matmul_kernel)
        /*0008*/ 	.word	0x000000ff


	//----- nvinfo : EIATTR_FRAME_SIZE
	.align		4
.L_1:
        /*000c*/ 	.byte	0x04, 0x11
        /*000e*/ 	.short	(.L_3 - .L_2)
	.align		4
.L_2:
        /*0010*/ 	.word	index@(matmul_kernel)
        /*0014*/ 	.word	0x00000268


	//----- nvinfo : EIATTR_MIN_STACK_SIZE
	.align		4
.L_3:
        /*0018*/ 	.byte	0x04, 0x12
        /*001a*/ 	.short	(.L_5 - .L_4)
	.align		4
.L_4:
        /*001c*/ 	.word	index@(matmul_kernel)
        /*0020*/ 	.word	0x00000268
.L_5:


//--------------------- .nv.info.matmul_kernel    --------------------------
	.section	.nv.info.matmul_kernel,"",@"SHT_CUDA_INFO"
	.sectionflags	@""
	.align	4


	//----- nvinfo : EIATTR_CUDA_API_VERSION
	.align		4
        /*0000*/ 	.byte	0x04, 0x37
        /*0002*/ 	.short	(.L_7 - .L_6)
.L_6:
        /*0004*/ 	.word	0x00000082


	//----- nvinfo : EIATTR_SW2861232_WAR
	.align		4
.L_7:
        /*0008*/ 	.byte	0x01, 0x35
	.zero		2


	//----- nvinfo : EIATTR_PARAM_CBANK
	.align		4
        /*000c*/ 	.byte	0x04, 0x0a
        /*000e*/ 	.short	(.L_9 - .L_8)
	.align		4
.L_8:
        /*0010*/ 	.word	index@(.nv.constant0.matmul_kernel)
        /*0014*/ 	.short	0x0160
        /*0016*/ 	.short	0x0050


	//----- nvinfo : EIATTR_CBANK_PARAM_SIZE
	.align		4
.L_9:
        /*0018*/ 	.byte	0x03, 0x19
        /*001a*/ 	.short	0x0050


	//----- nvinfo : EIATTR_KPARAM_INFO
	.align		4
        /*001c*/ 	.byte	0x04, 0x17
        /*001e*/ 	.short	(.L_11 - .L_10)
.L_10:
        /*0020*/ 	.word	0x00000000
        /*0024*/ 	.short	0x000d
        /*0026*/ 	.short	0x0048
        /*0028*/ 	.byte	0x00, 0xf4, 0x21, 0x00


	//----- nvinfo : EIATTR_KPARAM_INFO
	.align		4
.L_11:
        /*002c*/ 	.byte	0x04, 0x17
        /*002e*/ 	.short	(.L_13 - .L_12)
.L_12:
        /*0030*/ 	.word	0x00000000
        /*0034*/ 	.short	0x000c
        /*0036*/ 	.short	0x0040
        /*0038*/ 	.byte	0x00, 0xf4, 0x21, 0x00


	//----- nvinfo : EIATTR_KPARAM_INFO
	.align		4
.L_13:
        /*003c*/ 	.byte	0x04, 0x17
        /*003e*/ 	.short	(.L_15 - .L_14)
.L_14:
        /*0040*/ 	.word	0x00000000
        /*0044*/ 	.short	0x000b
        /*0046*/ 	.short	0x0038
        /*0048*/ 	.byte	0x00, 0xf0, 0x11, 0x00


	//----- nvinfo : EIATTR_KPARAM_INFO
	.align		4
.L_15:
        /*004c*/ 	.byte	0x04, 0x17
        /*004e*/ 	.short	(.L_17 - .L_16)
.L_16:
        /*0050*/ 	.word	0x00000000
        /*0054*/ 	.short	0x000a
        /*0056*/ 	.short	0x0034
        /*0058*/ 	.byte	0x00, 0xf0, 0x11, 0x00


	//----- nvinfo : EIATTR_KPARAM_INFO
	.align		4
.L_17:
        /*005c*/ 	.byte	0x04, 0x17
        /*005e*/ 	.short	(.L_19 - .L_18)
.L_18:
        /*0060*/ 	.word	0x00000000
        /*0064*/ 	.short	0x0009
        /*0066*/ 	.short	0x0030
        /*0068*/ 	.byte	0x00, 0xf0, 0x11, 0x00


	//----- nvinfo : EIATTR_KPARAM_INFO
	.align		4
.L_19:
        /*006c*/ 	.byte	0x04, 0x17
        /*006e*/ 	.short	(.L_21 - .L_20)
.L_20:
        /*0070*/ 	.word	0x00000000
        /*0074*/ 	.short	0x0008
        /*0076*/ 	.short	0x002c
        /*0078*/ 	.byte	0x00, 0xf0, 0x11, 0x00


	//----- nvinfo : EIATTR_KPARAM_INFO
	.align		4
.L_21:
        /*007c*/ 	.byte	0x04, 0x17
        /*007e*/ 	.short	(.L_23 - .L_22)
.L_22:
        /*0080*/ 	.word	0x00000000
        /*0084*/ 	.short	0x0007
        /*0086*/ 	.short	0x0028
        /*0088*/ 	.byte	0x00, 0xf0, 0x11, 0x00


	//----- nvinfo : EIATTR_KPARAM_INFO
	.align		4
.L_23:
        /*008c*/ 	.byte	0x04, 0x17
        /*008e*/ 	.short	(.L_25 - .L_24)
.L_24:
        /*0090*/ 	.word	0x00000000
        /*0094*/ 	.short	0x0006
        /*0096*/ 	.short	0x0024
        /*0098*/ 	.byte	0x00, 0xf0, 0x11, 0x00


	//----- nvinfo : EIATTR_KPARAM_INFO
	.align		4
.L_25:
        /*009c*/ 	.byte	0x04, 0x17
        /*009e*/ 	.short	(.L_27 - .L_26)
.L_26:
        /*00a0*/ 	.word	0x00000000
        /*00a4*/ 	.short	0x0005
        /*00a6*/ 	.short	0x0020
        /*00a8*/ 	.byte	0x00, 0xf0, 0x11, 0x00


	//----- nvinfo : EIATTR_KPARAM_INFO
	.align		4
.L_27:
        /*00ac*/ 	.byte	0x04, 0x17
        /*00ae*/ 	.short	(.L_29 - .L_28)
.L_28:
        /*00b0*/ 	.word	0x00000000
        /*00b4*/ 	.short	0x0004
        /*00b6*/ 	.short	0x001c
        /*00b8*/ 	.byte	0x00, 0xf0, 0x11, 0x00


	//----- nvinfo : EIATTR_KPARAM_INFO
	.align		4
.L_29:
        /*00bc*/ 	.byte	0x04, 0x17
        /*00be*/ 	.short	(.L_31 - .L_30)
.L_30:
        /*00c0*/ 	.word	0x00000000
        /*00c4*/ 	.short	0x0003
        /*00c6*/ 	.short	0x0018
        /*00c8*/ 	.byte	0x00, 0xf0, 0x11, 0x00


	//----- nvinfo : EIATTR_KPARAM_INFO
	.align		4
.L_31:
        /*00cc*/ 	.byte	0x04, 0x17
        /*00ce*/ 	.short	(.L_33 - .L_32)
.L_32:
        /*00d0*/ 	.word	0x00000000
        /*00d4*/ 	.short	0x0002
        /*00d6*/ 	.short	0x0010
        /*00d8*/ 	.byte	0x00, 0xf4, 0x21, 0x00


	//----- nvinfo : EIATTR_KPARAM_INFO
	.align		4
.L_33:
        /*00dc*/ 	.byte	0x04, 0x17
        /*00de*/ 	.short	(.L_35 - .L_34)
.L_34:
        /*00e0*/ 	.word	0x00000000
        /*00e4*/ 	.short	0x0001
        /*00e6*/ 	.short	0x0008
        /*00e8*/ 	.byte	0x00, 0xf4, 0x21, 0x00


	//----- nvinfo : EIATTR_KPARAM_INFO
	.align		4
.L_35:
        /*00ec*/ 	.byte	0x04, 0x17
        /*00ee*/ 	.short	(.L_37 - .L_36)
.L_36:
        /*00f0*/ 	.word	0x00000000
        /*00f4*/ 	.short	0x0000
        /*00f6*/ 	.short	0x0000
        /*00f8*/ 	.byte	0x00, 0xf4, 0x21, 0x00


	//----- nvinfo : EIATTR_MAXREG_COUNT
	.align		4
.L_37:
        /*00fc*/ 	.byte	0x03, 0x1b
        /*00fe*/ 	.short	0x00ff


	//----- nvinfo : EIATTR_NUM_BARRIERS
	.align		4
        /*0100*/ 	.byte	0x02, 0x4c
        /*0102*/ 	.byte	0x01
	.zero		1


	//----- nvinfo : EIATTR_ANNOTATIONS
	.align		4
        /*0104*/ 	.byte	0x04, 0x55
        /*0106*/ 	.short	(.L_39 - .L_38)


	//   ....[0]....
.L_38:
        /*0108*/ 	.word	0x00000001
        /*010c*/ 	.byte	0x60, 0x06, 0x00, 0x00, 0x01, 0x00, 0x00, 0x00, 0x30, 0x07, 0x00, 0x00, 0x01, 0x00, 0x00, 0x00
        /* <DEDUP_REMOVED lines=226> */
        /*0f3c*/ 	.byte	0xd0, 0x4c, 0x01, 0x00, 0x01, 0x00, 0x00, 0x00, 0xf0, 0x4c, 0x01, 0x00


	//----- nvinfo : EIATTR_MERCURY_ISA_VERSION
	.align		4
.L_39:
        /*0f48*/ 	.byte	0x03, 0x5f
        /*0f4a*/ 	.short	0x0000


	//----- nvinfo : EIATTR_EXIT_INSTR_OFFSETS
	.align		4
        /*0f4c*/ 	.byte	0x04, 0x1c
        /*0f4e*/ 	.short	(.L_41 - .L_40)


	//   ....[0]....
.L_40:
        /*0f50*/ 	.word	0x00015cc0


	//   ....[1]....
        /*0f54*/ 	.word	0x00015ce0


	//----- nvinfo : EIATTR_REQNTID
	.align		4
.L_41:
        /*0f58*/ 	.byte	0x04, 0x10
        /*0f5a*/ 	.short	(.L_43 - .L_42)
.L_42:
        /*0f5c*/ 	.word	0x00000080
        /*0f60*/ 	.word	0x00000001
        /*0f64*/ 	.word	0x00000001
.L_43:


//--------------------- .nv.callgraph             --------------------------
	.section	.nv.callgraph,"",@"SHT_CUDA_CALLGRAPH"
	.align	4
	.sectionentsize	8
	.align		4
        /*0000*/ 	.word	0x00000000
	.align		4
        /*0004*/ 	.word	0xffffffff
	.align		4
        /*0008*/ 	.word	0x00000000
	.align		4
        /*000c*/ 	.word	0xfffffffe
	.align		4
        /*0010*/ 	.word	0x00000000
	.align		4
        /*0014*/ 	.word	0xfffffffd
	.align		4
        /*0018*/ 	.word	0x00000000
	.align		4
        /*001c*/ 	.word	0xfffffffc


//--------------------- .nv.rel.action            --------------------------
	.section	.nv.rel.action,"",@"SHT_CUDA_RELOCINFO"
	.align	8
	.sectionentsize	8
        /*0000*/ 	.byte	0x73, 0x00, 0x00, 0x00, 0x00, 0x00, 0x00, 0x00, 0x00, 0x00, 0x00, 0x11, 0x25, 0x00, 0x05, 0x36


//--------------------- .nv.constant0.matmul_kernel --------------------------
	.section	.nv.constant0.matmul_kernel,"a",@progbits
	.sectionflags	@""
	.align	4
.nv.constant0.matmul_kernel:
	.zero		432


//--------------------- .text.matmul_kernel       --------------------------
	.section	.text.matmul_kernel,"ax",@progbits
	.sectioninfo	@"SHI_REGISTERS=255"
	.align	128
        .global         matmul_kernel
        .type           matmul_kernel,@function
        .size           matmul_kernel,(.L_x_3 - matmul_kernel)
        .other          matmul_kernel,@"STO_CUDA_ENTRY STV_DEFAULT"
matmul_kernel:
.text.matmul_kernel:
[----:B------:R-:W-:Y:S02]  /*0000*/  IMAD.MOV.U32 R1, RZ, RZ, c[0x0][0x28] ;  /* 0x00000a00ff017624 */ /* 0x000fe400078e00ff */
[----:B------:R-:W-:Y:S01]  /*0010*/  IMAD.MOV.U32 R5, RZ, RZ, 0x3f ;  /* 0x0000003fff057424 */ /* 0x000fe200078e00ff */
[----:B------:R-:W1:Y:S01]  /*0020*/  S2R R7, SR_CTAID.X ;  /* 0x0000000000077919 */ /* 0x000e620000002500 */
[----:B------:R-:W-:Y:S01]  /*0030*/  IMAD.MOV.U32 R252, RZ, RZ, c[0x0][0x188] ;  /* 0x00006200fffc7624 */ /* 0x000fe200078e00ff */
[----:B------:R-:W-:Y:S01]  /*0040*/  IADD3 R1, R1, -0x268, RZ ;  /* 0xfffffd9801017810 */ /* 0x000fe20007ffe0ff */
[----:B------:R-:W-:Y:S01]  /*0050*/  ULDC.64 UR8, c[0x0][0x118] ;  /* 0x0000460000087ab9 */ /* 0x000fe20000000a00 */
[----:B------:R-:W-:Y:S01]  /*0060*/  IADD3 R0, R5, c[0x0][0x17c], RZ ;  /* 0x00005f0005007a10 */ /* 0x000fe20007ffe0ff */
[----:B------:R-:W2:Y:S03]  /*0070*/  S2R R33, SR_TID.X ;  /* 0x0000000000217919 */ /* 0x000ea60000002100 */
[----:B------:R-:W-:-:S04]  /*0080*/  SHF.R.S32.HI R3, RZ, 0x1f, R0 ;  /* 0x0000001fff037819 */ /* 0x000fc80000011400 */
[----:B------:R-:W-:-:S04]  /*0090*/  LEA.HI R3, R3, R0, RZ, 0x6 ;  /* 0x0000000003037211 */ /* 0x000fc800078f30ff */
[----:B------:R-:W-:-:S05]  /*00a0*/  SHF.R.S32.HI R3, RZ, 0x6, R3 ;  /* 0x00000006ff037819 */ /* 0x000fca0000011403 */
[----:B------:R-:W-:Y:S01]  /*00b0*/  IMAD.SHL.U32 R4, R3, 0x8, RZ ;  /* 0x0000000803047824 */ /* 0x000fe200078e00ff */
[----:B-1----:R-:W-:-:S04]  /*00c0*/  IABS R8, R7 ;  /* 0x0000000700087213 */ /* 0x002fc80000000000 */
[-C--:B------:R-:W-:Y:S02]  /*00d0*/  IABS R9, R4.reuse ;  /* 0x0000000400097213 */ /* 0x080fe40000000000 */
[----:B------:R-:W-:Y:S02]  /*00e0*/  IABS R10, R4 ;  /* 0x00000004000a7213 */ /* 0x000fe40000000000 */
[----:B------:R-:W1:Y:S01]  /*00f0*/  I2F.RP R0, R9 ;  /* 0x0000000900007306 */ /* 0x000e620000209400 */
[----:B--2---:R-:W-:-:S05]  /*0100*/  LOP3.LUT R102, R33, 0x7f, RZ, 0xc0, !PT ;  /* 0x0000007f21667812 */ /* 0x004fca00078ec0ff */
[----:B------:R-:W-:Y:S02]  /*0110*/  IMAD R249, R102, c[0x0][0x18c], RZ ;  /* 0x0000630066f97a24 */ /* 0x000fe400078e02ff */
[----:B-1----:R-:W1:Y:S02]  /*0120*/  MUFU.RCP R0, R0 ;  /* 0x0000000000007308 */ /* 0x002e640000001000 */
[----:B-1----:R-:W-:Y:S01]  /*0130*/  IADD3 R2, R0, 0xffffffe, RZ ;  /* 0x0ffffffe00027810 */ /* 0x002fe20007ffe0ff */
[----:B------:R-:W-:-:S05]  /*0140*/  IMAD.MOV R0, RZ, RZ, -R10 ;  /* 0x000000ffff007224 */ /* 0x000fca00078e0a0a */
[----:B------:R1:W2:Y:S02]  /*0150*/  F2I.FTZ.U32.TRUNC.NTZ R3, R2 ;  /* 0x0000000200037305 */ /* 0x0002a4000021f000 */
[----:B-1----:R-:W-:Y:S02]  /*0160*/  IMAD.MOV.U32 R2, RZ, RZ, RZ ;  /* 0x000000ffff027224 */ /* 0x002fe400078e00ff */
[----:B--2---:R-:W-:-:S04]  /*0170*/  IMAD.MOV R6, RZ, RZ, -R3 ;  /* 0x000000ffff067224 */ /* 0x004fc800078e0a03 */
[----:B------:R-:W-:Y:S02]  /*0180*/  IMAD R11, R6, R9, RZ ;  /* 0x00000009060b7224 */ /* 0x000fe400078e02ff */
[----:B------:R-:W-:Y:S02]  /*0190*/  IMAD.MOV.U32 R6, RZ, RZ, R8 ;  /* 0x000000ffff067224 */ /* 0x000fe400078e0008 */
[----:B------:R-:W-:-:S06]  /*01a0*/  IMAD.HI.U32 R3, R3, R11, R2 ;  /* 0x0000000b03037227 */ /* 0x000fcc00078e0002 */
[----:B------:R-:W-:-:S04]  /*01b0*/  IMAD.HI.U32 R3, R3, R6, RZ ;  /* 0x0000000603037227 */ /* 0x000fc800078e00ff */
[----:B------:R-:W-:-:S05]  /*01c0*/  IMAD R0, R3, R0, R6 ;  /* 0x0000000003007224 */ /* 0x000fca00078e0206 */
[----:B------:R-:W-:-:S13]  /*01d0*/  ISETP.GT.U32.AND P1, PT, R9, R0, PT ;  /* 0x000000000900720c */ /* 0x000fda0003f24070 */
[----:B------:R-:W-:Y:S01]  /*01e0*/  @!P1 IMAD.IADD R0, R0, 0x1, -R9 ;  /* 0x0000000100009824 */ /* 0x000fe200078e0a09 */
[----:B------:R-:W-:Y:S02]  /*01f0*/  @!P1 IADD3 R3, R3, 0x1, RZ ;  /* 0x0000000103039810 */ /* 0x000fe40007ffe0ff */
[----:B------:R-:W-:Y:S02]  /*0200*/  ISETP.NE.AND P1, PT, R4, RZ, PT ;  /* 0x000000ff0400720c */ /* 0x000fe40003f25270 */
[----:B------:R-:W-:Y:S02]  /*0210*/  ISETP.GE.U32.AND P0, PT, R0, R9, PT ;  /* 0x000000090000720c */ /* 0x000fe40003f06070 */
[----:B------:R-:W-:-:S04]  /*0220*/  LOP3.LUT R0, R7, R4, RZ, 0x3c, !PT ;  /* 0x0000000407007212 */ /* 0x000fc800078e3cff */
[----:B------:R-:W-:Y:S02]  /*0230*/  ISETP.GE.AND P2, PT, R0, RZ, PT ;  /* 0x000000ff0000720c */ /* 0x000fe40003f46270 */
[----:B------:R-:W-:Y:S02]  /*0240*/  IADD3 R0, R5, c[0x0][0x178], RZ ;  /* 0x00005e0005007a10 */ /* 0x000fe40007ffe0ff */
[----:B------:R-:W-:-:S03]  /*0250*/  IABS R5, c[0x0][0x17c] ;  /* 0x00005f0000057a13 */ /* 0x000fc60000000000 */
[----:B------:R-:W-:Y:S01]  /*0260*/  @P0 IADD3 R3, R3, 0x1, RZ ;  /* 0x0000000103030810 */ /* 0x000fe20007ffe0ff */
[----:B------:R-:W1:Y:S04]  /*0270*/  I2F.RP R6, R5 ;  /* 0x0000000500067306 */ /* 0x000e680000209400 */
[----:B------:R-:W-:Y:S01]  /*0280*/  IMAD.MOV.U32 R2, RZ, RZ, R3 ;  /* 0x000000ffff027224 */ /* 0x000fe200078e0003 */
[----:B------:R-:W-:-:S03]  /*0290*/  SHF.R.S32.HI R3, RZ, 0x1f, R0 ;  /* 0x0000001fff037819 */ /* 0x000fc60000011400 */
[----:B------:R-:W-:Y:S01]  /*02a0*/  @!P2 IMAD.MOV R2, RZ, RZ, -R2 ;  /* 0x000000ffff02a224 */ /* 0x000fe200078e0a02 */
[----:B------:R-:W-:Y:S02]  /*02b0*/  @!P1 LOP3.LUT R2, RZ, R4, RZ, 0x33, !PT ;  /* 0x00000004ff029212 */ /* 0x000fe400078e33ff */
[----:B------:R-:W-:-:S03]  /*02c0*/  LEA.HI R3, R3, R0, RZ, 0x6 ;  /* 0x0000000003037211 */ /* 0x000fc600078f30ff */
[----:B------:R-:W-:Y:S02]  /*02d0*/  IMAD.SHL.U32 R14, R2, 0x8, RZ ;  /* 0x00000008020e7824 */ /* 0x000fe400078e00ff */
[----:B------:R-:W-:Y:S01]  /*02e0*/  IMAD.MOV R2, RZ, RZ, -R2 ;  /* 0x000000ffff027224 */ /* 0x000fe200078e0a02 */
[----:B-1----:R-:W-:Y:S02]  /*02f0*/  MUFU.RCP R6, R6 ;  /* 0x0000000600067308 */ /* 0x002fe40000001000 */
[----:B------:R-:W-:Y:S01]  /*0300*/  LEA.HI.SX32 R3, R3, -R14, 0x1a ;  /* 0x8000000e03037211 */ /* 0x000fe200078fd2ff */
[----:B------:R-:W-:Y:S02]  /*0310*/  IMAD R13, R4, R2, R7 ;  /* 0x00000002040d7224 */ /* 0x000fe400078e0207 */
[----:B------:R-:W-:Y:S01]  /*0320*/  IMAD.MOV.U32 R2, RZ, RZ, RZ ;  /* 0x000000ffff027224 */ /* 0x000fe200078e00ff */
[----:B------:R-:W-:-:S04]  /*0330*/  IMNMX R16, R3, 0x8, PT ;  /* 0x0000000803107817 */ /* 0x000fc80003800200 */
[-C--:B------:R-:W-:Y:S02]  /*0340*/  IABS R9, R16.reuse ;  /* 0x0000001000097213 */ /* 0x080fe40000000000 */
[----:B------:R-:W-:Y:S02]  /*0350*/  IABS R4, R16 ;  /* 0x0000001000047213 */ /* 0x000fe40000000000 */
[----:B------:R-:W1:Y:S08]  /*0360*/  I2F.RP R0, R9 ;  /* 0x0000000900007306 */ /* 0x000e700000209400 */
[----:B-1----:R-:W1:Y:S02]  /*0370*/  MUFU.RCP R0, R0 ;  /* 0x0000000000007308 */ /* 0x002e640000001000 */
[----:B-1----:R-:W-:-:S02]  /*0380*/  IADD3 R3, R0, 0xffffffe, RZ ;  /* 0x0ffffffe00037810 */ /* 0x002fc40007ffe0ff */
[----:B------:R-:W-:-:S04]  /*0390*/  IABS R0, R13 ;  /* 0x0000000d00007213 */ /* 0x000fc80000000000 */
[----:B------:R-:W1:Y:S02]  /*03a0*/  F2I.FTZ.U32.TRUNC.NTZ R3, R3 ;  /* 0x0000000300037305 */ /* 0x000e64000021f000 */
[----:B-1----:R-:W-:-:S04]  /*03b0*/  IMAD.MOV R8, RZ, RZ, -R3 ;  /* 0x000000ffff087224 */ /* 0x002fc800078e0a03 */
[----:B------:R-:W-:Y:S01]  /*03c0*/  IMAD R7, R8, R9, RZ ;  /* 0x0000000908077224 */ /* 0x000fe200078e02ff */
[----:B------:R-:W-:Y:S02]  /*03d0*/  IADD3 R8, R6, 0xffffffe, RZ ;  /* 0x0ffffffe06087810 */ /* 0x000fe40007ffe0ff */
[----:B------:R-:W-:Y:S01]  /*03e0*/  LOP3.LUT R6, R33, 0x3f, RZ, 0xc0, !PT ;  /* 0x0000003f21067812 */ /* 0x000fe200078ec0ff */
[----:B------:R-:W-:-:S04]  /*03f0*/  IMAD.HI.U32 R2, R3, R7, R2 ;  /* 0x0000000703027227 */ /* 0x000fc800078e0002 */
[----:B------:R-:W-:Y:S02]  /*0400*/  IMAD.MOV.U32 R3, RZ, RZ, R0 ;  /* 0x000000ffff037224 */ /* 0x000fe400078e0000 */
[----:B------:R-:W-:Y:S01]  /*0410*/  IMAD.MOV R0, RZ, RZ, -R4 ;  /* 0x000000ffff007224 */ /* 0x000fe200078e0a04 */
[----:B------:R-:W-:Y:S01]  /*0420*/  IABS R4, c[0x0][0x178] ;  /* 0x00005e0000047a13 */ /* 0x000fe20000000000 */
[----:B------:R-:W-:-:S03]  /*0430*/  IMAD.HI.U32 R2, R2, R3, RZ ;  /* 0x0000000302027227 */ /* 0x000fc600078e00ff */
[----:B------:R-:W1:Y:S01]  /*0440*/  I2F.RP R7, R4 ;  /* 0x0000000400077306 */ /* 0x000e620000209400 */
[----:B------:R-:W-:Y:S02]  /*0450*/  IMAD R0, R2, R0, R3 ;  /* 0x0000000002007224 */ /* 0x000fe400078e0203 */
[----:B------:R-:W-:-:S03]  /*0460*/  IMAD.MOV.U32 R3, RZ, RZ, 0x7f ;  /* 0x0000007fff037424 */ /* 0x000fc600078e00ff */
[----:B------:R-:W-:Y:S02]  /*0470*/  ISETP.GT.U32.AND P1, PT, R9, R0, PT ;  /* 0x000000000900720c */ /* 0x000fe40003f24070 */
[----:B------:R-:W-:Y:S02]  /*0480*/  IADD3 R12, R3, c[0x0][0x180], RZ ;  /* 0x00006000030c7a10 */ /* 0x000fe40007ffe0ff */
[----:B------:R-:W-:-:S04]  /*0490*/  SHF.R.S32.HI R3, RZ, 0x6, R33 ;  /* 0x00000006ff037819 */ /* 0x000fc80000011421 */
[----:B------:R-:W-:Y:S01]  /*04a0*/  SGXT R3, R3, 0x1 ;  /* 0x000000010303781a */ /* 0x000fe20000000200 */
[----:B-1----:R-:W1:Y:S04]  /*04b0*/  MUFU.RCP R7, R7 ;  /* 0x0000000700077308 */ /* 0x002e680000001000 */
[----:B------:R-:W-:Y:S01]  /*04c0*/  @!P1 IMAD.IADD R0, R0, 0x1, -R9 ;  /* 0x0000000100009824 */ /* 0x000fe200078e0a09 */
[----:B------:R-:W-:Y:S02]  /*04d0*/  @!P1 IADD3 R2, R2, 0x1, RZ ;  /* 0x0000000102029810 */ /* 0x000fe40007ffe0ff */
[----:B------:R-:W-:Y:S02]  /*04e0*/  ISETP.NE.AND P1, PT, R16, RZ, PT ;  /* 0x000000ff1000720c */ /* 0x000fe40003f25270 */
[----:B------:R-:W-:-:S02]  /*04f0*/  ISETP.GE.U32.AND P0, PT, R0, R9, PT ;  /* 0x000000090000720c */ /* 0x000fc40003f06070 */
[----:B------:R-:W-:Y:S01]  /*0500*/  LOP3.LUT R0, R13, R16, RZ, 0x3c, !PT ;  /* 0x000000100d007212 */ /* 0x000fe200078e3cff */
[----:B------:R-:W2:Y:S03]  /*0510*/  F2I.FTZ.U32.TRUNC.NTZ R9, R8 ;  /* 0x0000000800097305 */ /* 0x000ea6000021f000 */
[----:B------:R-:W-:Y:S02]  /*0520*/  ISETP.GE.AND P2, PT, R0, RZ, PT ;  /* 0x000000ff0000720c */ /* 0x000fe40003f46270 */
[----:B------:R-:W-:Y:S02]  /*0530*/  SHF.R.U32.HI R0, RZ, 0x6, R33 ;  /* 0x00000006ff007819 */ /* 0x000fe40000011621 */
[----:B-1----:R-:W-:Y:S02]  /*0540*/  IADD3 R7, R7, 0xffffffe, RZ ;  /* 0x0ffffffe07077810 */ /* 0x002fe40007ffe0ff */
[----:B------:R-:W-:-:S02]  /*0550*/  SGXT.U32 R0, R0, 0x1 ;  /* 0x000000010000781a */ /* 0x000fc40000000000 */
[----:B------:R-:W-:Y:S02]  /*0560*/  @P0 IADD3 R2, R2, 0x1, RZ ;  /* 0x0000000102020810 */ /* 0x000fe40007ffe0ff */
[----:B------:R-:W-:Y:S01]  /*0570*/  ISETP.GT.AND P0, PT, R12, 0x7f, PT ;  /* 0x0000007f0c00780c */ /* 0x000fe20003f04270 */
[C---:B------:R-:W-:Y:S01]  /*0580*/  IMAD R160, R0.reuse, c[0x0][0x188], RZ ;  /* 0x0000620000a07a24 */ /* 0x040fe200078e02ff */
[----:B------:R-:W-:Y:S01]  /*0590*/  LOP3.LUT R45, R0, 0x4, RZ, 0xfc, !PT ;  /* 0x00000004002d7812 */ /* 0x000fe200078efcff */
[----:B------:R-:W-:Y:S01]  /*05a0*/  IMAD.MOV.U32 R10, RZ, RZ, R2 ;  /* 0x000000ffff0a7224 */ /* 0x000fe200078e0002 */
[----:B------:R-:W-:Y:S01]  /*05b0*/  SEL R250, RZ, 0x4, !P0 ;  /* 0x00000004fffa7807 */ /* 0x000fe20004000000 */
[----:B------:R-:W-:Y:S01]  /*05c0*/  IMAD.SHL.U32 R2, R6, 0x4, RZ ;  /* 0x0000000406027824 */ /* 0x000fe200078e00ff */
[----:B------:R-:W-:Y:S01]  /*05d0*/  LOP3.LUT R251, R0, 0x10, RZ, 0xfc, !PT ;  /* 0x0000001000fb7812 */ /* 0x000fe200078efcff */
[----:B------:R-:W-:Y:S01]  /*05e0*/  @!P2 IMAD.MOV R10, RZ, RZ, -R10 ;  /* 0x000000ffff0aa224 */ /* 0x000fe200078e0a0a */
[----:B------:R-:W-:Y:S01]  /*05f0*/  @!P1 LOP3.LUT R10, RZ, R16, RZ, 0x33, !PT ;  /* 0x00000010ff0a9212 */ /* 0x000fe200078e33ff */
[----:B--2---:R-:W-:Y:S01]  /*0600*/  IMAD.MOV R8, RZ, RZ, -R9 ;  /* 0x000000ffff087224 */ /* 0x004fe200078e0a09 */
[----:B------:R-:W-:Y:S01]  /*0610*/  LOP3.LUT R2, R2, 0x120, R3, 0x78, !PT ;  /* 0x0000012002027812 */ /* 0x000fe200078e7803 */
[----:B------:R-:W-:Y:S01]  /*0620*/  IMAD R159, R252, 0x2, R160 ;  /* 0x00000002fc9f7824 */ /* 0x000fe200078e02a0 */
[----:B------:R-:W-:Y:S01]  /*0630*/  ISETP.GE.AND P1, PT, R0, c[0x0][0x180], PT ;  /* 0x0000600000007a0c */ /* 0x000fe20003f26270 */
[----:B------:R-:W-:-:S02]  /*0640*/  IMAD.SHL.U32 R3, R10, 0x40, RZ ;  /* 0x000000400a037824 */ /* 0x000fc400078e00ff */
[----:B------:R-:W-:Y:S01]  /*0650*/  IMAD R11, R8, R5, RZ ;  /* 0x00000005080b7224 */ /* 0x000fe200078e02ff */
[----:B------:R-:W-:Y:S01]  /*0660*/  STL [R1+0x80], R159 ;  /* 0x0000809f01007387 */ /* 0x000fe20000100800 */
[----:B------:R-:W-:Y:S01]  /*0670*/  IMAD.MOV.U32 R8, RZ, RZ, RZ ;  /* 0x000000ffff087224 */ /* 0x000fe200078e00ff */
[C---:B------:R-:W-:Y:S01]  /*0680*/  IADD3 R19, R3.reuse, 0x3f, RZ ;  /* 0x0000003f03137810 */ /* 0x040fe20007ffe0ff */
[----:B------:R-:W-:Y:S01]  /*0690*/  IMAD R156, R252, 0x2, R159 ;  /* 0x00000002fc9c7824 */ /* 0x000fe200078e029f */
[----:B------:R-:W-:Y:S01]  /*06a0*/  IADD3 R17, R3, 0x1, RZ ;  /* 0x0000000103117810 */ /* 0x000fe20007ffe0ff */
[----:B------:R-:W-:Y:S01]  /*06b0*/  IMAD.HI.U32 R8, R9, R11, R8 ;  /* 0x0000000b09087227 */ /* 0x000fe200078e0008 */
[----:B------:R-:W-:Y:S01]  /*06c0*/  IABS R237, R19 ;  /* 0x0000001300ed7213 */ /* 0x000fe20000000000 */
[----:B------:R1:W2:Y:S01]  /*06d0*/  F2I.FTZ.U32.TRUNC.NTZ R11, R7 ;  /* 0x00000007000b7305 */ /* 0x0002a2000021f000 */
[----:B------:R-:W-:Y:S01]  /*06e0*/  SEL R9, R250, RZ, !P1 ;  /* 0x000000fffa097207 */ /* 0x000fe20004800000 */
[----:B------:R-:W-:Y:S01]  /*06f0*/  IMAD R154, R252, 0x2, R156 ;  /* 0x00000002fc9a7824 */ /* 0x000fe200078e029c */
[----:B------:R-:W-:Y:S01]  /*0700*/  IABS R146, R17 ;  /* 0x0000001100927213 */ /* 0x000fe20000000000 */
[C---:B------:R-:W-:Y:S01]  /*0710*/  IMAD.HI.U32 R12, R8.reuse, R237, RZ ;  /* 0x000000ed080c7227 */ /* 0x040fe200078e00ff */
[----:B------:R-:W-:Y:S01]  /*0720*/  IADD3 R18, R3, 0x2, RZ ;  /* 0x0000000203127810 */ /* 0x000fe20007ffe0ff */
[----:B------:R-:W-:Y:S01]  /*0730*/  STL [R1+0x78], R156 ;  /* 0x0000789c01007387 */ /* 0x000fe20000100800 */
[----:B------:R-:W-:Y:S01]  /*0740*/  ISETP.NE.U32.AND P2, PT, R9, RZ, PT ;  /* 0x000000ff0900720c */ /* 0x000fe20003f45070 */
[----:B------:R-:W-:Y:S01]  /*0750*/  IMAD.MOV R12, RZ, RZ, -R12 ;  /* 0x000000ffff0c7224 */ /* 0x000fe200078e0a0c */
[----:B------:R-:W-:Y:S01]  /*0760*/  IABS R140, R18 ;  /* 0x00000012008c7213 */ /* 0x000fe20000000000 */
[----:B------:R-:W-:Y:S01]  /*0770*/  IMAD.MOV R9, RZ, RZ, -R10 ;  /* 0x000000ffff097224 */ /* 0x000fe200078e0a0a */
[----:B------:R-:W-:Y:S01]  /*0780*/  IADD3 R15, R3, 0x3, RZ ;  /* 0x00000003030f7810 */ /* 0x000fe20007ffe0ff */
[----:B------:R-:W-:Y:S01]  /*0790*/  IMAD R237, R5, R12, R237 ;  /* 0x0000000c05ed7224 */ /* 0x000fe200078e02ed */
[----:B------:R-:W-:Y:S01]  /*07a0*/  ISETP.GE.AND P4, PT, R17, RZ, PT ;  /* 0x000000ff1100720c */ /* 0x000fe20003f86270 */
[C---:B------:R-:W-:Y:S01]  /*07b0*/  IMAD.HI.U32 R10, R8.reuse, R146, RZ ;  /* 0x00000092080a7227 */ /* 0x040fe200078e00ff */
[----:B------:R-:W-:Y:S01]  /*07c0*/  IABS R142, R15 ;  /* 0x0000000f008e7213 */ /* 0x000fe20000000000 */
[----:B------:R-:W-:Y:S01]  /*07d0*/  STL [R1+0x74], R154 ;  /* 0x0000749a01007387 */ /* 0x000fe20000100800 */
[----:B------:R-:W-:Y:S01]  /*07e0*/  ISETP.GT.U32.AND P3, PT, R5, R237, PT ;  /* 0x000000ed0500720c */ /* 0x000fe20003f64070 */
[----:B------:R-:W-:Y:S01]  /*07f0*/  IMAD.MOV R10, RZ, RZ, -R10 ;  /* 0x000000ffff0a7224 */ /* 0x000fe200078e0a0a */
[C---:B------:R-:W-:Y:S01]  /*0800*/  IADD3 R17, R3.reuse, 0xe, RZ ;  /* 0x0000000e03117810 */ /* 0x040fe20007ffe0ff */
[----:B-1----:R-:W-:Y:S01]  /*0810*/  IMAD.HI.U32 R7, R8, R140, RZ ;  /* 0x0000008c08077227 */ /* 0x002fe200078e00ff */
[----:B------:R-:W-:-:S02]  /*0820*/  IADD3 R20, R3, 0x2e, RZ ;  /* 0x0000002e03147810 */ /* 0x000fc40007ffe0ff */
[----:B------:R-:W-:Y:S01]  /*0830*/  IABS R107, R17 ;  /* 0x00000011006b7213 */ /* 0x000fe20000000000 */
[----:B------:R-:W-:Y:S01]  /*0840*/  IMAD R146, R5, R10, R146 ;  /* 0x0000000a05927224 */ /* 0x000fe200078e0292 */
[----:B------:R-:W-:Y:S01]  /*0850*/  IABS R169, R20 ;  /* 0x0000001400a97213 */ /* 0x000fe20000000000 */
[----:B------:R-:W-:Y:S01]  /*0860*/  IMAD.MOV R7, RZ, RZ, -R7 ;  /* 0x000000ffff077224 */ /* 0x000fe200078e0a07 */
[----:B------:R-:W-:Y:S01]  /*0870*/  IADD3 R21, R3, 0x2f, RZ ;  /* 0x0000002f03157810 */ /* 0x000fe20007ffe0ff */
[----:B------:R-:W-:Y:S01]  /*0880*/  IMAD R9, R16, R9, R13 ;  /* 0x0000000910097224 */ /* 0x000fe200078e020d */
[----:B------:R-:W-:Y:S01]  /*0890*/  ISETP.GT.U32.AND P0, PT, R5, R146, PT ;  /* 0x000000920500720c */ /* 0x000fe20003f04070 */
[----:B--2---:R-:W-:Y:S01]  /*08a0*/  IMAD.MOV R13, RZ, RZ, -R11 ;  /* 0x000000ffff0d7224 */ /* 0x004fe200078e0a0b */
[----:B------:R-:W-:Y:S01]  /*08b0*/  IADD3 R16, R3, 0x4, RZ ;  /* 0x0000000403107810 */ /* 0x000fe20007ffe0ff */
[----:B------:R-:W-:Y:S01]  /*08c0*/  IMAD R140, R5, R7, R140 ;  /* 0x00000007058c7224 */ /* 0x000fe200078e028c */
[----:B------:R-:W-:Y:S01]  /*08d0*/  IABS R173, R21 ;  /* 0x0000001500ad7213 */ /* 0x000fe20000000000 */
[----:B------:R-:W-:Y:S01]  /*08e0*/  IMAD.HI.U32 R7, R8, R142, RZ ;  /* 0x0000008e08077227 */ /* 0x000fe200078e00ff */
[----:B------:R-:W-:-:S02]  /*08f0*/  IABS R143, R16 ;  /* 0x00000010008f7213 */ /* 0x000fc40000000000 */
[----:B------:R-:W-:Y:S01]  /*0900*/  ISETP.GT.U32.AND P1, PT, R5, R140, PT ;  /* 0x0000008c0500720c */ /* 0x000fe20003f24070 */
[----:B------:R-:W-:Y:S01]  /*0910*/  @!P3 IMAD.IADD R237, R237, 0x1, -R5 ;  /* 0x00000001ededb824 */ /* 0x000fe200078e0a05 */
[C---:B------:R-:W-:Y:S01]  /*0920*/  IADD3 R25, R3.reuse, 0x36, RZ ;  /* 0x0000003603197810 */ /* 0x040fe20007ffe0ff */
[----:B------:R-:W-:Y:S01]  /*0930*/  IMAD.MOV.U32 R10, RZ, RZ, RZ ;  /* 0x000000ffff0a7224 */ /* 0x000fe200078e00ff */
[----:B------:R-:W-:Y:S01]  /*0940*/  IADD3 R31, R3, 0x38, RZ ;  /* 0x00000038031f7810 */ /* 0x000fe20007ffe0ff */
[----:B------:R-:W-:Y:S01]  /*0950*/  IMAD R13, R13, R4, RZ ;  /* 0x000000040d0d7224 */ /* 0x000fe200078e02ff */
[----:B------:R-:W-:Y:S01]  /*0960*/  ISETP.GT.U32.AND P5, PT, R5, R237, PT ;  /* 0x000000ed0500720c */ /* 0x000fe20003fa4070 */
[----:B------:R-:W-:Y:S01]  /*0970*/  IMAD.MOV R12, RZ, RZ, -R7 ;  /* 0x000000ffff0c7224 */ /* 0x000fe200078e0a07 */
[----:B------:R-:W-:Y:S01]  /*0980*/  IABS R22, R25 ;  /* 0x0000001900167213 */ /* 0x000fe20000000000 */
[----:B------:R-:W-:Y:S01]  /*0990*/  IMAD.HI.U32 R7, R11, R13, R10 ;  /* 0x0000000d0b077227 */ /* 0x000fe200078e000a */
[----:B------:R-:W-:-:S02]  /*09a0*/  IADD3 R13, R3, 0x6, RZ ;  /* 0x00000006030d7810 */ /* 0x000fc40007ffe0ff */
[----:B------:R-:W-:Y:S01]  /*09b0*/  IADD3 R29, R3, 0x37, RZ ;  /* 0x00000037031d7810 */ /* 0x000fe20007ffe0ff */
[----:B------:R-:W-:Y:S01]  /*09c0*/  IMAD.HI.U32 R10, R8, R143, RZ ;  /* 0x0000008f080a7227 */ /* 0x000fe200078e00ff */
[----:B------:R-:W-:Y:S02]  /*09d0*/  IABS R138, R13 ;  /* 0x0000000d008a7213 */ /* 0x000fe40000000000 */
[----:B------:R-:W-:Y:S01]  /*09e0*/  IABS R26, R31 ;  /* 0x0000001f001a7213 */ /* 0x000fe20000000000 */
[----:B------:R-:W-:Y:S01]  /*09f0*/  IMAD R142, R5, R12, R142 ;  /* 0x0000000c058e7224 */ /* 0x000fe200078e028e */
[----:B------:R-:W-:Y:S01]  /*0a00*/  IADD3 R12, R3, 0x5, RZ ;  /* 0x00000005030c7810 */ /* 0x000fe20007ffe0ff */
[--C-:B------:R-:W-:Y:S01]  /*0a10*/  @!P0 IMAD.IADD R146, R146, 0x1, -R5.reuse ;  /* 0x0000000192928824 */ /* 0x100fe200078e0a05 */
[----:B------:R-:W-:Y:S01]  /*0a20*/  IABS R24, R29 ;  /* 0x0000001d00187213 */ /* 0x000fe20000000000 */
[----:B------:R-:W-:Y:S01]  /*0a30*/  IMAD.MOV R10, RZ, RZ, -R10 ;  /* 0x000000ffff0a7224 */ /* 0x000fe200078e0a0a */
[----:B------:R-:W-:Y:S01]  /*0a40*/  IABS R136, R12 ;  /* 0x0000000c00887213 */ /* 0x000fe20000000000 */
[----:B------:R-:W-:Y:S01]  /*0a50*/  @!P1 IMAD.IADD R140, R140, 0x1, -R5 ;  /* 0x000000018c8c9824 */ /* 0x000fe200078e0a05 */
[C---:B------:R-:W-:Y:S01]  /*0a60*/  ISETP.GT.U32.AND P6, PT, R5.reuse, R146, PT ;  /* 0x000000920500720c */ /* 0x040fe20003fc4070 */
[C---:B------:R-:W-:Y:S01]  /*0a70*/  IMAD R143, R5.reuse, R10, R143 ;  /* 0x0000000a058f7224 */ /* 0x040fe200078e028f */
[----:B------:R-:W-:Y:S01]  /*0a80*/  ISETP.GT.U32.AND P3, PT, R5, R142, PT ;  /* 0x0000008e0500720c */ /* 0x000fe20003f64070 */
[----:B------:R-:W-:Y:S01]  /*0a90*/  @!P5 IMAD.IADD R237, R237, 0x1, -R5 ;  /* 0x00000001ededd824 */ /* 0x000fe200078e0a05 */
[C---:B------:R-:W-:Y:S01]  /*0aa0*/  ISETP.GT.U32.AND P0, PT, R5.reuse, R140, PT ;  /* 0x0000008c0500720c */ /* 0x040fe20003f04070 */
[----:B------:R-:W-:Y:S01]  /*0ab0*/  IMAD.HI.U32 R10, R8, R136, RZ ;  /* 0x00000088080a7227 */ /* 0x000fe200078e00ff */
[----:B------:R-:W-:-:S02]  /*0ac0*/  ISETP.GT.U32.AND P5, PT, R5, R143, PT ;  /* 0x0000008f0500720c */ /* 0x000fc40003fa4070 */
[----:B------:R-:W-:Y:S01]  /*0ad0*/  ISETP.GE.AND P1, PT, R18, RZ, PT ;  /* 0x000000ff1200720c */ /* 0x000fe20003f26270 */
[----:B------:R-:W-:Y:S01]  /*0ae0*/  IMAD.MOV R11, RZ, RZ, -R10 ;  /* 0x000000ffff0b7224 */ /* 0x000fe200078e0a0a */
[C---:B------:R-:W-:Y:S01]  /*0af0*/  IADD3 R18, R3.reuse, 0xf, RZ ;  /* 0x0000000f03127810 */ /* 0x040fe20007ffe0ff */
[----:B------:R-:W-:Y:S01]  /*0b00*/  IMAD.HI.U32 R10, R8, R138, RZ ;  /* 0x0000008a080a7227 */ /* 0x000fe200078e00ff */
[----:B------:R-:W-:Y:S02]  /*0b10*/  IADD3 R35, R3, 0x39, RZ ;  /* 0x0000003903237810 */ /* 0x000fe40007ffe0ff */
[----:B------:R-:W-:Y:S01]  /*0b20*/  IABS R108, R18 ;  /* 0x00000012006c7213 */ /* 0x000fe20000000000 */
[--C-:B------:R-:W-:Y:S01]  /*0b30*/  @!P6 IMAD.IADD R146, R146, 0x1, -R5.reuse ;  /* 0x000000019292e824 */ /* 0x100fe200078e0a05 */
[----:B------:R-:W-:Y:S01]  /*0b40*/  ISETP.GE.AND P6, PT, R19, RZ, PT ;  /* 0x000000ff1300720c */ /* 0x000fe20003fc6270 */
[--C-:B------:R-:W-:Y:S01]  /*0b50*/  @!P3 IMAD.IADD R142, R142, 0x1, -R5.reuse ;  /* 0x000000018e8eb824 */ /* 0x100fe200078e0a05 */
[----:B------:R-:W-:Y:S01]  /*0b60*/  ISETP.GE.AND P3, PT, R16, RZ, PT ;  /* 0x000000ff1000720c */ /* 0x000fe20003f66270 */
[----:B------:R-:W-:Y:S01]  /*0b70*/  IMAD R136, R5, R11, R136 ;  /* 0x0000000b05887224 */ /* 0x000fe200078e0288 */
[----:B------:R-:W-:Y:S01]  /*0b80*/  IADD3 R16, R3, 0xc, RZ ;  /* 0x0000000c03107810 */ /* 0x000fe20007ffe0ff */
[--C-:B------:R-:W-:Y:S01]  /*0b90*/  @!P5 IMAD.IADD R143, R143, 0x1, -R5.reuse ;  /* 0x000000018f8fd824 */ /* 0x100fe200078e0a05 */
[C---:B------:R-:W-:Y:S01]  /*0ba0*/  ISETP.GT.U32.AND P5, PT, R5.reuse, R142, PT ;  /* 0x0000008e0500720c */ /* 0x040fe20003fa4070 */
[----:B------:R-:W-:Y:S01]  /*0bb0*/  @!P4 IMAD.MOV R146, RZ, RZ, -R146 ;  /* 0x000000ffff92c224 */ /* 0x000fe200078e0a92 */
[----:B------:R-:W-:Y:S01]  /*0bc0*/  ISETP.GT.U32.AND P4, PT, R5, R136, PT ;  /* 0x000000880500720c */ /* 0x000fe20003f84070 */
[----:B------:R-:W-:Y:S01]  /*0bd0*/  @!P0 IMAD.IADD R140, R140, 0x1, -R5 ;  /* 0x000000018c8c8824 */ /* 0x000fe200078e0a05 */
[----:B------:R-:W-:Y:S01]  /*0be0*/  ISETP.GE.AND P0, PT, R15, RZ, PT ;  /* 0x000000ff0f00720c */ /* 0x000fe20003f06270 */
[----:B------:R-:W-:Y:S01]  /*0bf0*/  IMAD.MOV R10, RZ, RZ, -R10 ;  /* 0x000000ffff0a7224 */ /* 0x000fe200078e0a0a */
[----:B------:R-:W-:Y:S01]  /*0c00*/  IADD3 R15, R3, 0x8, RZ ;  /* 0x00000008030f7810 */ /* 0x000fe20007ffe0ff */
[----:B------:R-:W-:Y:S01]  /*0c10*/  @!P6 IMAD.MOV R237, RZ, RZ, -R237 ;  /* 0x000000ffffede224 */ /* 0x000fe200078e0aed */
[C---:B------:R-:W-:Y:S01]  /*0c20*/  ISETP.GT.U32.AND P6, PT, R5.reuse, R143, PT ;  /* 0x0000008f0500720c */ /* 0x040fe20003fc4070 */
[C---:B------:R-:W-:Y:S01]  /*0c30*/  IMAD R138, R5.reuse, R10, R138 ;  /* 0x0000000a058a7224 */ /* 0x040fe200078e028a */
[----:B------:R-:W-:Y:S01]  /*0c40*/  IABS R104, R15 ;  /* 0x0000000f00687213 */ /* 0x000fe20000000000 */
[----:B------:R-:W-:Y:S01]  /*0c50*/  @!P1 IMAD.MOV R140, RZ, RZ, -R140 ;  /* 0x000000ffff8c9224 */ /* 0x000fe200078e0a8c */
[----:B------:R-:W-:Y:S01]  /*0c60*/  ISETP.GE.AND P1, PT, R12, RZ, PT ;  /* 0x000000ff0c00720c */ /* 0x000fe20003f26270 */
[--C-:B------:R-:W-:Y:S01]  /*0c70*/  @!P5 IMAD.IADD R142, R142, 0x1, -R5.reuse ;  /* 0x000000018e8ed824 */ /* 0x100fe200078e0a05 */
[----:B------:R-:W-:Y:S01]  /*0c80*/  ISETP.GT.U32.AND P5, PT, R5, R138, PT ;  /* 0x0000008a0500720c */ /* 0x000fe20003fa4070 */
[----:B------:R-:W-:Y:S01]  /*0c90*/  @!P4 IMAD.IADD R136, R136, 0x1, -R5 ;  /* 0x000000018888c824 */ /* 0x000fe200078e0a05 */
[----:B------:R-:W-:Y:S01]  /*0ca0*/  IADD3 R12, R3, 0x9, RZ ;  /* 0x00000009030c7810 */ /* 0x000fe20007ffe0ff */
[----:B------:R-:W-:Y:S01]  /*0cb0*/  @!P0 IMAD.MOV R142, RZ, RZ, -R142 ;  /* 0x000000ffff8e8224 */ /* 0x000fe200078e0a8e */
[----:B------:R-:W-:Y:S01]  /*0cc0*/  IABS R106, R16 ;  /* 0x00000010006a7213 */ /* 0x000fe20000000000 */
[----:B------:R-:W-:Y:S01]  /*0cd0*/  IMAD.IADD R9, R14, 0x1, R9 ;  /* 0x000000010e097824 */ /* 0x000fe200078e0209 */
[----:B------:R-:W-:Y:S01]  /*0ce0*/  ISETP.GT.U32.AND P0, PT, R5, R136, PT ;  /* 0x000000880500720c */ /* 0x000fe20003f04070 */
[----:B------:R-:W-:Y:S01]  /*0cf0*/  IMAD.HI.U32 R11, R8, R104, RZ ;  /* 0x00000068080b7227 */ /* 0x000fe200078e00ff */
[----:B------:R-:W-:-:S02]  /*0d00*/  IADD3 R14, R3, 0x7, RZ ;  /* 0x00000007030e7810 */ /* 0x000fc40007ffe0ff */
[----:B------:R-:W-:Y:S01]  /*0d10*/  IABS R134, R12 ;  /* 0x0000000c00867213 */ /* 0x000fe20000000000 */
[----:B------:R-:W-:Y:S01]  /*0d20*/  IMAD.MOV R11, RZ, RZ, -R11 ;  /* 0x000000ffff0b7224 */ /* 0x000fe200078e0a0b */
[----:B------:R-:W-:Y:S01]  /*0d30*/  IABS R139, R14 ;  /* 0x0000000e008b7213 */ /* 0x000fe20000000000 */
[--C-:B------:R-:W-:Y:S01]  /*0d40*/  @!P6 IMAD.IADD R143, R143, 0x1, -R5.reuse ;  /* 0x000000018f8fe824 */ /* 0x100fe200078e0a05 */
[----:B------:R-:W-:Y:S01]  /*0d50*/  ISETP.GE.AND P6, PT, R13, RZ, PT ;  /* 0x000000ff0d00720c */ /* 0x000fe20003fc6270 */
[----:B------:R-:W-:Y:S01]  /*0d60*/  IMAD R104, R5, R11, R104 ;  /* 0x0000000b05687224 */ /* 0x000fe200078e0268 */
[C---:B------:R-:W-:Y:S01]  /*0d70*/  IADD3 R13, R3.reuse, 0xa, RZ ;  /* 0x0000000a030d7810 */ /* 0x040fe20007ffe0ff */
[----:B------:R-:W-:Y:S01]  /*0d80*/  IMAD.HI.U32 R10, R8, R139, RZ ;  /* 0x0000008b080a7227 */ /* 0x000fe200078e00ff */
[----:B------:R-:W-:Y:S02]  /*0d90*/  ISETP.GE.AND P4, PT, R14, RZ, PT ;  /* 0x000000ff0e00720c */ /* 0x000fe40003f86270 */
[----:B------:R-:W-:Y:S01]  /*0da0*/  IABS R135, R13 ;  /* 0x0000000d00877213 */ /* 0x000fe20000000000 */
[--C-:B------:R-:W-:Y:S01]  /*0db0*/  @!P0 IMAD.IADD R136, R136, 0x1, -R5.reuse ;  /* 0x0000000188888824 */ /* 0x100fe200078e0a05 */
[----:B------:R-:W-:Y:S01]  /*0dc0*/  IADD3 R19, R3, 0x10, RZ ;  /* 0x0000001003137810 */ /* 0x000fe20007ffe0ff */
[----:B------:R-:W-:Y:S01]  /*0dd0*/  @!P5 IMAD.IADD R138, R138, 0x1, -R5 ;  /* 0x000000018a8ad824 */ /* 0x000fe200078e0a05 */
[----:B------:R-:W-:Y:S01]  /*0de0*/  ISETP.GE.AND P5, PT, R15, RZ, PT ;  /* 0x000000ff0f00720c */ /* 0x000fe20003fa6270 */
[----:B------:R-:W-:Y:S01]  /*0df0*/  @!P1 IMAD.MOV R136, RZ, RZ, -R136 ;  /* 0x000000ffff889224 */ /* 0x000fe200078e0a88 */
[----:B------:R-:W-:Y:S01]  /*0e00*/  ISETP.GT.U32.AND P1, PT, R5, R104, PT ;  /* 0x000000680500720c */ /* 0x000fe20003f24070 */
[----:B------:R-:W-:Y:S01]  /*0e10*/  IMAD.MOV R10, RZ, RZ, -R10 ;  /* 0x000000ffff0a7224 */ /* 0x000fe200078e0a0a */
[----:B------:R-:W-:Y:S01]  /*0e20*/  IADD3 R15, R3, 0xb, RZ ;  /* 0x0000000b030f7810 */ /* 0x000fe20007ffe0ff */
[----:B------:R-:W-:Y:S01]  /*0e30*/  @!P3 IMAD.MOV R143, RZ, RZ, -R143 ;  /* 0x000000ffff8fb224 */ /* 0x000fe200078e0a8f */
[C---:B------:R-:W-:Y:S01]  /*0e40*/  ISETP.GT.U32.AND P3, PT, R5.reuse, R138, PT ;  /* 0x0000008a0500720c */ /* 0x040fe20003f64070 */
[----:B------:R-:W-:Y:S01]  /*0e50*/  IMAD R139, R5, R10, R139 ;  /* 0x0000000a058b7224 */ /* 0x000fe200078e028b */
[----:B------:R-:W-:Y:S01]  /*0e60*/  IABS R105, R15 ;  /* 0x0000000f00697213 */ /* 0x000fe20000000000 */
[----:B------:R-:W-:Y:S01]  /*0e70*/  IMAD.HI.U32 R10, R8, R134, RZ ;  /* 0x00000086080a7227 */ /* 0x000fe200078e00ff */
[----:B------:R-:W-:-:S02]  /*0e80*/  IABS R131, R19 ;  /* 0x0000001300837213 */ /* 0x000fc40000000000 */
[----:B------:R-:W-:Y:S01]  /*0e90*/  ISETP.GT.U32.AND P0, PT, R5, R139, PT ;  /* 0x0000008b0500720c */ /* 0x000fe20003f04070 */
[----:B------:R-:W-:Y:S01]  /*0ea0*/  IMAD.MOV R10, RZ, RZ, -R10 ;  /* 0x000000ffff0a7224 */ /* 0x000fe200078e0a0a */
[C---:B------:R-:W-:Y:S01]  /*0eb0*/  IADD3 R39, R3.reuse, 0x3b, RZ ;  /* 0x0000003b03277810 */ /* 0x040fe20007ffe0ff */
[--C-:B------:R-:W-:Y:S01]  /*0ec0*/  @!P1 IMAD.IADD R104, R104, 0x1, -R5.reuse ;  /* 0x0000000168689824 */ /* 0x100fe200078e0a05 */
[----:B------:R-:W-:Y:S01]  /*0ed0*/  IADD3 R37, R3, 0x3a, RZ ;  /* 0x0000003a03257810 */ /* 0x000fe20007ffe0ff */
[C---:B------:R-:W-:Y:S01]  /*0ee0*/  IMAD R134, R5.reuse, R10, R134 ;  /* 0x0000000a05867224 */ /* 0x040fe200078e0286 */
[----:B------:R-:W-:Y:S01]  /*0ef0*/  IABS R28, R35 ;  /* 0x00000023001c7213 */ /* 0x000fe20000000000 */
[----:B------:R-:W-:Y:S01]  /*0f00*/  @!P3 IMAD.IADD R138, R138, 0x1, -R5 ;  /* 0x000000018a8ab824 */ /* 0x000fe200078e0a05 */
[----:B------:R-:W-:Y:S01]  /*0f10*/  ISETP.GT.U32.AND P1, PT, R5, R104, PT ;  /* 0x000000680500720c */ /* 0x000fe20003f24070 */
[----:B------:R-:W-:Y:S01]  /*0f20*/  IMAD.HI.U32 R10, R8, R135, RZ ;  /* 0x00000087080a7227 */ /* 0x000fe200078e00ff */
[----:B------:R-:W-:-:S02]  /*0f30*/  ISETP.GE.AND P3, PT, R12, RZ, PT ;  /* 0x000000ff0c00720c */ /* 0x000fc40003f66270 */
[----:B------:R-:W-:Y:S01]  /*0f40*/  IABS R32, R39 ;  /* 0x0000002700207213 */ /* 0x000fe20000000000 */
[----:B------:R-:W-:Y:S01]  /*0f50*/  @!P6 IMAD.MOV R138, RZ, RZ, -R138 ;  /* 0x000000ffff8ae224 */ /* 0x000fe200078e0a8a */
[----:B------:R-:W-:Y:S01]  /*0f60*/  ISETP.GT.U32.AND P6, PT, R5, R134, PT ;  /* 0x000000860500720c */ /* 0x000fe20003fc4070 */
[----:B------:R-:W-:Y:S01]  /*0f70*/  @!P0 IMAD.IADD R139, R139, 0x1, -R5 ;  /* 0x000000018b8b8824 */ /* 0x000fe200078e0a05 */
[----:B------:R-:W-:Y:S01]  /*0f80*/  IABS R30, R37 ;  /* 0x00000025001e7213 */ /* 0x000fe20000000000 */
[----:B------:R-:W-:Y:S01]  /*0f90*/  IMAD.HI.U32 R11, R8, R105, RZ ;  /* 0x00000069080b7227 */ /* 0x000fe200078e00ff */
[----:B------:R-:W-:Y:S02]  /*0fa0*/  IADD3 R40, R3, 0x3c, RZ ;  /* 0x0000003c03287810 */ /* 0x000fe40007ffe0ff */
[----:B------:R-:W-:Y:S01]  /*0fb0*/  ISETP.GT.U32.AND P0, PT, R5, R139, PT ;  /* 0x0000008b0500720c */ /* 0x000fe20003f04070 */
[----:B------:R-:W-:Y:S01]  /*0fc0*/  IMAD.MOV R10, RZ, RZ, -R10 ;  /* 0x000000ffff0a7224 */ /* 0x000fe200078e0a0a */
[----:B------:R-:W-:Y:S01]  /*0fd0*/  IABS R34, R40 ;  /* 0x0000002800227213 */ /* 0x000fe20000000000 */
[----:B------:R-:W-:Y:S01]  /*0fe0*/  IMAD.MOV R14, RZ, RZ, -R11 ;  /* 0x000000ffff0e7224 */ /* 0x000fe200078e0a0b */
[----:B------:R-:W-:Y:S01]  /*0ff0*/  IADD3 R41, R3, 0x3d, RZ ;  /* 0x0000003d03297810 */ /* 0x000fe20007ffe0ff */
[----:B------:R-:W-:Y:S01]  /*1000*/  IMAD R135, R5, R10, R135 ;  /* 0x0000000a05877224 */ /* 0x000fe200078e0287 */
[----:B------:R-:W-:Y:S01]  /*1010*/  IADD3 R42, R3, 0x3e, RZ ;  /* 0x0000003e032a7810 */ /* 0x000fe20007ffe0ff */
[C---:B------:R-:W-:Y:S01]  /*1020*/  IMAD R105, R5.reuse, R14, R105 ;  /* 0x0000000e05697224 */ /* 0x040fe200078e0269 */
[----:B------:R-:W-:Y:S01]  /*1030*/  IABS R36, R41 ;  /* 0x0000002900247213 */ /* 0x000fe20000000000 */
[--C-:B------:R-:W-:Y:S01]  /*1040*/  @!P1 IMAD.IADD R104, R104, 0x1, -R5.reuse ;  /* 0x0000000168689824 */ /* 0x100fe200078e0a05 */
[C---:B------:R-:W-:Y:S01]  /*1050*/  ISETP.GT.U32.AND P1, PT, R5.reuse, R135, PT ;  /* 0x000000870500720c */ /* 0x040fe20003f24070 */
[--C-:B------:R-:W-:Y:S01]  /*1060*/  @!P6 IMAD.IADD R134, R134, 0x1, -R5.reuse ;  /* 0x000000018686e824 */ /* 0x100fe200078e0a05 */
[----:B------:R-:W-:Y:S01]  /*1070*/  ISETP.GT.U32.AND P6, PT, R5, R105, PT ;  /* 0x000000690500720c */ /* 0x000fe20003fc4070 */
[----:B------:R-:W-:Y:S01]  /*1080*/  @!P0 IMAD.IADD R139, R139, 0x1, -R5 ;  /* 0x000000018b8b8824 */ /* 0x000fe200078e0a05 */
[----:B------:R-:W-:Y:S01]  /*1090*/  ISETP.GE.AND P0, PT, R13, RZ, PT ;  /* 0x000000ff0d00720c */ /* 0x000fe20003f06270 */
[----:B------:R-:W-:Y:S01]  /*10a0*/  IMAD.HI.U32 R12, R8, R106, RZ ;  /* 0x0000006a080c7227 */ /* 0x000fe200078e00ff */
[----:B------:R-:W-:-:S02]  /*10b0*/  IADD3 R13, R3, 0xd, RZ ;  /* 0x0000000d030d7810 */ /* 0x000fc40007ffe0ff */
[----:B------:R-:W-:Y:S01]  /*10c0*/  IABS R38, R42 ;  /* 0x0000002a00267213 */ /* 0x000fe20000000000 */
[----:B------:R-:W-:Y:S01]  /*10d0*/  IMAD.MOV R12, RZ, RZ, -R12 ;  /* 0x000000ffff0c7224 */ /* 0x000fe200078e0a0c */
[----:B------:R-:W-:Y:S01]  /*10e0*/  IABS R132, R13 ;  /* 0x0000000d00847213 */ /* 0x000fe20000000000 */
[----:B------:R-:W-:Y:S01]  /*10f0*/  @!P5 IMAD.MOV R104, RZ, RZ, -R104 ;  /* 0x000000ffff68d224 */ /* 0x000fe200078e0a68 */
[----:B------:R-:W-:Y:S01]  /*1100*/  IABS R27, R3 ;  /* 0x00000003001b7213 */ /* 0x000fe20000000000 */
[--C-:B------:R-:W-:Y:S01]  /*1110*/  @!P1 IMAD.IADD R135, R135, 0x1, -R5.reuse ;  /* 0x0000000187879824 */ /* 0x100fe200078e0a05 */
[----:B------:R-:W-:Y:S01]  /*1120*/  ISETP.GT.U32.AND P1, PT, R5, R134, PT ;  /* 0x000000860500720c */ /* 0x000fe20003f24070 */
[----:B------:R-:W-:Y:S02]  /*1130*/  @!P6 IMAD.IADD R105, R105, 0x1, -R5 ;  /* 0x000000016969e824 */ /* 0x000fe400078e0a05 */
[----:B------:R-:W-:Y:S01]  /*1140*/  IMAD.HI.U32 R10, R8, R132, RZ ;  /* 0x00000084080a7227 */ /* 0x000fe200078e00ff */
[----:B------:R-:W-:-:S03]  /*1150*/  ISETP.GT.U32.AND P6, PT, R5, R135, PT ;  /* 0x000000870500720c */ /* 0x000fc60003fc4070 */
[C---:B------:R-:W-:Y:S02]  /*1160*/  IMAD R106, R5.reuse, R12, R106 ;  /* 0x0000000c056a7224 */ /* 0x040fe400078e026a */
[----:B------:R-:W-:Y:S02]  /*1170*/  IMAD.MOV R12, RZ, RZ, -R10 ;  /* 0x000000ffff0c7224 */ /* 0x000fe400078e0a0a */
[----:B------:R-:W-:Y:S01]  /*1180*/  @!P4 IMAD.MOV R139, RZ, RZ, -R139 ;  /* 0x000000ffff8bc224 */ /* 0x000fe200078e0a8b */
[C---:B------:R-:W-:Y:S01]  /*1190*/  ISETP.GT.U32.AND P5, PT, R5.reuse, R106, PT ;  /* 0x0000006a0500720c */ /* 0x040fe20003fa4070 */
[C---:B------:R-:W-:Y:S01]  /*11a0*/  IMAD R132, R5.reuse, R12, R132 ;  /* 0x0000000c05847224 */ /* 0x040fe200078e0284 */
[----:B------:R-:W-:Y:S01]  /*11b0*/  ISETP.GT.U32.AND P4, PT, R5, R105, PT ;  /* 0x000000690500720c */ /* 0x000fe20003f84070 */
[----:B------:R-:W-:-:S04]  /*11c0*/  IMAD.HI.U32 R11, R8, R107, RZ ;  /* 0x0000006b080b7227 */ /* 0x000fc800078e00ff */
[----:B------:R-:W-:Y:S01]  /*11d0*/  @!P6 IMAD.IADD R135, R135, 0x1, -R5 ;  /* 0x000000018787e824 */ /* 0x000fe200078e0a05 */
[----:B------:R-:W-:Y:S01]  /*11e0*/  ISETP.GT.U32.AND P6, PT, R5, R132, PT ;  /* 0x000000840500720c */ /* 0x000fe20003fc4070 */
[----:B------:R-:W-:Y:S02]  /*11f0*/  IMAD.MOV R14, RZ, RZ, -R11 ;  /* 0x000000ffff0e7224 */ /* 0x000fe400078e0a0b */
[----:B------:R-:W-:-:S04]  /*1200*/  IMAD.HI.U32 R10, R8, R108, RZ ;  /* 0x0000006c080a7227 */ /* 0x000fc800078e00ff */
[----:B------:R-:W-:Y:S01]  /*1210*/  IMAD R107, R5, R14, R107 ;  /* 0x0000000e056b7224 */ /* 0x000fe200078e026b */
[----:B------:R-:W-:Y:S01]  /*1220*/  IADD3 R14, R3, 0x11, RZ ;  /* 0x00000011030e7810 */ /* 0x000fe20007ffe0ff */
[--C-:B------:R-:W-:Y:S01]  /*1230*/  @!P5 IMAD.IADD R106, R106, 0x1, -R5.reuse ;  /* 0x000000016a6ad824 */ /* 0x100fe200078e0a05 */
[----:B------:R-:W-:Y:S01]  /*1240*/  ISETP.GE.AND P5, PT, R16, RZ, PT ;  /* 0x000000ff1000720c */ /* 0x000fe20003fa6270 */
[--C-:B------:R-:W-:Y:S01]  /*1250*/  @!P1 IMAD.IADD R134, R134, 0x1, -R5.reuse ;  /* 0x0000000186869824 */ /* 0x100fe200078e0a05 */
[----:B------:R-:W-:Y:S01]  /*1260*/  ISETP.GE.AND P1, PT, R15, RZ, PT ;  /* 0x000000ff0f00720c */ /* 0x000fe20003f26270 */
[--C-:B------:R-:W-:Y:S01]  /*1270*/  @!P4 IMAD.IADD R105, R105, 0x1, -R5.reuse ;  /* 0x000000016969c824 */ /* 0x100fe200078e0a05 */
[C---:B------:R-:W-:Y:S01]  /*1280*/  ISETP.GT.U32.AND P4, PT, R5.reuse, R107, PT ;  /* 0x0000006b0500720c */ /* 0x040fe20003f84070 */
[----:B------:R-:W-:Y:S01]  /*1290*/  @!P6 IMAD.IADD R132, R132, 0x1, -R5 ;  /* 0x000000018484e824 */ /* 0x000fe200078e0a05 */
[----:B------:R-:W-:Y:S01]  /*12a0*/  ISETP.GT.U32.AND P6, PT, R5, R106, PT ;  /* 0x0000006a0500720c */ /* 0x000fe20003fc4070 */
[----:B------:R-:W-:Y:S01]  /*12b0*/  IMAD.MOV R10, RZ, RZ, -R10 ;  /* 0x000000ffff0a7224 */ /* 0x000fe200078e0a0a */
[----:B------:R-:W-:Y:S01]  /*12c0*/  IADD3 R15, R3, 0x12, RZ ;  /* 0x00000012030f7810 */ /* 0x000fe20007ffe0ff */
[----:B------:R-:W-:Y:S01]  /*12d0*/  IMAD.HI.U32 R11, R8, R131, RZ ;  /* 0x00000083080b7227 */ /* 0x000fe200078e00ff */
[----:B------:R-:W-:-:S02]  /*12e0*/  IABS R109, R14 ;  /* 0x0000000e006d7213 */ /* 0x000fc40000000000 */
[----:B------:R-:W-:Y:S01]  /*12f0*/  IABS R110, R15 ;  /* 0x0000000f006e7213 */ /* 0x000fe20000000000 */
[----:B------:R-:W-:Y:S01]  /*1300*/  IMAD R108, R5, R10, R108 ;  /* 0x0000000a056c7224 */ /* 0x000fe200078e026c */
[----:B------:R-:W-:Y:S01]  /*1310*/  IADD3 R16, R3, 0x17, RZ ;  /* 0x0000001703107810 */ /* 0x000fe20007ffe0ff */
[----:B------:R-:W-:Y:S02]  /*1320*/  IMAD.MOV R12, RZ, RZ, -R11 ;  /* 0x000000ffff0c7224 */ /* 0x000fe400078e0a0b */
[----:B------:R-:W-:Y:S01]  /*1330*/  @!P0 IMAD.MOV R135, RZ, RZ, -R135 ;  /* 0x000000ffff878224 */ /* 0x000fe200078e0a87 */
[C---:B------:R-:W-:Y:S01]  /*1340*/  ISETP.GT.U32.AND P0, PT, R5.reuse, R108, PT ;  /* 0x0000006c0500720c */ /* 0x040fe20003f04070 */
[C---:B------:R-:W-:Y:S01]  /*1350*/  IMAD R131, R5.reuse, R12, R131 ;  /* 0x0000000c05837224 */ /* 0x040fe200078e0283 */
[----:B------:R-:W-:Y:S01]  /*1360*/  IABS R113, R16 ;  /* 0x0000001000717213 */ /* 0x000fe20000000000 */
[----:B------:R-:W-:Y:S01]  /*1370*/  @!P3 IMAD.MOV R134, RZ, RZ, -R134 ;  /* 0x000000ffff86b224 */ /* 0x000fe200078e0a86 */
[----:B------:R-:W-:Y:S01]  /*1380*/  ISETP.GT.U32.AND P3, PT, R5, R132, PT ;  /* 0x000000840500720c */ /* 0x000fe20003f64070 */
[----:B------:R-:W-:-:S02]  /*1390*/  @!P4 IMAD.IADD R107, R107, 0x1, -R5 ;  /* 0x000000016b6bc824 */ /* 0x000fc400078e0a05 */
[----:B------:R-:W-:Y:S01]  /*13a0*/  @!P1 IMAD.MOV R105, RZ, RZ, -R105 ;  /* 0x000000ffff699224 */ /* 0x000fe200078e0a69 */
[----:B------:R-:W-:Y:S01]  /*13b0*/  ISETP.GE.AND P1, PT, R13, RZ, PT ;  /* 0x000000ff0d00720c */ /* 0x000fe20003f26270 */
[----:B------:R-:W-:Y:S01]  /*13c0*/  @!P6 IMAD.IADD R106, R106, 0x1, -R5 ;  /* 0x000000016a6ae824 */ /* 0x000fe200078e0a05 */
[C---:B------:R-:W-:Y:S01]  /*13d0*/  ISETP.GT.U32.AND P6, PT, R5.reuse, R131, PT ;  /* 0x000000830500720c */ /* 0x040fe20003fc4070 */
[C---:B------:R-:W-:Y:S01]  /*13e0*/  IMAD.HI.U32 R10, R8.reuse, R109, RZ ;  /* 0x0000006d080a7227 */ /* 0x040fe200078e00ff */
[----:B------:R-:W-:Y:S02]  /*13f0*/  ISETP.GT.U32.AND P4, PT, R5, R107, PT ;  /* 0x0000006b0500720c */ /* 0x000fe40003f84070 */
[----:B------:R-:W-:Y:S01]  /*1400*/  IADD3 R13, R3, 0x14, RZ ;  /* 0x00000014030d7810 */ /* 0x000fe20007ffe0ff */
[----:B------:R-:W-:-:S03]  /*1410*/  IMAD.HI.U32 R11, R8, R110, RZ ;  /* 0x0000006e080b7227 */ /* 0x000fc600078e00ff */
[----:B------:R-:W-:Y:S01]  /*1420*/  IABS R111, R13 ;  /* 0x0000000d006f7213 */ /* 0x000fe20000000000 */
[----:B------:R-:W-:Y:S02]  /*1430*/  IMAD.MOV R10, RZ, RZ, -R10 ;  /* 0x000000ffff0a7224 */ /* 0x000fe400078e0a0a */
[--C-:B------:R-:W-:Y:S01]  /*1440*/  @!P0 IMAD.IADD R108, R108, 0x1, -R5.reuse ;  /* 0x000000016c6c8824 */ /* 0x100fe200078e0a05 */
[----:B------:R-:W-:Y:S01]  /*1450*/  ISETP.GE.AND P0, PT, R19, RZ, PT ;  /* 0x000000ff1300720c */ /* 0x000fe20003f06270 */
[----:B------:R-:W-:Y:S01]  /*1460*/  @!P3 IMAD.IADD R132, R132, 0x1, -R5 ;  /* 0x000000018484b824 */ /* 0x000fe200078e0a05 */
[----:B------:R-:W-:Y:S01]  /*1470*/  ISETP.GE.AND P3, PT, R17, RZ, PT ;  /* 0x000000ff1100720c */ /* 0x000fe20003f66270 */
[----:B------:R-:W-:Y:S01]  /*1480*/  IMAD.MOV R11, RZ, RZ, -R11 ;  /* 0x000000ffff0b7224 */ /* 0x000fe200078e0a0b */
[----:B------:R-:W-:Y:S01]  /*1490*/  IADD3 R17, R3, 0x23, RZ ;  /* 0x0000002303117810 */ /* 0x000fe20007ffe0ff */
[----:B------:R-:W-:Y:S01]  /*14a0*/  IMAD R109, R5, R10, R109 ;  /* 0x0000000a056d7224 */ /* 0x000fe200078e026d */
[----:B------:R-:W-:Y:S01]  /*14b0*/  IADD3 R19, R3, 0x2d, RZ ;  /* 0x0000002d03137810 */ /* 0x000fe20007ffe0ff */
[----:B------:R-:W-:Y:S01]  /*14c0*/  @!P5 IMAD.MOV R106, RZ, RZ, -R106 ;  /* 0x000000ffff6ad224 */ /* 0x000fe200078e0a6a */
[----:B------:R-:W-:Y:S01]  /*14d0*/  ISETP.GT.U32.AND P5, PT, R5, R108, PT ;  /* 0x0000006c0500720c */ /* 0x000fe20003fa4070 */
[--C-:B------:R-:W-:Y:S01]  /*14e0*/  @!P6 IMAD.IADD R131, R131, 0x1, -R5.reuse ;  /* 0x000000018383e824 */ /* 0x100fe200078e0a05 */
[----:B------:R-:W-:Y:S01]  /*14f0*/  IABS R125, R17 ;  /* 0x00000011007d7213 */ /* 0x000fe20000000000 */
[----:B------:R-:W-:Y:S01]  /*1500*/  IMAD R110, R5, R11, R110 ;  /* 0x0000000b056e7224 */ /* 0x000fe200078e026e */
[----:B------:R-:W-:Y:S01]  /*1510*/  IADD3 R11, R3, 0x13, RZ ;  /* 0x00000013030b7810 */ /* 0x000fe20007ffe0ff */
[----:B------:R-:W-:Y:S01]  /*1520*/  @!P1 IMAD.MOV R132, RZ, RZ, -R132 ;  /* 0x000000ffff849224 */ /* 0x000fe200078e0a84 */
[----:B------:R-:W-:Y:S01]  /*1530*/  ISETP.GT.U32.AND P1, PT, R5, R109, PT ;  /* 0x0000006d0500720c */ /* 0x000fe20003f24070 */
[----:B------:R-:W-:Y:S01]  /*1540*/  @!P4 IMAD.IADD R107, R107, 0x1, -R5 ;  /* 0x000000016b6bc824 */ /* 0x000fe200078e0a05 */
[----:B------:R-:W-:Y:S01]  /*1550*/  ISETP.GE.AND P4, PT, R18, RZ, PT ;  /* 0x000000ff1200720c */ /* 0x000fe20003f86270 */
[----:B------:R-:W-:Y:S01]  /*1560*/  IMAD R150, R252, 0x2, R154 ;  /* 0x00000002fc967824 */ /* 0x000fe200078e029a */
[C---:B------:R-:W-:Y:S01]  /*1570*/  ISETP.GT.U32.AND P6, PT, R5.reuse, R131, PT ;  /* 0x000000830500720c */ /* 0x040fe20003fc4070 */
[----:B------:R-:W-:Y:S01]  /*1580*/  @!P3 IMAD.MOV R107, RZ, RZ, -R107 ;  /* 0x000000ffff6bb224 */ /* 0x000fe200078e0a6b */
[----:B------:R-:W-:Y:S01]  /*1590*/  IABS R130, R11 ;  /* 0x0000000b00827213 */ /* 0x000fe20000000000 */
[--C-:B------:R-:W-:Y:S01]  /*15a0*/  @!P5 IMAD.IADD R108, R108, 0x1, -R5.reuse ;  /* 0x000000016c6cd824 */ /* 0x100fe200078e0a05 */
[----:B------:R-:W-:Y:S01]  /*15b0*/  ISETP.GE.AND P3, PT, R14, RZ, PT ;  /* 0x000000ff0e00720c */ /* 0x000fe20003f66270 */
[----:B------:R-:W-:Y:S01]  /*15c0*/  IMAD R148, R252, 0x2, R150 ;  /* 0x00000002fc947824 */ /* 0x000fe200078e0296 */
[----:B------:R-:W-:Y:S01]  /*15d0*/  ISETP.GT.U32.AND P5, PT, R5, R110, PT ;  /* 0x0000006e0500720c */ /* 0x000fe20003fa4070 */
[C---:B------:R-:W-:Y:S01]  /*15e0*/  IMAD.HI.U32 R10, R8.reuse, R130, RZ ;  /* 0x00000082080a7227 */ /* 0x040fe200078e00ff */
[C---:B------:R-:W-:Y:S01]  /*15f0*/  IADD3 R14, R3.reuse, 0x15, RZ ;  /* 0x00000015030e7810 */ /* 0x040fe20007ffe0ff */
[----:B------:R-:W-:Y:S01]  /*1600*/  STL [R1+0x70], R150 ;  /* 0x0000709601007387 */ /* 0x000fe20000100800 */
[----:B------:R-:W-:Y:S01]  /*1610*/  IADD3 R18, R3, 0x2c, RZ ;  /* 0x0000002c03127810 */ /* 0x000fe20007ffe0ff */
[--C-:B------:R-:W-:Y:S01]  /*1620*/  @!P1 IMAD.IADD R109, R109, 0x1, -R5.reuse ;  /* 0x000000016d6d9824 */ /* 0x100fe200078e0a05 */
[----:B------:R-:W-:Y:S01]  /*1630*/  IABS R112, R14 ;  /* 0x0000000e00707213 */ /* 0x000fe20000000000 */
[----:B------:R-:W-:Y:S01]  /*1640*/  IMAD.MOV R10, RZ, RZ, -R10 ;  /* 0x000000ffff0a7224 */ /* 0x000fe200078e0a0a */
[----:B------:R-:W-:Y:S01]  /*1650*/  ISETP.GE.AND P1, PT, R11, RZ, PT ;  /* 0x000000ff0b00720c */ /* 0x000fe20003f26270 */
[----:B------:R-:W-:Y:S01]  /*1660*/  @!P6 IMAD.IADD R131, R131, 0x1, -R5 ;  /* 0x000000018383e824 */ /* 0x000fe200078e0a05 */
[----:B------:R-:W-:Y:S01]  /*1670*/  ISETP.GE.AND P6, PT, R15, RZ, PT ;  /* 0x000000ff0f00720c */ /* 0x000fe20003fc6270 */
[----:B------:R-:W-:Y:S01]  /*1680*/  @!P4 IMAD.MOV R108, RZ, RZ, -R108 ;  /* 0x000000ffff6cc224 */ /* 0x000fe200078e0a6c */
[C---:B------:R-:W-:Y:S01]  /*1690*/  ISETP.GT.U32.AND P4, PT, R5.reuse, R109, PT ;  /* 0x0000006d0500720c */ /* 0x040fe20003f84070 */
[----:B------:R-:W-:Y:S01]  /*16a0*/  IMAD R130, R5, R10, R130 ;  /* 0x0000000a05827224 */ /* 0x000fe200078e0282 */
[----:B------:R-:W-:Y:S01]  /*16b0*/  IADD3 R15, R3, 0x16, RZ ;  /* 0x00000016030f7810 */ /* 0x000fe20007ffe0ff */
[----:B------:R-:W-:Y:S01]  /*16c0*/  @!P0 IMAD.MOV R131, RZ, RZ, -R131 ;  /* 0x000000ffff838224 */ /* 0x000fe200078e0a83 */
[----:B------:R-:W-:Y:S01]  /*16d0*/  IABS R161, R18 ;  /* 0x0000001200a17213 */ /* 0x000fe20000000000 */
[C---:B------:R-:W-:Y:S01]  /*16e0*/  IMAD.HI.U32 R11, R8.reuse, R111, RZ ;  /* 0x0000006f080b7227 */ /* 0x040fe200078e00ff */
[----:B------:R-:W-:Y:S01]  /*16f0*/  ISETP.GT.U32.AND P0, PT, R5, R130, PT ;  /* 0x000000820500720c */ /* 0x000fe20003f04070 */
[----:B------:R-:W-:Y:S01]  /*1700*/  STL [R1+0x7c], R148 ;  /* 0x00007c9401007387 */ /* 0x000fe20000100800 */
[----:B------:R-:W-:Y:S01]  /*1710*/  IABS R128, R15 ;  /* 0x0000000f00807213 */ /* 0x000fe20000000000 */
[----:B------:R-:W-:Y:S01]  /*1720*/  IMAD.HI.U32 R10, R8, R112, RZ ;  /* 0x00000070080a7227 */ /* 0x000fe200078e00ff */
[----:B------:R-:W-:-:S03]  /*1730*/  IABS R165, R19 ;  /* 0x0000001300a57213 */ /* 0x000fc60000000000 */
[----:B------:R-:W-:Y:S02]  /*1740*/  @!P5 IMAD.IADD R110, R110, 0x1, -R5 ;  /* 0x000000016e6ed824 */ /* 0x000fe400078e0a05 */
[----:B------:R-:W-:Y:S02]  /*1750*/  IMAD.MOV R12, RZ, RZ, -R11 ;  /* 0x000000ffff0c7224 */ /* 0x000fe400078e0a0b */
[----:B------:R-:W-:Y:S01]  /*1760*/  IMAD.MOV R10, RZ, RZ, -R10 ;  /* 0x000000ffff0a7224 */ /* 0x000fe200078e0a0a */
[C---:B------:R-:W-:Y:S01]  /*1770*/  ISETP.GT.U32.AND P5, PT, R5.reuse, R110, PT ;  /* 0x0000006e0500720c */ /* 0x040fe20003fa4070 */
[----:B------:R-:W-:Y:S02]  /*1780*/  IMAD R111, R5, R12, R111 ;  /* 0x0000000c056f7224 */ /* 0x000fe400078e026f */
[--C-:B------:R-:W-:Y:S02]  /*1790*/  @!P4 IMAD.IADD R109, R109, 0x1, -R5.reuse ;  /* 0x000000016d6dc824 */ /* 0x100fe400078e0a05 */
[C---:B------:R-:W-:Y:S01]  /*17a0*/  IMAD R112, R5.reuse, R10, R112 ;  /* 0x0000000a05707224 */ /* 0x040fe200078e0270 */
[----:B------:R-:W-:Y:S01]  /*17b0*/  ISETP.GT.U32.AND P4, PT, R5, R111, PT ;  /* 0x0000006f0500720c */ /* 0x000fe20003f84070 */
[----:B------:R-:W-:-:S02]  /*17c0*/  @!P0 IMAD.IADD R130, R130, 0x1, -R5 ;  /* 0x0000000182828824 */ /* 0x000fc400078e0a05 */
[----:B------:R-:W-:Y:S01]  /*17d0*/  @!P3 IMAD.MOV R109, RZ, RZ, -R109 ;  /* 0x000000ffff6db224 */ /* 0x000fe200078e0a6d */
[C---:B------:R-:W-:Y:S01]  /*17e0*/  ISETP.GT.U32.AND P3, PT, R5.reuse, R112, PT ;  /* 0x000000700500720c */ /* 0x040fe20003f64070 */
[----:B------:R-:W-:Y:S01]  /*17f0*/  IMAD.HI.U32 R11, R8, R113, RZ ;  /* 0x00000071080b7227 */ /* 0x000fe200078e00ff */
[----:B------:R-:W-:-:S03]  /*1800*/  ISETP.GT.U32.AND P0, PT, R5, R130, PT ;  /* 0x000000820500720c */ /* 0x000fc60003f04070 */
[----:B------:R-:W-:Y:S01]  /*1810*/  @!P5 IMAD.IADD R110, R110, 0x1, -R5 ;  /* 0x000000016e6ed824 */ /* 0x000fe200078e0a05 */
[----:B------:R-:W-:Y:S01]  /*1820*/  ISETP.GE.AND P5, PT, R13, RZ, PT ;  /* 0x000000ff0d00720c */ /* 0x000fe20003fa6270 */
[----:B------:R-:W-:Y:S01]  /*1830*/  IMAD.HI.U32 R10, R8, R128, RZ ;  /* 0x00000080080a7227 */ /* 0x000fe200078e00ff */
[----:B------:R-:W-:-:S03]  /*1840*/  IADD3 R13, R3, 0x18, RZ ;  /* 0x00000018030d7810 */ /* 0x000fc60007ffe0ff */
[----:B------:R-:W-:Y:S01]  /*1850*/  @!P4 IMAD.IADD R111, R111, 0x1, -R5 ;  /* 0x000000016f6fc824 */ /* 0x000fe200078e0a05 */
[----:B------:R-:W-:Y:S01]  /*1860*/  IABS R114, R13 ;  /* 0x0000000d00727213 */ /* 0x000fe20000000000 */
[----:B------:R-:W-:Y:S02]  /*1870*/  IMAD.MOV R12, RZ, RZ, -R11 ;  /* 0x000000ffff0c7224 */ /* 0x000fe400078e0a0b */
[--C-:B------:R-:W-:Y:S01]  /*1880*/  @!P3 IMAD.IADD R112, R112, 0x1, -R5.reuse ;  /* 0x000000017070b824 */ /* 0x100fe200078e0a05 */
[C---:B------:R-:W-:Y:S01]  /*1890*/  ISETP.GT.U32.AND P4, PT, R5.reuse, R111, PT ;  /* 0x0000006f0500720c */ /* 0x040fe20003f84070 */
[----:B------:R-:W-:Y:S02]  /*18a0*/  IMAD.MOV R10, RZ, RZ, -R10 ;  /* 0x000000ffff0a7224 */ /* 0x000fe400078e0a0a */
[----:B------:R-:W-:Y:S01]  /*18b0*/  @!P0 IMAD.IADD R130, R130, 0x1, -R5 ;  /* 0x0000000182828824 */ /* 0x000fe200078e0a05 */
[C---:B------:R-:W-:Y:S01]  /*18c0*/  ISETP.GT.U32.AND P3, PT, R5.reuse, R112, PT ;  /* 0x000000700500720c */ /* 0x040fe20003f64070 */
[----:B------:R-:W-:Y:S01]  /*18d0*/  IMAD R113, R5, R12, R113 ;  /* 0x0000000c05717224 */ /* 0x000fe200078e0271 */
[----:B------:R-:W-:Y:S01]  /*18e0*/  IADD3 R12, R3, 0x19, RZ ;  /* 0x00000019030c7810 */ /* 0x000fe20007ffe0ff */
[----:B------:R-:W-:Y:S01]  /*18f0*/  IMAD R128, R5, R10, R128 ;  /* 0x0000000a05807224 */ /* 0x000fe200078e0280 */
[----:B------:R-:W-:Y:S01]  /*1900*/  ISETP.GE.AND P0, PT, R15, RZ, PT ;  /* 0x000000ff0f00720c */ /* 0x000fe20003f06270 */
[----:B------:R-:W-:Y:S01]  /*1910*/  IMAD.HI.U32 R10, R8, R114, RZ ;  /* 0x00000072080a7227 */ /* 0x000fe200078e00ff */
[----:B------:R-:W-:-:S02]  /*1920*/  IABS R115, R12 ;  /* 0x0000000c00737213 */ /* 0x000fc40000000000 */
[----:B------:R-:W-:Y:S01]  /*1930*/  IADD3 R15, R3, 0x1b, RZ ;  /* 0x0000001b030f7810 */ /* 0x000fe20007ffe0ff */
[----:B------:R-:W-:Y:S01]  /*1940*/  @!P1 IMAD.MOV R130, RZ, RZ, -R130 ;  /* 0x000000ffff829224 */ /* 0x000fe200078e0a82 */
[----:B------:R-:W-:Y:S01]  /*1950*/  ISETP.GT.U32.AND P1, PT, R5, R113, PT ;  /* 0x000000710500720c */ /* 0x000fe20003f24070 */
[----:B------:R-:W-:Y:S01]  /*1960*/  IMAD.MOV R10, RZ, RZ, -R10 ;  /* 0x000000ffff0a7224 */ /* 0x000fe200078e0a0a */
[----:B------:R-:W-:Y:S01]  /*1970*/  IABS R117, R15 ;  /* 0x0000000f00757213 */ /* 0x000fe20000000000 */
[--C-:B------:R-:W-:Y:S01]  /*1980*/  @!P4 IMAD.IADD R111, R111, 0x1, -R5.reuse ;  /* 0x000000016f6fc824 */ /* 0x100fe200078e0a05 */
[C---:B------:R-:W-:Y:S01]  /*1990*/  ISETP.GT.U32.AND P4, PT, R5.reuse, R128, PT ;  /* 0x000000800500720c */ /* 0x040fe20003f84070 */
[C---:B------:R-:W-:Y:S02]  /*19a0*/  IMAD R114, R5.reuse, R10, R114 ;  /* 0x0000000a05727224 */ /* 0x040fe400078e0272 */
[----:B------:R-:W-:Y:S02]  /*19b0*/  @!P3 IMAD.IADD R112, R112, 0x1, -R5 ;  /* 0x000000017070b824 */ /* 0x000fe400078e0a05 */
[----:B------:R-:W-:Y:S01]  /*19c0*/  @!P6 IMAD.MOV R110, RZ, RZ, -R110 ;  /* 0x000000ffff6ee224 */ /* 0x000fe200078e0a6e */
[----:B------:R-:W-:Y:S01]  /*19d0*/  ISETP.GT.U32.AND P3, PT, R5, R114, PT ;  /* 0x000000720500720c */ /* 0x000fe20003f64070 */
[----:B------:R-:W-:Y:S01]  /*19e0*/  IMAD.HI.U32 R10, R8, R115, RZ ;  /* 0x00000073080a7227 */ /* 0x000fe200078e00ff */
[----:B------:R-:W-:-:S02]  /*19f0*/  ISETP.GE.AND P6, PT, R14, RZ, PT ;  /* 0x000000ff0e00720c */ /* 0x000fc40003fc6270 */
[----:B------:R-:W-:Y:S01]  /*1a00*/  IADD3 R14, R3, 0x1a, RZ ;  /* 0x0000001a030e7810 */ /* 0x000fe20007ffe0ff */
[----:B------:R-:W-:Y:S02]  /*1a10*/  @!P1 IMAD.IADD R113, R113, 0x1, -R5 ;  /* 0x0000000171719824 */ /* 0x000fe400078e0a05 */
[----:B------:R-:W-:Y:S01]  /*1a20*/  @!P5 IMAD.MOV R111, RZ, RZ, -R111 ;  /* 0x000000ffff6fd224 */ /* 0x000fe200078e0a6f */
[----:B------:R-:W-:Y:S01]  /*1a30*/  IABS R116, R14 ;  /* 0x0000000e00747213 */ /* 0x000fe20000000000 */
[----:B------:R-:W-:Y:S01]  /*1a40*/  @!P4 IMAD.IADD R128, R128, 0x1, -R5 ;  /* 0x000000018080c824 */ /* 0x000fe200078e0a05 */
[C---:B------:R-:W-:Y:S01]  /*1a50*/  ISETP.GT.U32.AND P1, PT, R5.reuse, R113, PT ;  /* 0x000000710500720c */ /* 0x040fe20003f24070 */
[----:B------:R-:W-:Y:S01]  /*1a60*/  IMAD.MOV R10, RZ, RZ, -R10 ;  /* 0x000000ffff0a7224 */ /* 0x000fe200078e0a0a */
[----:B------:R-:W-:Y:S01]  /*1a70*/  ISETP.GE.AND P5, PT, R16, RZ, PT ;  /* 0x000000ff1000720c */ /* 0x000fe20003fa6270 */
[----:B------:R-:W-:Y:S01]  /*1a80*/  IMAD.HI.U32 R11, R8, R116, RZ ;  /* 0x00000074080b7227 */ /* 0x000fe200078e00ff */
[----:B------:R-:W-:-:S02]  /*1a90*/  ISETP.GT.U32.AND P4, PT, R5, R128, PT ;  /* 0x000000800500720c */ /* 0x000fc40003f84070 */
[----:B------:R-:W-:Y:S01]  /*1aa0*/  IADD3 R16, R3, 0x1f, RZ ;  /* 0x0000001f03107810 */ /* 0x000fe20007ffe0ff */
[----:B------:R-:W-:Y:S02]  /*1ab0*/  @!P3 IMAD.IADD R114, R114, 0x1, -R5 ;  /* 0x000000017272b824 */ /* 0x000fe400078e0a05 */
[----:B------:R-:W-:Y:S01]  /*1ac0*/  IMAD.MOV R11, RZ, RZ, -R11 ;  /* 0x000000ffff0b7224 */ /* 0x000fe200078e0a0b */
[----:B------:R-:W-:Y:S01]  /*1ad0*/  IABS R123, R16 ;  /* 0x00000010007b7213 */ /* 0x000fe20000000000 */
[C---:B------:R-:W-:Y:S01]  /*1ae0*/  IMAD R115, R5.reuse, R10, R115 ;  /* 0x0000000a05737224 */ /* 0x040fe200078e0273 */
[----:B------:R-:W-:Y:S01]  /*1af0*/  ISETP.GT.U32.AND P3, PT, R5, R114, PT ;  /* 0x000000720500720c */ /* 0x000fe20003f64070 */
[----:B------:R-:W-:Y:S01]  /*1b00*/  @!P6 IMAD.MOV R112, RZ, RZ, -R112 ;  /* 0x000000ffff70e224 */ /* 0x000fe200078e0a70 */
[----:B------:R-:W-:Y:S01]  /*1b10*/  ISETP.GE.AND P6, PT, R13, RZ, PT ;  /* 0x000000ff0d00720c */ /* 0x000fe20003fc6270 */
[----:B------:R-:W-:Y:S01]  /*1b20*/  IMAD R116, R5, R11, R116 ;  /* 0x0000000b05747224 */ /* 0x000fe200078e0274 */
[----:B------:R-:W-:Y:S01]  /*1b30*/  IADD3 R13, R3, 0x1c, RZ ;  /* 0x0000001c030d7810 */ /* 0x000fe20007ffe0ff */
[----:B------:R-:W-:Y:S01]  /*1b40*/  @!P1 IMAD.IADD R113, R113, 0x1, -R5 ;  /* 0x0000000171719824 */ /* 0x000fe200078e0a05 */
[----:B------:R-:W-:Y:S01]  /*1b50*/  ISETP.GT.U32.AND P1, PT, R5, R115, PT ;  /* 0x000000730500720c */ /* 0x000fe20003f24070 */
[----:B------:R-:W-:Y:S01]  /*1b60*/  IMAD.HI.U32 R10, R8, R117, RZ ;  /* 0x00000075080a7227 */ /* 0x000fe200078e00ff */
[----:B------:R-:W-:-:S03]  /*1b70*/  IABS R126, R13 ;  /* 0x0000000d007e7213 */ /* 0x000fc60000000000 */
[----:B------:R-:W-:Y:S01]  /*1b80*/  @!P5 IMAD.MOV R113, RZ, RZ, -R113 ;  /* 0x000000ffff71d224 */ /* 0x000fe200078e0a71 */
[----:B------:R-:W-:Y:S01]  /*1b90*/  ISETP.GT.U32.AND P5, PT, R5, R116, PT ;  /* 0x000000740500720c */ /* 0x000fe20003fa4070 */
[----:B------:R-:W-:Y:S02]  /*1ba0*/  IMAD.MOV R10, RZ, RZ, -R10 ;  /* 0x000000ffff0a7224 */ /* 0x000fe400078e0a0a */
[--C-:B------:R-:W-:Y:S01]  /*1bb0*/  @!P4 IMAD.IADD R128, R128, 0x1, -R5.reuse ;  /* 0x000000018080c824 */ /* 0x100fe200078e0a05 */
[----:B------:R-:W-:Y:S01]  /*1bc0*/  ISETP.GE.AND P4, PT, R12, RZ, PT ;  /* 0x000000ff0c00720c */ /* 0x000fe20003f86270 */
[----:B------:R-:W-:Y:S01]  /*1bd0*/  @!P3 IMAD.IADD R114, R114, 0x1, -R5 ;  /* 0x000000017272b824 */ /* 0x000fe200078e0a05 */
[----:B------:R-:W-:Y:S01]  /*1be0*/  ISETP.GE.AND P3, PT, R15, RZ, PT ;  /* 0x000000ff0f00720c */ /* 0x000fe20003f66270 */
[----:B------:R-:W-:Y:S01]  /*1bf0*/  IMAD R117, R5, R10, R117 ;  /* 0x0000000a05757224 */ /* 0x000fe200078e0275 */
[----:B------:R-:W-:Y:S01]  /*1c00*/  IADD3 R15, R3, 0x1e, RZ ;  /* 0x0000001e030f7810 */ /* 0x000fe20007ffe0ff */
[----:B------:R-:W-:Y:S01]  /*1c10*/  @!P0 IMAD.MOV R128, RZ, RZ, -R128 ;  /* 0x000000ffff808224 */ /* 0x000fe200078e0a80 */
[----:B------:R-:W-:Y:S01]  /*1c20*/  ISETP.GE.AND P0, PT, R14, RZ, PT ;  /* 0x000000ff0e00720c */ /* 0x000fe20003f06270 */
[--C-:B------:R-:W-:Y:S01]  /*1c30*/  @!P1 IMAD.IADD R115, R115, 0x1, -R5.reuse ;  /* 0x0000000173739824 */ /* 0x100fe200078e0a05 */
[----:B------:R-:W-:Y:S01]  /*1c40*/  IADD3 R14, R3, 0x1d, RZ ;  /* 0x0000001d030e7810 */ /* 0x000fe20007ffe0ff */
[----:B------:R-:W-:Y:S01]  /*1c50*/  @!P6 IMAD.MOV R114, RZ, RZ, -R114 ;  /* 0x000000ffff72e224 */ /* 0x000fe200078e0a72 */
[C---:B------:R-:W-:Y:S01]  /*1c60*/  ISETP.GT.U32.AND P6, PT, R5.reuse, R117, PT ;  /* 0x000000750500720c */ /* 0x040fe20003fc4070 */
[----:B------:R-:W-:Y:S01]  /*1c70*/  @!P5 IMAD.IADD R116, R116, 0x1, -R5 ;  /* 0x000000017474d824 */ /* 0x000fe200078e0a05 */
[----:B------:R-:W-:Y:S01]  /*1c80*/  IABS R127, R14 ;  /* 0x0000000e007f7213 */ /* 0x000fe20000000000 */
[----:B------:R-:W-:Y:S01]  /*1c90*/  IMAD.HI.U32 R10, R8, R126, RZ ;  /* 0x0000007e080a7227 */ /* 0x000fe200078e00ff */
[----:B------:R-:W-:-:S02]  /*1ca0*/  ISETP.GT.U32.AND P1, PT, R5, R115, PT ;  /* 0x000000730500720c */ /* 0x000fc40003f24070 */
[----:B------:R-:W-:Y:S01]  /*1cb0*/  ISETP.GT.U32.AND P5, PT, R5, R116, PT ;  /* 0x000000740500720c */ /* 0x000fe20003fa4070 */
[----:B------:R-:W-:Y:S01]  /*1cc0*/  IMAD.HI.U32 R11, R8, R127, RZ ;  /* 0x0000007f080b7227 */ /* 0x000fe200078e00ff */
[----:B------:R-:W-:-:S03]  /*1cd0*/  IABS R124, R15 ;  /* 0x0000000f007c7213 */ /* 0x000fc60000000000 */
[----:B------:R-:W-:Y:S02]  /*1ce0*/  IMAD.MOV R10, RZ, RZ, -R10 ;  /* 0x000000ffff0a7224 */ /* 0x000fe400078e0a0a */
[----:B------:R-:W-:Y:S02]  /*1cf0*/  IMAD.MOV R12, RZ, RZ, -R11 ;  /* 0x000000ffff0c7224 */ /* 0x000fe400078e0a0b */
[--C-:B------:R-:W-:Y:S02]  /*1d00*/  @!P6 IMAD.IADD R117, R117, 0x1, -R5.reuse ;  /* 0x000000017575e824 */ /* 0x100fe400078e0a05 */
[----:B------:R-:W-:Y:S01]  /*1d10*/  @!P1 IMAD.IADD R115, R115, 0x1, -R5 ;  /* 0x0000000173739824 */ /* 0x000fe200078e0a05 */
[----:B------:R-:W-:Y:S01]  /*1d20*/  ISETP.GE.AND P1, PT, R13, RZ, PT ;  /* 0x000000ff0d00720c */ /* 0x000fe20003f26270 */
[C---:B------:R-:W-:Y:S01]  /*1d30*/  IMAD R126, R5.reuse, R10, R126 ;  /* 0x0000000a057e7224 */ /* 0x040fe200078e027e */
[C---:B------:R-:W-:Y:S01]  /*1d40*/  ISETP.GT.U32.AND P6, PT, R5.reuse, R117, PT ;  /* 0x000000750500720c */ /* 0x040fe20003fc4070 */
[----:B------:R-:W-:Y:S01]  /*1d50*/  IMAD R127, R5, R12, R127 ;  /* 0x0000000c057f7224 */ /* 0x000fe200078e027f */
[----:B------:R-:W-:Y:S01]  /*1d60*/  IADD3 R13, R3, 0x20, RZ ;  /* 0x00000020030d7810 */ /* 0x000fe20007ffe0ff */
[----:B------:R-:W-:-:S03]  /*1d70*/  IMAD.HI.U32 R10, R8, R124, RZ ;  /* 0x0000007c080a7227 */ /* 0x000fc600078e00ff */
[----:B------:R-:W-:Y:S01]  /*1d80*/  IABS R120, R13 ;  /* 0x0000000d00787213 */ /* 0x000fe20000000000 */
[----:B------:R-:W-:Y:S01]  /*1d90*/  @!P5 IMAD.IADD R116, R116, 0x1, -R5 ;  /* 0x000000017474d824 */ /* 0x000fe200078e0a05 */
[C---:B------:R-:W-:Y:S01]  /*1da0*/  ISETP.GT.U32.AND P5, PT, R5.reuse, R126, PT ;  /* 0x0000007e0500720c */ /* 0x040fe20003fa4070 */
[----:B------:R-:W-:Y:S01]  /*1db0*/  @!P4 IMAD.MOV R115, RZ, RZ, -R115 ;  /* 0x000000ffff73c224 */ /* 0x000fe200078e0a73 */
[----:B------:R-:W-:Y:S01]  /*1dc0*/  ISETP.GT.U32.AND P4, PT, R5, R127, PT ;  /* 0x0000007f0500720c */ /* 0x000fe20003f84070 */
[----:B------:R-:W-:Y:S02]  /*1dd0*/  IMAD.MOV R11, RZ, RZ, -R10 ;  /* 0x000000ffff0b7224 */ /* 0x000fe400078e0a0a */
[----:B------:R-:W-:Y:S02]  /*1de0*/  @!P6 IMAD.IADD R117, R117, 0x1, -R5 ;  /* 0x000000017575e824 */ /* 0x000fe400078e0a05 */
[----:B------:R-:W-:Y:S02]  /*1df0*/  IMAD R124, R5, R11, R124 ;  /* 0x0000000b057c7224 */ /* 0x000fe400078e027c */
[----:B------:R-:W-:-:S03]  /*1e00*/  IMAD.HI.U32 R10, R8, R123, RZ ;  /* 0x0000007b080a7227 */ /* 0x000fc600078e00ff */
[----:B------:R-:W-:Y:S01]  /*1e10*/  ISETP.GT.U32.AND P6, PT, R5, R124, PT ;  /* 0x0000007c0500720c */ /* 0x000fe20003fc4070 */
[--C-:B------:R-:W-:Y:S02]  /*1e20*/  @!P5 IMAD.IADD R126, R126, 0x1, -R5.reuse ;  /* 0x000000017e7ed824 */ /* 0x100fe400078e0a05 */
[----:B------:R-:W-:Y:S02]  /*1e30*/  @!P4 IMAD.IADD R127, R127, 0x1, -R5 ;  /* 0x000000017f7fc824 */ /* 0x000fe400078e0a05 */
[----:B------:R-:W-:Y:S01]  /*1e40*/  @!P0 IMAD.MOV R116, RZ, RZ, -R116 ;  /* 0x000000ffff748224 */ /* 0x000fe200078e0a74 */
[C---:B------:R-:W-:Y:S01]  /*1e50*/  ISETP.GT.U32.AND P5, PT, R5.reuse, R126, PT ;  /* 0x0000007e0500720c */ /* 0x040fe20003fa4070 */
[----:B------:R-:W-:Y:S01]  /*1e60*/  IMAD.MOV R12, RZ, RZ, -R10 ;  /* 0x000000ffff0c7224 */ /* 0x000fe200078e0a0a */
[----:B------:R-:W-:Y:S01]  /*1e70*/  ISETP.GT.U32.AND P4, PT, R5, R127, PT ;  /* 0x0000007f0500720c */ /* 0x000fe20003f84070 */
[----:B------:R-:W-:Y:S01]  /*1e80*/  IMAD.HI.U32 R10, R8, R120, RZ ;  /* 0x00000078080a7227 */ /* 0x000fe200078e00ff */
[----:B------:R-:W-:-:S02]  /*1e90*/  ISETP.GE.AND P0, PT, R14, RZ, PT ;  /* 0x000000ff0e00720c */ /* 0x000fc40003f06270 */
[----:B------:R-:W-:Y:S01]  /*1ea0*/  IADD3 R14, R3, 0x21, RZ ;  /* 0x00000021030e7810 */ /* 0x000fe20007ffe0ff */
[----:B------:R-:W-:Y:S02]  /*1eb0*/  IMAD.MOV R11, RZ, RZ, -R10 ;  /* 0x000000ffff0b7224 */ /* 0x000fe400078e0a0a */
[----:B------:R-:W-:Y:S01]  /*1ec0*/  @!P6 IMAD.IADD R124, R124, 0x1, -R5 ;  /* 0x000000017c7ce824 */ /* 0x000fe200078e0a05 */
[----:B------:R-:W-:Y:S01]  /*1ed0*/  IABS R122, R14 ;  /* 0x0000000e007a7213 */ /* 0x000fe20000000000 */
[----:B------:R-:W-:Y:S01]  /*1ee0*/  IMAD R123, R5, R12, R123 ;  /* 0x0000000c057b7224 */ /* 0x000fe200078e027b */
[----:B------:R-:W-:Y:S01]  /*1ef0*/  IADD3 R12, R3, 0x22, RZ ;  /* 0x00000022030c7810 */ /* 0x000fe20007ffe0ff */
[C---:B------:R-:W-:Y:S01]  /*1f00*/  IMAD R120, R5.reuse, R11, R120 ;  /* 0x0000000b05787224 */ /* 0x040fe200078e0278 */
[----:B------:R-:W-:Y:S01]  /*1f10*/  ISETP.GT.U32.AND P6, PT, R5, R124, PT ;  /* 0x0000007c0500720c */ /* 0x000fe20003fc4070 */
[----:B------:R-:W-:Y:S01]  /*1f20*/  IMAD.HI.U32 R10, R8, R122, RZ ;  /* 0x0000007a080a7227 */ /* 0x000fe200078e00ff */
[----:B------:R-:W-:-:S03]  /*1f30*/  IABS R121, R12 ;  /* 0x0000000c00797213 */ /* 0x000fc60000000000 */
[--C-:B------:R-:W-:Y:S01]  /*1f40*/  @!P5 IMAD.IADD R126, R126, 0x1, -R5.reuse ;  /* 0x000000017e7ed824 */ /* 0x100fe200078e0a05 */
[----:B------:R-:W-:Y:S01]  /*1f50*/  ISETP.GT.U32.AND P5, PT, R5, R123, PT ;  /* 0x0000007b0500720c */ /* 0x000fe20003fa4070 */
[----:B------:R-:W-:Y:S01]  /*1f60*/  @!P4 IMAD.IADD R127, R127, 0x1, -R5 ;  /* 0x000000017f7fc824 */ /* 0x000fe200078e0a05 */
[----:B------:R-:W-:Y:S01]  /*1f70*/  ISETP.GT.U32.AND P4, PT, R5, R120, PT ;  /* 0x000000780500720c */ /* 0x000fe20003f84070 */
[----:B------:R-:W-:Y:S02]  /*1f80*/  IMAD.MOV R11, RZ, RZ, -R10 ;  /* 0x000000ffff0b7224 */ /* 0x000fe400078e0a0a */
[----:B------:R-:W-:-:S04]  /*1f90*/  IMAD.HI.U32 R10, R8, R121, RZ ;  /* 0x00000079080a7227 */ /* 0x000fc800078e00ff */
[----:B------:R-:W-:Y:S01]  /*1fa0*/  IMAD R122, R5, R11, R122 ;  /* 0x0000000b057a7224 */ /* 0x000fe200078e027a */
[----:B------:R-:W-:Y:S01]  /*1fb0*/  IADD3 R11, R3, 0x24, RZ ;  /* 0x00000024030b7810 */ /* 0x000fe20007ffe0ff */
[--C-:B------:R-:W-:Y:S02]  /*1fc0*/  @!P6 IMAD.IADD R124, R124, 0x1, -R5.reuse ;  /* 0x000000017c7ce824 */ /* 0x100fe400078e0a05 */
[--C-:B------:R-:W-:Y:S01]  /*1fd0*/  @!P5 IMAD.IADD R123, R123, 0x1, -R5.reuse ;  /* 0x000000017b7bd824 */ /* 0x100fe200078e0a05 */
[C---:B------:R-:W-:Y:S01]  /*1fe0*/  ISETP.GT.U32.AND P6, PT, R5.reuse, R122, PT ;  /* 0x0000007a0500720c */ /* 0x040fe20003fc4070 */
[----:B------:R-:W-:Y:S01]  /*1ff0*/  @!P4 IMAD.IADD R120, R120, 0x1, -R5 ;  /* 0x000000017878c824 */ /* 0x000fe200078e0a05 */
[----:B------:R-:W-:Y:S01]  /*2000*/  IABS R129, R11 ;  /* 0x0000000b00817213 */ /* 0x000fe20000000000 */
[----:B------:R-:W-:Y:S01]  /*2010*/  IMAD.MOV R10, RZ, RZ, -R10 ;  /* 0x000000ffff0a7224 */ /* 0x000fe200078e0a0a */
[C---:B------:R-:W-:Y:S01]  /*2020*/  ISETP.GT.U32.AND P5, PT, R5.reuse, R123, PT ;  /* 0x0000007b0500720c */ /* 0x040fe20003fa4070 */
[----:B------:R-:W-:Y:S01]  /*2030*/  @!P1 IMAD.MOV R126, RZ, RZ, -R126 ;  /* 0x000000ffff7e9224 */ /* 0x000fe200078e0a7e */
[C---:B------:R-:W-:Y:S01]  /*2040*/  ISETP.GT.U32.AND P4, PT, R5.reuse, R120, PT ;  /* 0x000000780500720c */ /* 0x040fe20003f84070 */
[----:B------:R-:W-:Y:S01]  /*2050*/  IMAD R121, R5, R10, R121 ;  /* 0x0000000a05797224 */ /* 0x000fe200078e0279 */
[----:B------:R-:W-:Y:S01]  /*2060*/  ISETP.GE.AND P1, PT, R16, RZ, PT ;  /* 0x000000ff1000720c */ /* 0x000fe20003f26270 */
[----:B------:R-:W-:Y:S01]  /*2070*/  IMAD.HI.U32 R10, R8, R125, RZ ;  /* 0x0000007d080a7227 */ /* 0x000fe200078e00ff */
[----:B------:R-:W-:-:S03]  /*2080*/  IADD3 R16, R3, 0x2a, RZ ;  /* 0x0000002a03107810 */ /* 0x000fc60007ffe0ff */
[--C-:B------:R-:W-:Y:S01]  /*2090*/  @!P6 IMAD.IADD R122, R122, 0x1, -R5.reuse ;  /* 0x000000017a7ae824 */ /* 0x100fe200078e0a05 */
[----:B------:R-:W-:Y:S01]  /*20a0*/  IABS R153, R16 ;  /* 0x0000001000997213 */ /* 0x000fe20000000000 */
[----:B------:R-:W-:Y:S02]  /*20b0*/  IMAD.MOV R10, RZ, RZ, -R10 ;  /* 0x000000ffff0a7224 */ /* 0x000fe400078e0a0a */
[--C-:B------:R-:W-:Y:S01]  /*20c0*/  @!P5 IMAD.IADD R123, R123, 0x1, -R5.reuse ;  /* 0x000000017b7bd824 */ /* 0x100fe200078e0a05 */
[C---:B------:R-:W-:Y:S01]  /*20d0*/  ISETP.GT.U32.AND P6, PT, R5.reuse, R122, PT ;  /* 0x0000007a0500720c */ /* 0x040fe20003fc4070 */
[----:B------:R-:W-:Y:S01]  /*20e0*/  @!P4 IMAD.IADD R120, R120, 0x1, -R5 ;  /* 0x000000017878c824 */ /* 0x000fe200078e0a05 */
[C---:B------:R-:W-:Y:S01]  /*20f0*/  ISETP.GT.U32.AND P5, PT, R5.reuse, R121, PT ;  /* 0x000000790500720c */ /* 0x040fe20003fa4070 */
[----:B------:R-:W-:Y:S01]  /*2100*/  IMAD R125, R5, R10, R125 ;  /* 0x0000000a057d7224 */ /* 0x000fe200078e027d */
[----:B------:R-:W-:Y:S01]  /*2110*/  ISETP.GE.AND P4, PT, R14, RZ, PT ;  /* 0x000000ff0e00720c */ /* 0x000fe20003f86270 */
[----:B------:R-:W-:-:S04]  /*2120*/  IMAD.HI.U32 R10, R8, R129, RZ ;  /* 0x00000081080a7227 */ /* 0x000fc800078e00ff */
[----:B------:R-:W-:Y:S01]  /*2130*/  @!P3 IMAD.MOV R117, RZ, RZ, -R117 ;  /* 0x000000ffff75b224 */ /* 0x000fe200078e0a75 */
[----:B------:R-:W-:Y:S01]  /*2140*/  ISETP.GE.AND P3, PT, R15, RZ, PT ;  /* 0x000000ff0f00720c */ /* 0x000fe20003f66270 */
[----:B------:R-:W-:Y:S01]  /*2150*/  IMAD.MOV R10, RZ, RZ, -R10 ;  /* 0x000000ffff0a7224 */ /* 0x000fe200078e0a0a */
[----:B------:R-:W-:Y:S01]  /*2160*/  IADD3 R15, R3, 0x28, RZ ;  /* 0x00000028030f7810 */ /* 0x000fe20007ffe0ff */
[----:B------:R-:W-:Y:S01]  /*2170*/  @!P1 IMAD.MOV R123, RZ, RZ, -R123 ;  /* 0x000000ffff7b9224 */ /* 0x000fe200078e0a7b */
[----:B------:R-:W-:Y:S01]  /*2180*/  ISETP.GT.U32.AND P1, PT, R5, R125, PT ;  /* 0x0000007d0500720c */ /* 0x000fe20003f24070 */
[----:B------:R-:W-:Y:S01]  /*2190*/  @!P6 IMAD.IADD R122, R122, 0x1, -R5 ;  /* 0x000000017a7ae824 */ /* 0x000fe200078e0a05 */
[----:B------:R-:W-:Y:S01]  /*21a0*/  ISETP.GE.AND P6, PT, R17, RZ, PT ;  /* 0x000000ff1100720c */ /* 0x000fe20003fc6270 */
[----:B------:R-:W-:Y:S01]  /*21b0*/  IMAD R129, R5, R10, R129 ;  /* 0x0000000a05817224 */ /* 0x000fe200078e0281 */
[----:B------:R-:W-:Y:S01]  /*21c0*/  IADD3 R10, R3, 0x25, RZ ;  /* 0x00000025030a7810 */ /* 0x000fe20007ffe0ff */
[----:B------:R-:W-:Y:S01]  /*21d0*/  @!P0 IMAD.MOV R127, RZ, RZ, -R127 ;  /* 0x000000ffff7f8224 */ /* 0x000fe200078e0a7f */
[----:B------:R-:W-:Y:S01]  /*21e0*/  ISETP.GE.AND P0, PT, R13, RZ, PT ;  /* 0x000000ff0d00720c */ /* 0x000fe20003f06270 */
[--C-:B------:R-:W-:Y:S01]  /*21f0*/  @!P5 IMAD.IADD R121, R121, 0x1, -R5.reuse ;  /* 0x000000017979d824 */ /* 0x100fe200078e0a05 */
[----:B------:R-:W-:Y:S01]  /*2200*/  ISETP.GE.AND P5, PT, R12, RZ, PT ;  /* 0x000000ff0c00720c */ /* 0x000fe20003fa6270 */
[----:B------:R-:W-:Y:S01]  /*2210*/  @!P4 IMAD.MOV R122, RZ, RZ, -R122 ;  /* 0x000000ffff7ac224 */ /* 0x000fe200078e0a7a */
[C---:B------:R-:W-:Y:S01]  /*2220*/  ISETP.GT.U32.AND P4, PT, R5.reuse, R129, PT ;  /* 0x000000810500720c */ /* 0x040fe20003f84070 */
[----:B------:R-:W-:Y:S01]  /*2230*/  @!P3 IMAD.MOV R124, RZ, RZ, -R124 ;  /* 0x000000ffff7cb224 */ /* 0x000fe200078e0a7c */
[----:B------:R-:W-:Y:S01]  /*2240*/  ISETP.GT.U32.AND P3, PT, R5, R121, PT ;  /* 0x000000790500720c */ /* 0x000fe20003f64070 */
[--C-:B------:R-:W-:Y:S01]  /*2250*/  @!P1 IMAD.IADD R125, R125, 0x1, -R5.reuse ;  /* 0x000000017d7d9824 */ /* 0x100fe200078e0a05 */
[----:B------:R-:W-:Y:S01]  /*2260*/  IABS R133, R10 ;  /* 0x0000000a00857213 */ /* 0x000fe20000000000 */
[C---:B------:R-:W-:Y:S01]  /*2270*/  IMAD R152, R252.reuse, 0x2, R148 ;  /* 0x00000002fc987824 */ /* 0x040fe200078e0294 */
[----:B------:R-:W-:Y:S01]  /*2280*/  IADD3 R13, R3, 0x27, RZ ;  /* 0x00000027030d7810 */ /* 0x000fe20007ffe0ff */
[----:B------:R-:W-:Y:S01]  /*2290*/  IMAD R44, R9, 0x40, R6 ;  /* 0x00000040092c7824 */ /* 0x000fe200078e0206 */
[----:B------:R-:W-:Y:S01]  /*22a0*/  ISETP.GT.U32.AND P1, PT, R5, R125, PT ;  /* 0x0000007d0500720c */ /* 0x000fe20003f24070 */
[----:B------:R-:W-:Y:S01]  /*22b0*/  @!P0 IMAD.MOV R120, RZ, RZ, -R120 ;  /* 0x000000ffff788224 */ /* 0x000fe200078e0a78 */
[----:B------:R-:W-:Y:S01]  /*22c0*/  ISETP.GE.AND P0, PT, R11, RZ, PT ;  /* 0x000000ff0b00720c */ /* 0x000fe20003f06270 */
[----:B------:R-:W-:Y:S01]  /*22d0*/  IMAD R158, R252, 0x2, R152 ;  /* 0x00000002fc9e7824 */ /* 0x000fe200078e0298 */
[----:B------:R-:W-:Y:S01]  /*22e0*/  IADD3 R11, R3, 0x26, RZ ;  /* 0x00000026030b7810 */ /* 0x000fe20007ffe0ff */
[--C-:B------:R-:W-:Y:S01]  /*22f0*/  @!P4 IMAD.IADD R129, R129, 0x1, -R5.reuse ;  /* 0x000000018181c824 */ /* 0x100fe200078e0a05 */
[----:B------:R-:W-:Y:S01]  /*2300*/  IABS R141, R13 ;  /* 0x0000000d008d7213 */ /* 0x000fe20000000000 */
[----:B------:R-:W-:Y:S01]  /*2310*/  @!P3 IMAD.IADD R121, R121, 0x1, -R5 ;  /* 0x000000017979b824 */ /* 0x000fe200078e0a05 */
[----:B------:R-:W-:Y:S01]  /*2320*/  ISETP.GE.AND P3, PT, R10, RZ, PT ;  /* 0x000000ff0a00720c */ /* 0x000fe20003f66270 */
[C---:B------:R-:W-:Y:S01]  /*2330*/  IMAD.HI.U32 R10, R8.reuse, R133, RZ ;  /* 0x00000085080a7227 */ /* 0x040fe200078e00ff */
[----:B------:R-:W-:Y:S01]  /*2340*/  IABS R137, R11 ;  /* 0x0000000b00897213 */ /* 0x000fe20000000000 */
[----:B------:R-:W-:Y:S01]  /*2350*/  STL [R1+0x64], R152 ;  /* 0x0000649801007387 */ /* 0x000fe20000100800 */
[----:B------:R-:W-:Y:S01]  /*2360*/  ISETP.GT.U32.AND P4, PT, R5, R129, PT ;  /* 0x000000810500720c */ /* 0x000fe20003f84070 */
[----:B------:R-:W-:Y:S01]  /*2370*/  @!P5 IMAD.MOV R121, RZ, RZ, -R121 ;  /* 0x000000ffff79d224 */ /* 0x000fe200078e0a79 */
[----:B------:R-:W-:Y:S01]  /*2380*/  ISETP.GE.AND P5, PT, R11, RZ, PT ;  /* 0x000000ff0b00720c */ /* 0x000fe20003fa6270 */
[C---:B------:R-:W-:Y:S01]  /*2390*/  IMAD.HI.U32 R11, R8.reuse, R137, RZ ;  /* 0x00000089080b7227 */ /* 0x040fe200078e00ff */
[----:B------:R-:W-:Y:S01]  /*23a0*/  IABS R145, R15 ;  /* 0x0000000f00917213 */ /* 0x000fe20000000000 */
[----:B------:R-:W-:Y:S01]  /*23b0*/  STL [R1+0x60], R158 ;  /* 0x0000609e01007387 */ /* 0x000fe20000100800 */
[----:B------:R-:W-:Y:S01]  /*23c0*/  IADD3 R17, R3, 0x2b, RZ ;  /* 0x0000002b03117810 */ /* 0x000fe20007ffe0ff */
[----:B------:R-:W-:Y:S01]  /*23d0*/  IMAD.MOV R10, RZ, RZ, -R10 ;  /* 0x000000ffff0a7224 */ /* 0x000fe200078e0a0a */
[----:B------:R-:W-:Y:S01]  /*23e0*/  IABS R6, R44 ;  /* 0x0000002c00067213 */ /* 0x000fe20000000000 */
[----:B------:R-:W-:Y:S01]  /*23f0*/  @!P1 IMAD.IADD R125, R125, 0x1, -R5 ;  /* 0x000000017d7d9824 */ /* 0x000fe200078e0a05 */
[----:B------:R-:W-:Y:S01]  /*2400*/  ISETP.GE.AND P1, PT, R13, RZ, PT ;  /* 0x000000ff0d00720c */ /* 0x000fe20003f26270 */
[----:B------:R-:W-:Y:S01]  /*2410*/  IMAD.MOV R12, RZ, RZ, -R11 ;  /* 0x000000ffff0c7224 */ /* 0x000fe200078e0a0b */
[----:B------:R-:W-:Y:S01]  /*2420*/  IADD3 R13, R3, 0x29, RZ ;  /* 0x00000029030d7810 */ /* 0x000fe20007ffe0ff */
[----:B------:R-:W-:Y:S01]  /*2430*/  IMAD R133, R5, R10, R133 ;  /* 0x0000000a05857224 */ /* 0x000fe200078e0285 */
[----:B------:R-:W-:Y:S01]  /*2440*/  IABS R157, R17 ;  /* 0x00000011009d7213 */ /* 0x000fe20000000000 */
[----:B------:R-:W-:Y:S01]  /*2450*/  IMAD.HI.U32 R10, R8, R141, RZ ;  /* 0x0000008d080a7227 */ /* 0x000fe200078e00ff */
[----:B------:R-:W-:-:S03]  /*2460*/  IABS R149, R13 ;  /* 0x0000000d00957213 */ /* 0x000fc60000000000 */
[----:B------:R-:W-:Y:S02]  /*2470*/  IMAD R137, R5, R12, R137 ;  /* 0x0000000c05897224 */ /* 0x000fe400078e0289 */
[----:B------:R-:W-:Y:S01]  /*2480*/  @!P4 IMAD.IADD R129, R129, 0x1, -R5 ;  /* 0x000000018181c824 */ /* 0x000fe200078e0a05 */
[C---:B------:R-:W-:Y:S01]  /*2490*/  ISETP.GT.U32.AND P4, PT, R5.reuse, R133, PT ;  /* 0x000000850500720c */ /* 0x040fe20003f84070 */
[----:B------:R-:W-:Y:S02]  /*24a0*/  IMAD.MOV R10, RZ, RZ, -R10 ;  /* 0x000000ffff0a7224 */ /* 0x000fe400078e0a0a */
[----:B------:R-:W-:Y:S01]  /*24b0*/  @!P6 IMAD.MOV R125, RZ, RZ, -R125 ;  /* 0x000000ffff7de224 */ /* 0x000fe200078e0a7d */
[C---:B------:R-:W-:Y:S01]  /*24c0*/  ISETP.GT.U32.AND P6, PT, R5.reuse, R137, PT ;  /* 0x000000890500720c */ /* 0x040fe20003fc4070 */
[----:B------:R-:W-:Y:S02]  /*24d0*/  IMAD R141, R5, R10, R141 ;  /* 0x0000000a058d7224 */ /* 0x000fe400078e028d */
[----:B------:R-:W-:-:S04]  /*24e0*/  IMAD.HI.U32 R10, R8, R149, RZ ;  /* 0x00000095080a7227 */ /* 0x000fc800078e00ff */
[----:B------:R-:W-:Y:S02]  /*24f0*/  IMAD.MOV R10, RZ, RZ, -R10 ;  /* 0x000000ffff0a7224 */ /* 0x000fe400078e0a0a */
[----:B------:R-:W-:Y:S02]  /*2500*/  @!P4 IMAD.IADD R133, R133, 0x1, -R5 ;  /* 0x000000018585c824 */ /* 0x000fe400078e0a05 */
[----:B------:R-:W-:Y:S02]  /*2510*/  IMAD R149, R5, R10, R149 ;  /* 0x0000000a05957224 */ /* 0x000fe400078e0295 */
[----:B------:R-:W-:Y:S01]  /*2520*/  @!P6 IMAD.IADD R137, R137, 0x1, -R5 ;  /* 0x000000018989e824 */ /* 0x000fe200078e0a05 */
[C---:B------:R-:W-:Y:S01]  /*2530*/  ISETP.GT.U32.AND P4, PT, R5.reuse, R133, PT ;  /* 0x000000850500720c */ /* 0x040fe20003f84070 */
[----:B------:R-:W-:Y:S01]  /*2540*/  IMAD.HI.U32 R11, R8, R145, RZ ;  /* 0x00000091080b7227 */ /* 0x000fe200078e00ff */
[----:B------:R-:W-:-:S03]  /*2550*/  ISETP.GT.U32.AND P6, PT, R5, R149, PT ;  /* 0x000000950500720c */ /* 0x000fc60003fc4070 */
[----:B------:R-:W-:Y:S02]  /*2560*/  IMAD.MOV R12, RZ, RZ, -R11 ;  /* 0x000000ffff0c7224 */ /* 0x000fe400078e0a0b */
[----:B------:R-:W-:Y:S01]  /*2570*/  @!P0 IMAD.MOV R129, RZ, RZ, -R129 ;  /* 0x000000ffff818224 */ /* 0x000fe200078e0a81 */
[C---:B------:R-:W-:Y:S01]  /*2580*/  ISETP.GT.U32.AND P0, PT, R5.reuse, R141, PT ;  /* 0x0000008d0500720c */ /* 0x040fe20003f04070 */
[----:B------:R-:W-:Y:S02]  /*2590*/  IMAD R145, R5, R12, R145 ;  /* 0x0000000c05917224 */ /* 0x000fe400078e0291 */
[----:B------:R-:W-:-:S04]  /*25a0*/  IMAD.HI.U32 R10, R8, R161, RZ ;  /* 0x000000a1080a7227 */ /* 0x000fc800078e00ff */
[--C-:B------:R-:W-:Y:S01]  /*25b0*/  @!P4 IMAD.IADD R133, R133, 0x1, -R5.reuse ;  /* 0x000000018585c824 */ /* 0x100fe200078e0a05 */
[----:B------:R-:W-:Y:S01]  /*25c0*/  ISETP.GT.U32.AND P4, PT, R5, R145, PT ;  /* 0x000000910500720c */ /* 0x000fe20003f84070 */
[----:B------:R-:W-:Y:S02]  /*25d0*/  @!P6 IMAD.IADD R149, R149, 0x1, -R5 ;  /* 0x000000019595e824 */ /* 0x000fe400078e0a05 */
[----:B------:R-:W-:-:S03]  /*25e0*/  IMAD.HI.U32 R11, R8, R153, RZ ;  /* 0x00000099080b7227 */ /* 0x000fc600078e00ff */
[----:B------:R-:W-:Y:S01]  /*25f0*/  ISETP.GT.U32.AND P6, PT, R5, R149, PT ;  /* 0x000000950500720c */ /* 0x000fe20003fc4070 */
[----:B------:R-:W-:Y:S01]  /*2600*/  @!P0 IMAD.IADD R141, R141, 0x1, -R5 ;  /* 0x000000018d8d8824 */ /* 0x000fe200078e0a05 */
[----:B------:R-:W-:Y:S01]  /*2610*/  ISETP.GT.U32.AND P0, PT, R5, R137, PT ;  /* 0x000000890500720c */ /* 0x000fe20003f04070 */
[----:B------:R-:W-:Y:S02]  /*2620*/  IMAD.MOV R10, RZ, RZ, -R10 ;  /* 0x000000ffff0a7224 */ /* 0x000fe400078e0a0a */
[----:B------:R-:W-:Y:S02]  /*2630*/  IMAD.MOV R14, RZ, RZ, -R11 ;  /* 0x000000ffff0e7224 */ /* 0x000fe400078e0a0b */
[----:B------:R-:W-:Y:S01]  /*2640*/  @!P4 IMAD.IADD R145, R145, 0x1, -R5 ;  /* 0x000000019191c824 */ /* 0x000fe200078e0a05 */
[C---:B------:R-:W-:Y:S01]  /*2650*/  ISETP.GT.U32.AND P4, PT, R5.reuse, R141, PT ;  /* 0x0000008d0500720c */ /* 0x040fe20003f84070 */
[C---:B------:R-:W-:Y:S02]  /*2660*/  IMAD R161, R5.reuse, R10, R161 ;  /* 0x0000000a05a17224 */ /* 0x040fe400078e02a1 */
[----:B------:R-:W-:-:S02]  /*2670*/  IMAD R153, R5, R14, R153 ;  /* 0x0000000e05997224 */ /* 0x000fc400078e0299 */
[----:B------:R-:W-:Y:S01]  /*2680*/  @!P3 IMAD.MOV R133, RZ, RZ, -R133 ;  /* 0x000000ffff85b224 */ /* 0x000fe200078e0a85 */
[----:B------:R-:W-:Y:S01]  /*2690*/  ISETP.GT.U32.AND P3, PT, R5, R145, PT ;  /* 0x000000910500720c */ /* 0x000fe20003f64070 */
[--C-:B------:R-:W-:Y:S01]  /*26a0*/  @!P6 IMAD.IADD R149, R149, 0x1, -R5.reuse ;  /* 0x000000019595e824 */ /* 0x100fe200078e0a05 */
[----:B------:R-:W-:Y:S01]  /*26b0*/  ISETP.GT.U32.AND P6, PT, R5, R161, PT ;  /* 0x000000a10500720c */ /* 0x000fe20003fc4070 */
[----:B------:R-:W-:Y:S01]  /*26c0*/  @!P0 IMAD.IADD R137, R137, 0x1, -R5 ;  /* 0x0000000189898824 */ /* 0x000fe200078e0a05 */
[----:B------:R-:W-:Y:S01]  /*26d0*/  ISETP.GT.U32.AND P0, PT, R5, R153, PT ;  /* 0x000000990500720c */ /* 0x000fe20003f04070 */
[----:B------:R-:W-:-:S04]  /*26e0*/  IMAD.HI.U32 R12, R8, R157, RZ ;  /* 0x0000009d080c7227 */ /* 0x000fc800078e00ff */
[----:B------:R-:W-:-:S04]  /*26f0*/  IMAD.HI.U32 R10, R8, R165, RZ ;  /* 0x000000a5080a7227 */ /* 0x000fc800078e00ff */
[--C-:B------:R-:W-:Y:S01]  /*2700*/  @!P3 IMAD.IADD R145, R145, 0x1, -R5.reuse ;  /* 0x000000019191b824 */ /* 0x100fe200078e0a05 */
[----:B------:R-:W-:Y:S01]  /*2710*/  ISETP.GE.AND P3, PT, R15, RZ, PT ;  /* 0x000000ff0f00720c */ /* 0x000fe20003f66270 */
[--C-:B------:R-:W-:Y:S02]  /*2720*/  @!P6 IMAD.IADD R161, R161, 0x1, -R5.reuse ;  /* 0x00000001a1a1e824 */ /* 0x100fe400078e0a05 */
[----:B------:R-:W-:Y:S01]  /*2730*/  @!P0 IMAD.IADD R153, R153, 0x1, -R5 ;  /* 0x0000000199998824 */ /* 0x000fe200078e0a05 */
[----:B------:R-:W-:Y:S01]  /*2740*/  ISETP.GE.AND P0, PT, R13, RZ, PT ;  /* 0x000000ff0d00720c */ /* 0x000fe20003f06270 */
[----:B------:R-:W-:Y:S01]  /*2750*/  IMAD.MOV R12, RZ, RZ, -R12 ;  /* 0x000000ffff0c7224 */ /* 0x000fe200078e0a0c */
[----:B------:R-:W-:Y:S01]  /*2760*/  ISETP.GT.U32.AND P6, PT, R5, R161, PT ;  /* 0x000000a10500720c */ /* 0x000fe20003fc4070 */
[----:B------:R-:W-:Y:S01]  /*2770*/  IMAD.HI.U32 R11, R8, R169, RZ ;  /* 0x000000a9080b7227 */ /* 0x000fe200078e00ff */
[----:B------:R-:W-:-:S03]  /*2780*/  IADD3 R13, R3, 0x30, RZ ;  /* 0x00000030030d7810 */ /* 0x000fc60007ffe0ff */
[----:B------:R-:W-:Y:S02]  /*2790*/  IMAD.MOV R10, RZ, RZ, -R10 ;  /* 0x000000ffff0a7224 */ /* 0x000fe400078e0a0a */
[C---:B------:R-:W-:Y:S02]  /*27a0*/  IMAD R157, R5.reuse, R12, R157 ;  /* 0x0000000c059d7224 */ /* 0x040fe400078e029d */
[----:B------:R-:W-:Y:S01]  /*27b0*/  @!P5 IMAD.MOV R137, RZ, RZ, -R137 ;  /* 0x000000ffff89d224 */ /* 0x000fe200078e0a89 */
[C---:B------:R-:W-:Y:S01]  /*27c0*/  ISETP.GT.U32.AND P5, PT, R5.reuse, R153, PT ;  /* 0x000000990500720c */ /* 0x040fe20003fa4070 */
[----:B------:R-:W-:Y:S01]  /*27d0*/  IMAD.MOV R14, RZ, RZ, -R11 ;  /* 0x000000ffff0e7224 */ /* 0x000fe200078e0a0b */
[----:B------:R-:W-:Y:S01]  /*27e0*/  IABS R11, R13 ;  /* 0x0000000d000b7213 */ /* 0x000fe20000000000 */
[----:B------:R-:W-:Y:S02]  /*27f0*/  IMAD R165, R5, R10, R165 ;  /* 0x0000000a05a57224 */ /* 0x000fe400078e02a5 */
[----:B------:R-:W-:-:S04]  /*2800*/  IMAD.HI.U32 R12, R8, R173, RZ ;  /* 0x000000ad080c7227 */ /* 0x000fc800078e00ff */
[----:B------:R-:W-:Y:S01]  /*2810*/  @!P4 IMAD.IADD R141, R141, 0x1, -R5 ;  /* 0x000000018d8dc824 */ /* 0x000fe200078e0a05 */
[C---:B------:R-:W-:Y:S01]  /*2820*/  ISETP.GT.U32.AND P4, PT, R5.reuse, R157, PT ;  /* 0x0000009d0500720c */ /* 0x040fe20003f84070 */
[----:B------:R-:W-:Y:S01]  /*2830*/  IMAD R169, R5, R14, R169 ;  /* 0x0000000e05a97224 */ /* 0x000fe200078e02a9 */
[----:B------:R-:W-:Y:S01]  /*2840*/  IADD3 R14, R3, 0x31, RZ ;  /* 0x00000031030e7810 */ /* 0x000fe20007ffe0ff */
[----:B------:R-:W-:Y:S01]  /*2850*/  @!P3 IMAD.MOV R145, RZ, RZ, -R145 ;  /* 0x000000ffff91b224 */ /* 0x000fe200078e0a91 */
[C---:B------:R-:W-:Y:S01]  /*2860*/  ISETP.GT.U32.AND P3, PT, R5.reuse, R165, PT ;  /* 0x000000a50500720c */ /* 0x040fe20003f64070 */
[----:B------:R-:W-:Y:S02]  /*2870*/  IMAD.MOV R12, RZ, RZ, -R12 ;  /* 0x000000ffff0c7224 */ /* 0x000fe400078e0a0c */
[----:B------:R-:W-:Y:S01]  /*2880*/  @!P0 IMAD.MOV R149, RZ, RZ, -R149 ;  /* 0x000000ffff958224 */ /* 0x000fe200078e0a95 */
[----:B------:R-:W-:Y:S01]  /*2890*/  ISETP.GT.U32.AND P0, PT, R5, R169, PT ;  /* 0x000000a90500720c */ /* 0x000fe20003f04070 */
[----:B------:R-:W-:Y:S01]  /*28a0*/  @!P6 IMAD.IADD R161, R161, 0x1, -R5 ;  /* 0x00000001a1a1e824 */ /* 0x000fe200078e0a05 */
[----:B------:R-:W-:Y:S01]  /*28b0*/  ISETP.GE.AND P6, PT, R18, RZ, PT ;  /* 0x000000ff1200720c */ /* 0x000fe20003fc6270 */
[----:B------:R-:W-:Y:S01]  /*28c0*/  IMAD R173, R5, R12, R173 ;  /* 0x0000000c05ad7224 */ /* 0x000fe200078e02ad */
[----:B------:R-:W-:Y:S01]  /*28d0*/  IABS R12, R14 ;  /* 0x0000000e000c7213 */ /* 0x000fe20000000000 */
[----:B------:R-:W-:-:S04]  /*28e0*/  IMAD.HI.U32 R10, R8, R11, RZ ;  /* 0x0000000b080a7227 */ /* 0x000fc800078e00ff */
[--C-:B------:R-:W-:Y:S01]  /*28f0*/  @!P5 IMAD.IADD R153, R153, 0x1, -R5.reuse ;  /* 0x000000019999d824 */ /* 0x100fe200078e0a05 */
[----:B------:R-:W-:Y:S01]  /*2900*/  ISETP.GT.U32.AND P5, PT, R5, R173, PT ;  /* 0x000000ad0500720c */ /* 0x000fe20003fa4070 */
[----:B------:R-:W-:Y:S02]  /*2910*/  IMAD.MOV R10, RZ, RZ, -R10 ;  /* 0x000000ffff0a7224 */ /* 0x000fe400078e0a0a */
[--C-:B------:R-:W-:Y:S01]  /*2920*/  @!P4 IMAD.IADD R157, R157, 0x1, -R5.reuse ;  /* 0x000000019d9dc824 */ /* 0x100fe200078e0a05 */
[----:B------:R-:W-:Y:S01]  /*2930*/  ISETP.GE.AND P4, PT, R16, RZ, PT ;  /* 0x000000ff1000720c */ /* 0x000fe20003f86270 */
[----:B------:R-:W-:Y:S01]  /*2940*/  @!P3 IMAD.IADD R165, R165, 0x1, -R5 ;  /* 0x00000001a5a5b824 */ /* 0x000fe200078e0a05 */
[----:B------:R-:W-:Y:S01]  /*2950*/  ISETP.GE.AND P3, PT, R19, RZ, PT ;  /* 0x000000ff1300720c */ /* 0x000fe20003f66270 */
[----:B------:R-:W-:Y:S02]  /*2960*/  IMAD R10, R5, R10, R11 ;  /* 0x0000000a050a7224 */ /* 0x000fe400078e020b */
[----:B------:R-:W-:Y:S01]  /*2970*/  @!P0 IMAD.IADD R169, R169, 0x1, -R5 ;  /* 0x00000001a9a98824 */ /* 0x000fe200078e0a05 */
[C---:B------:R-:W-:Y:S01]  /*2980*/  ISETP.GT.U32.AND P0, PT, R5.reuse, R165, PT ;  /* 0x000000a50500720c */ /* 0x040fe20003f04070 */
[----:B------:R-:W-:Y:S01]  /*2990*/  @!P6 IMAD.MOV R161, RZ, RZ, -R161 ;  /* 0x000000ffffa1e224 */ /* 0x000fe200078e0aa1 */
[----:B------:R-:W-:Y:S01]  /*29a0*/  ISETP.GT.U32.AND P6, PT, R5, R10, PT ;  /* 0x0000000a0500720c */ /* 0x000fe20003fc4070 */
[----:B------:R-:W-:Y:S01]  /*29b0*/  @!P5 IMAD.IADD R173, R173, 0x1, -R5 ;  /* 0x00000001adadd824 */ /* 0x000fe200078e0a05 */
[C---:B------:R-:W-:Y:S01]  /*29c0*/  ISETP.GT.U32.AND P5, PT, R5.reuse, R169, PT ;  /* 0x000000a90500720c */ /* 0x040fe20003fa4070 */
[----:B------:R-:W-:Y:S01]  /*29d0*/  @!P1 IMAD.MOV R141, RZ, RZ, -R141 ;  /* 0x000000ffff8d9224 */ /* 0x000fe200078e0a8d */
[C---:B------:R-:W-:Y:S01]  /*29e0*/  ISETP.GT.U32.AND P1, PT, R5.reuse, R157, PT ;  /* 0x0000009d0500720c */ /* 0x040fe20003f24070 */
[----:B------:R-:W-:Y:S01]  /*29f0*/  @!P4 IMAD.MOV R153, RZ, RZ, -R153 ;  /* 0x000000ffff99c224 */ /* 0x000fe200078e0a99 */
[----:B------:R-:W-:Y:S01]  /*2a00*/  ISETP.GT.U32.AND P4, PT, R5, R173, PT ;  /* 0x000000ad0500720c */ /* 0x000fe20003f84070 */
[----:B------:R-:W-:-:S04]  /*2a10*/  IMAD.HI.U32 R11, R8, R12, RZ ;  /* 0x0000000c080b7227 */ /* 0x000fc800078e00ff */
[--C-:B------:R-:W-:Y:S01]  /*2a20*/  @!P0 IMAD.IADD R165, R165, 0x1, -R5.reuse ;  /* 0x00000001a5a58824 */ /* 0x100fe200078e0a05 */
[----:B------:R-:W-:Y:S01]  /*2a30*/  ISETP.GE.AND P0, PT, R21, RZ, PT ;  /* 0x000000ff1500720c */ /* 0x000fe20003f06270 */
[----:B------:R-:W-:Y:S02]  /*2a40*/  @!P6 IMAD.IADD R10, R10, 0x1, -R5 ;  /* 0x000000010a0ae824 */ /* 0x000fe400078e0a05 */
[----:B------:R-:W-:Y:S02]  /*2a50*/  IMAD.MOV R11, RZ, RZ, -R11 ;  /* 0x000000ffff0b7224 */ /* 0x000fe400078e0a0b */
[----:B------:R-:W-:Y:S01]  /*2a60*/  @!P3 IMAD.MOV R165, RZ, RZ, -R165 ;  /* 0x000000ffffa5b224 */ /* 0x000fe200078e0aa5 */
[C---:B------:R-:W-:Y:S01]  /*2a70*/  ISETP.GT.U32.AND P3, PT, R5.reuse, R10, PT ;  /* 0x0000000a0500720c */ /* 0x040fe20003f64070 */
[----:B------:R-:W-:Y:S01]  /*2a80*/  IMAD R12, R5, R11, R12 ;  /* 0x0000000b050c7224 */ /* 0x000fe200078e020c */
[----:B------:R-:W-:Y:S01]  /*2a90*/  IADD3 R11, R3, 0x32, RZ ;  /* 0x00000032030b7810 */ /* 0x000fe20007ffe0ff */
[--C-:B------:R-:W-:Y:S01]  /*2aa0*/  @!P1 IMAD.IADD R157, R157, 0x1, -R5.reuse ;  /* 0x000000019d9d9824 */ /* 0x100fe200078e0a05 */
[----:B------:R-:W-:Y:S01]  /*2ab0*/  ISETP.GE.AND P1, PT, R17, RZ, PT ;  /* 0x000000ff1100720c */ /* 0x000fe20003f26270 */
[--C-:B------:R-:W-:Y:S01]  /*2ac0*/  @!P4 IMAD.IADD R173, R173, 0x1, -R5.reuse ;  /* 0x00000001adadc824 */ /* 0x100fe200078e0a05 */
[----:B------:R-:W-:Y:S01]  /*2ad0*/  ISETP.GE.AND P4, PT, R14, RZ, PT ;  /* 0x000000ff0e00720c */ /* 0x000fe20003f86270 */
[----:B------:R-:W-:Y:S01]  /*2ae0*/  @!P5 IMAD.IADD R169, R169, 0x1, -R5 ;  /* 0x00000001a9a9d824 */ /* 0x000fe200078e0a05 */
[----:B------:R-:W-:Y:S01]  /*2af0*/  IADD3 R14, R3, 0x34, RZ ;  /* 0x00000034030e7810 */ /* 0x000fe20007ffe0ff */
[----:B------:R-:W-:Y:S01]  /*2b00*/  @!P0 IMAD.MOV R173, RZ, RZ, -R173 ;  /* 0x000000ffffad8224 */ /* 0x000fe200078e0aad */
[----:B------:R-:W-:Y:S01]  /*2b10*/  IABS R15, R11 ;  /* 0x0000000b000f7213 */ /* 0x000fe20000000000 */
[----:B------:R-:W-:Y:S01]  /*2b20*/  IMAD R164, R252, 0x2, R158 ;  /* 0x00000002fca47824 */ /* 0x000fe200078e029e */
[----:B------:R-:W-:Y:S01]  /*2b30*/  IABS R19, R14 ;  /* 0x0000000e00137213 */ /* 0x000fe20000000000 */
[----:B------:R-:W-:Y:S01]  /*2b40*/  @!P3 IMAD.IADD R10, R10, 0x1, -R5 ;  /* 0x000000010a0ab824 */ /* 0x000fe200078e0a05 */
[----:B------:R-:W-:Y:S01]  /*2b50*/  ISETP.GE.AND P5, PT, R13, RZ, PT ;  /* 0x000000ff0d00720c */ /* 0x000fe20003fa6270 */
[----:B------:R-:W-:Y:S01]  /*2b60*/  IMAD R170, R252, 0x2, R164 ;  /* 0x00000002fcaa7824 */ /* 0x000fe200078e02a4 */
[----:B------:R-:W-:Y:S01]  /*2b70*/  ISETP.GE.AND P6, PT, R11, RZ, PT ;  /* 0x000000ff0b00720c */ /* 0x000fe20003fc6270 */
[----:B------:R-:W-:Y:S01]  /*2b80*/  IMAD.HI.U32 R11, R8, R15, RZ ;  /* 0x0000000f080b7227 */ /* 0x000fe200078e00ff */
[----:B------:R-:W-:Y:S01]  /*2b90*/  ISETP.GE.AND P3, PT, R14, RZ, PT ;  /* 0x000000ff0e00720c */ /* 0x000fe20003f66270 */
[----:B------:R-:W-:Y:S01]  /*2ba0*/  STL [R1+0x5c], R164 ;  /* 0x00005ca401007387 */ /* 0x000fe20000100800 */
[----:B------:R-:W-:Y:S01]  /*2bb0*/  ISETP.GT.U32.AND P0, PT, R5, R12, PT ;  /* 0x0000000c0500720c */ /* 0x000fe20003f04070 */
[----:B------:R-:W-:Y:S01]  /*2bc0*/  IMAD.HI.U32 R14, R8, R19, RZ ;  /* 0x00000013080e7227 */ /* 0x000fe200078e00ff */
[C---:B------:R-:W-:Y:S01]  /*2bd0*/  IADD3 R13, R3.reuse, 0x33, RZ ;  /* 0x00000033030d7810 */ /* 0x040fe20007ffe0ff */
[----:B------:R-:W-:Y:S02]  /*2be0*/  STL [R1+0x58], R170 ;  /* 0x000058aa01007387 */ /* 0x000fe40000100800 */
[----:B------:R-:W-:Y:S01]  /*2bf0*/  IMAD.MOV R16, RZ, RZ, -R11 ;  /* 0x000000ffff107224 */ /* 0x000fe200078e0a0b */
[----:B------:R-:W-:Y:S01]  /*2c00*/  IABS R17, R13 ;  /* 0x0000000d00117213 */ /* 0x000fe20000000000 */
[----:B------:R-:W-:Y:S01]  /*2c10*/  @!P1 IMAD.MOV R157, RZ, RZ, -R157 ;  /* 0x000000ffff9d9224 */ /* 0x000fe200078e0a9d */
[----:B------:R-:W-:Y:S01]  /*2c20*/  ISETP.GE.AND P1, PT, R20, RZ, PT ;  /* 0x000000ff1400720c */ /* 0x000fe20003f26270 */
[----:B------:R-:W-:Y:S01]  /*2c30*/  IMAD.MOV R20, RZ, RZ, -R14 ;  /* 0x000000ffff147224 */ /* 0x000fe200078e0a0e */
[----:B------:R-:W-:Y:S01]  /*2c40*/  IADD3 R11, R3, 0x35, RZ ;  /* 0x00000035030b7810 */ /* 0x000fe20007ffe0ff */
[----:B------:R-:W-:-:S02]  /*2c50*/  IMAD R14, R5, R16, R15 ;  /* 0x00000010050e7224 */ /* 0x000fc400078e020f */
[----:B------:R-:W-:Y:S02]  /*2c60*/  @!P5 IMAD.MOV R10, RZ, RZ, -R10 ;  /* 0x000000ffff0ad224 */ /* 0x000fe400078e0a0a */
[----:B------:R-:W-:Y:S01]  /*2c70*/  @!P0 IMAD.IADD R12, R12, 0x1, -R5 ;  /* 0x000000010c0c8824 */ /* 0x000fe200078e0a05 */
[----:B------:R-:W-:Y:S01]  /*2c80*/  ISETP.GT.U32.AND P5, PT, R5, R14, PT ;  /* 0x0000000e0500720c */ /* 0x000fe20003fa4070 */
[----:B------:R-:W-:-:S03]  /*2c90*/  IMAD.HI.U32 R15, R8, R24, RZ ;  /* 0x00000018080f7227 */ /* 0x000fc600078e00ff */
[----:B------:R-:W-:Y:S01]  /*2ca0*/  ISETP.GT.U32.AND P0, PT, R5, R12, PT ;  /* 0x0000000c0500720c */ /* 0x000fe20003f04070 */
[----:B------:R-:W-:Y:S01]  /*2cb0*/  @!P1 IMAD.MOV R169, RZ, RZ, -R169 ;  /* 0x000000ffffa99224 */ /* 0x000fe200078e0aa9 */
[----:B------:R-:W-:Y:S01]  /*2cc0*/  ISETP.GE.AND P1, PT, R13, RZ, PT ;  /* 0x000000ff0d00720c */ /* 0x000fe20003f26270 */
[----:B------:R-:W-:-:S04]  /*2cd0*/  IMAD.HI.U32 R13, R8, R17, RZ ;  /* 0x00000011080d7227 */ /* 0x000fc800078e00ff */
[----:B------:R-:W-:Y:S02]  /*2ce0*/  IMAD.MOV R18, RZ, RZ, -R13 ;  /* 0x000000ffff127224 */ /* 0x000fe400078e0a0d */
[----:B------:R-:W-:Y:S02]  /*2cf0*/  @!P5 IMAD.IADD R14, R14, 0x1, -R5 ;  /* 0x000000010e0ed824 */ /* 0x000fe400078e0a05 */
[C---:B------:R-:W-:Y:S02]  /*2d00*/  IMAD R16, R5.reuse, R18, R17 ;  /* 0x0000001205107224 */ /* 0x040fe400078e0211 */
[C---:B------:R-:W-:Y:S01]  /*2d10*/  IMAD R18, R5.reuse, R20, R19 ;  /* 0x0000001405127224 */ /* 0x040fe200078e0213 */
[----:B------:R-:W-:Y:S01]  /*2d20*/  ISETP.GT.U32.AND P5, PT, R5, R14, PT ;  /* 0x0000000e0500720c */ /* 0x000fe20003fa4070 */
[----:B------:R-:W-:Y:S01]  /*2d30*/  @!P0 IMAD.IADD R12, R12, 0x1, -R5 ;  /* 0x000000010c0c8824 */ /* 0x000fe200078e0a05 */
[----:B------:R-:W-:Y:S01]  /*2d40*/  IABS R20, R11 ;  /* 0x0000000b00147213 */ /* 0x000fe20000000000 */
[----:B------:R-:W-:Y:S01]  /*2d50*/  IMAD.HI.U32 R13, R8, R22, RZ ;  /* 0x00000016080d7227 */ /* 0x000fe200078e00ff */
[----:B------:R-:W-:-:S03]  /*2d60*/  ISETP.GE.AND P0, PT, R11, RZ, PT ;  /* 0x000000ff0b00720c */ /* 0x000fc60003f06270 */
[----:B------:R-:W-:-:S04]  /*2d70*/  IMAD.HI.U32 R11, R8, R20, RZ ;  /* 0x00000014080b7227 */ /* 0x000fc800078e00ff */
[----:B------:R-:W-:Y:S02]  /*2d80*/  IMAD.MOV R11, RZ, RZ, -R11 ;  /* 0x000000ffff0b7224 */ /* 0x000fe400078e0a0b */
[----:B------:R-:W-:Y:S01]  /*2d90*/  @!P5 IMAD.IADD R14, R14, 0x1, -R5 ;  /* 0x000000010e0ed824 */ /* 0x000fe200078e0a05 */
[C---:B------:R-:W-:Y:S01]  /*2da0*/  ISETP.GT.U32.AND P5, PT, R5.reuse, R16, PT ;  /* 0x000000100500720c */ /* 0x040fe20003fa4070 */
[C---:B------:R-:W-:Y:S02]  /*2db0*/  IMAD R20, R5.reuse, R11, R20 ;  /* 0x0000000b05147224 */ /* 0x040fe400078e0214 */
[----:B------:R-:W-:Y:S02]  /*2dc0*/  @!P6 IMAD.MOV R14, RZ, RZ, -R14 ;  /* 0x000000ffff0ee224 */ /* 0x000fe400078e0a0e */
[----:B------:R-:W-:Y:S01]  /*2dd0*/  @!P4 IMAD.MOV R12, RZ, RZ, -R12 ;  /* 0x000000ffff0cc224 */ /* 0x000fe200078e0a0c */
[C---:B------:R-:W-:Y:S01]  /*2de0*/  ISETP.GT.U32.AND P6, PT, R5.reuse, R20, PT ;  /* 0x000000140500720c */ /* 0x040fe20003fc4070 */
[----:B------:R-:W-:Y:S01]  /*2df0*/  IMAD.MOV R13, RZ, RZ, -R13 ;  /* 0x000000ffff0d7224 */ /* 0x000fe200078e0a0d */
[----:B------:R-:W-:Y:S01]  /*2e00*/  ISETP.GT.U32.AND P4, PT, R5, R18, PT ;  /* 0x000000120500720c */ /* 0x000fe20003f84070 */
[----:B------:R-:W-:-:S04]  /*2e10*/  IMAD.HI.U32 R17, R8, R26, RZ ;  /* 0x0000001a08117227 */ /* 0x000fc800078e00ff */
[----:B------:R-:W-:Y:S02]  /*2e20*/  @!P5 IMAD.IADD R16, R16, 0x1, -R5 ;  /* 0x000000011010d824 */ /* 0x000fe400078e0a05 */
[C---:B------:R-:W-:Y:S02]  /*2e30*/  IMAD R22, R5.reuse, R13, R22 ;  /* 0x0000000d05167224 */ /* 0x040fe400078e0216 */
[----:B------:R-:W-:Y:S01]  /*2e40*/  IMAD.MOV R17, RZ, RZ, -R17 ;  /* 0x000000ffff117224 */ /* 0x000fe200078e0a11 */
[C---:B------:R-:W-:Y:S01]  /*2e50*/  ISETP.GT.U32.AND P5, PT, R5.reuse, R16, PT ;  /* 0x000000100500720c */ /* 0x040fe20003fa4070 */
[--C-:B------:R-:W-:Y:S02]  /*2e60*/  @!P6 IMAD.IADD R20, R20, 0x1, -R5.reuse ;  /* 0x000000011414e824 */ /* 0x100fe400078e0a05 */
[----:B------:R-:W-:Y:S02]  /*2e70*/  @!P4 IMAD.IADD R18, R18, 0x1, -R5 ;  /* 0x000000011212c824 */ /* 0x000fe400078e0a05 */
[----:B------:R-:W-:Y:S01]  /*2e80*/  IMAD.MOV R15, RZ, RZ, -R15 ;  /* 0x000000ffff0f7224 */ /* 0x000fe200078e0a0f */
[C---:B------:R-:W-:Y:S01]  /*2e90*/  ISETP.GT.U32.AND P6, PT, R5.reuse, R20, PT ;  /* 0x000000140500720c */ /* 0x040fe20003fc4070 */
[C---:B------:R-:W-:Y:S01]  /*2ea0*/  IMAD R26, R5.reuse, R17, R26 ;  /* 0x00000011051a7224 */ /* 0x040fe200078e021a */
[C---:B------:R-:W-:Y:S01]  /*2eb0*/  ISETP.GT.U32.AND P4, PT, R5.reuse, R18, PT ;  /* 0x000000120500720c */ /* 0x040fe20003f84070 */
[----:B------:R-:W-:-:S02]  /*2ec0*/  IMAD R24, R5, R15, R24 ;  /* 0x0000000f05187224 */ /* 0x000fc400078e0218 */
[----:B------:R-:W-:-:S04]  /*2ed0*/  IMAD.HI.U32 R11, R8, R28, RZ ;  /* 0x0000001c080b7227 */ /* 0x000fc800078e00ff */
[----:B------:R-:W-:Y:S01]  /*2ee0*/  @!P5 IMAD.IADD R16, R16, 0x1, -R5 ;  /* 0x000000011010d824 */ /* 0x000fe200078e0a05 */
[----:B------:R-:W-:Y:S01]  /*2ef0*/  ISETP.GT.U32.AND P5, PT, R5, R22, PT ;  /* 0x000000160500720c */ /* 0x000fe20003fa4070 */
[----:B------:R-:W-:-:S04]  /*2f00*/  IMAD.HI.U32 R15, R8, R32, RZ ;  /* 0x00000020080f7227 */ /* 0x000fc800078e00ff */
[--C-:B------:R-:W-:Y:S01]  /*2f10*/  @!P6 IMAD.IADD R20, R20, 0x1, -R5.reuse ;  /* 0x000000011414e824 */ /* 0x100fe200078e0a05 */
[C---:B------:R-:W-:Y:S01]  /*2f20*/  ISETP.GT.U32.AND P6, PT, R5.reuse, R26, PT ;  /* 0x0000001a0500720c */ /* 0x040fe20003fc4070 */
[----:B------:R-:W-:Y:S01]  /*2f30*/  @!P4 IMAD.IADD R18, R18, 0x1, -R5 ;  /* 0x000000011212c824 */ /* 0x000fe200078e0a05 */
[----:B------:R-:W-:Y:S01]  /*2f40*/  ISETP.GT.U32.AND P4, PT, R5, R24, PT ;  /* 0x000000180500720c */ /* 0x000fe20003f84070 */
[----:B------:R-:W-:-:S04]  /*2f50*/  IMAD.HI.U32 R13, R8, R30, RZ ;  /* 0x0000001e080d7227 */ /* 0x000fc800078e00ff */
[----:B------:R-:W-:Y:S02]  /*2f60*/  @!P5 IMAD.IADD R22, R22, 0x1, -R5 ;  /* 0x000000011616d824 */ /* 0x000fe400078e0a05 */
[----:B------:R-:W-:Y:S02]  /*2f70*/  IMAD.MOV R11, RZ, RZ, -R11 ;  /* 0x000000ffff0b7224 */ /* 0x000fe400078e0a0b */
[----:B------:R-:W-:Y:S01]  /*2f80*/  IMAD.MOV R15, RZ, RZ, -R15 ;  /* 0x000000ffff0f7224 */ /* 0x000fe200078e0a0f */
[C---:B------:R-:W-:Y:S01]  /*2f90*/  ISETP.GT.U32.AND P5, PT, R5.reuse, R22, PT ;  /* 0x000000160500720c */ /* 0x040fe20003fa4070 */
[----:B------:R-:W-:Y:S02]  /*2fa0*/  IMAD.MOV R13, RZ, RZ, -R13 ;  /* 0x000000ffff0d7224 */ /* 0x000fe400078e0a0d */
[C---:B------:R-:W-:Y:S02]  /*2fb0*/  IMAD R28, R5.reuse, R11, R28 ;  /* 0x0000000b051c7224 */ /* 0x040fe400078e021c */
[----:B------:R-:W-:-:S02]  /*2fc0*/  IMAD R32, R5, R15, R32 ;  /* 0x0000000f05207224 */ /* 0x000fc400078e0220 */
[C---:B------:R-:W-:Y:S02]  /*2fd0*/  IMAD R30, R5.reuse, R13, R30 ;  /* 0x0000000d051e7224 */ /* 0x040fe400078e021e */
[--C-:B------:R-:W-:Y:S01]  /*2fe0*/  @!P6 IMAD.IADD R26, R26, 0x1, -R5.reuse ;  /* 0x000000011a1ae824 */ /* 0x100fe200078e0a05 */
[C---:B------:R-:W-:Y:S01]  /*2ff0*/  ISETP.GT.U32.AND P6, PT, R5.reuse, R32, PT ;  /* 0x000000200500720c */ /* 0x040fe20003fc4070 */
[--C-:B------:R-:W-:Y:S01]  /*3000*/  @!P4 IMAD.IADD R24, R24, 0x1, -R5.reuse ;  /* 0x000000011818c824 */ /* 0x100fe200078e0a05 */
[C---:B------:R-:W-:Y:S01]  /*3010*/  ISETP.GT.U32.AND P4, PT, R5.reuse, R30, PT ;  /* 0x0000001e0500720c */ /* 0x040fe20003f84070 */
[----:B------:R-:W-:Y:S01]  /*3020*/  @!P5 IMAD.IADD R22, R22, 0x1, -R5 ;  /* 0x000000011616d824 */ /* 0x000fe200078e0a05 */
[----:B------:R-:W-:Y:S01]  /*3030*/  ISETP.GT.U32.AND P5, PT, R5, R28, PT ;  /* 0x0000001c0500720c */ /* 0x000fe20003fa4070 */
[----:B------:R-:W-:-:S04]  /*3040*/  IMAD.HI.U32 R11, R8, R34, RZ ;  /* 0x00000022080b7227 */ /* 0x000fc800078e00ff */
[----:B------:R-:W-:Y:S01]  /*3050*/  @!P1 IMAD.MOV R16, RZ, RZ, -R16 ;  /* 0x000000ffff109224 */ /* 0x000fe200078e0a10 */
[----:B------:R-:W-:Y:S01]  /*3060*/  ISETP.GT.U32.AND P1, PT, R5, R26, PT ;  /* 0x0000001a0500720c */ /* 0x000fe20003f24070 */
[----:B------:R-:W-:Y:S02]  /*3070*/  IMAD.MOV R13, RZ, RZ, -R11 ;  /* 0x000000ffff0d7224 */ /* 0x000fe400078e0a0b */
[----:B------:R-:W-:-:S04]  /*3080*/  IMAD.HI.U32 R11, R8, R36, RZ ;  /* 0x00000024080b7227 */ /* 0x000fc800078e00ff */
[--C-:B------:R-:W-:Y:S01]  /*3090*/  @!P5 IMAD.IADD R28, R28, 0x1, -R5.reuse ;  /* 0x000000011c1cd824 */ /* 0x100fe200078e0a05 */
[C---:B------:R-:W-:Y:S01]  /*30a0*/  ISETP.GT.U32.AND P5, PT, R5.reuse, R24, PT ;  /* 0x000000180500720c */ /* 0x040fe20003fa4070 */
[--C-:B------:R-:W-:Y:S02]  /*30b0*/  @!P6 IMAD.IADD R32, R32, 0x1, -R5.reuse ;  /* 0x000000012020e824 */ /* 0x100fe400078e0a05 */
[----:B------:R-:W-:Y:S01]  /*30c0*/  @!P4 IMAD.IADD R30, R30, 0x1, -R5 ;  /* 0x000000011e1ec824 */ /* 0x000fe200078e0a05 */
[C---:B------:R-:W-:Y:S01]  /*30d0*/  ISETP.GT.U32.AND P4, PT, R5.reuse, R28, PT ;  /* 0x0000001c0500720c */ /* 0x040fe20003f84070 */
[C---:B------:R-:W-:Y:S02]  /*30e0*/  IMAD R34, R5.reuse, R13, R34 ;  /* 0x0000000d05227224 */ /* 0x040fe400078e0222 */
[----:B------:R-:W-:Y:S01]  /*30f0*/  IMAD.MOV R11, RZ, RZ, -R11 ;  /* 0x000000ffff0b7224 */ /* 0x000fe200078e0a0b */
[C---:B------:R-:W-:Y:S01]  /*3100*/  ISETP.GT.U32.AND P6, PT, R5.reuse, R30, PT ;  /* 0x0000001e0500720c */ /* 0x040fe20003fc4070 */
[----:B------:R-:W-:Y:S01]  /*3110*/  @!P3 IMAD.MOV R18, RZ, RZ, -R18 ;  /* 0x000000ffff12b224 */ /* 0x000fe200078e0a12 */
[----:B------:R-:W-:Y:S01]  /*3120*/  ISETP.GT.U32.AND P3, PT, R5, R32, PT ;  /* 0x000000200500720c */ /* 0x000fe20003f64070 */
[----:B------:R-:W-:-:S04]  /*3130*/  IMAD.HI.U32 R13, R8, R38, RZ ;  /* 0x00000026080d7227 */ /* 0x000fc800078e00ff */
[----:B------:R-:W-:-:S04]  /*3140*/  IMAD.HI.U32 R8, R8, R27, RZ ;  /* 0x0000001b08087227 */ /* 0x000fc800078e00ff */
[C---:B------:R-:W-:Y:S02]  /*3150*/  IMAD R36, R5.reuse, R11, R36 ;  /* 0x0000000b05247224 */ /* 0x040fe400078e0224 */
[----:B------:R-:W-:Y:S02]  /*3160*/  IMAD.MOV R8, RZ, RZ, -R8 ;  /* 0x000000ffff087224 */ /* 0x000fe400078e0a08 */
[----:B------:R-:W-:Y:S01]  /*3170*/  @!P1 IMAD.IADD R26, R26, 0x1, -R5 ;  /* 0x000000011a1a9824 */ /* 0x000fe200078e0a05 */
[C---:B------:R-:W-:Y:S01]  /*3180*/  ISETP.GT.U32.AND P1, PT, R5.reuse, R36, PT ;  /* 0x000000240500720c */ /* 0x040fe20003f24070 */
[C---:B------:R-:W-:Y:S02]  /*3190*/  IMAD R8, R5.reuse, R8, R27 ;  /* 0x0000000805087224 */ /* 0x040fe400078e021b */
[----:B------:R-:W-:Y:S01]  /*31a0*/  @!P5 IMAD.IADD R24, R24, 0x1, -R5 ;  /* 0x000000011818d824 */ /* 0x000fe200078e0a05 */
[----:B------:R-:W-:Y:S01]  /*31b0*/  ISETP.GT.U32.AND P5, PT, R5, R34, PT ;  /* 0x000000220500720c */ /* 0x000fe20003fa4070 */
[----:B------:R-:W-:-:S02]  /*31c0*/  IMAD R171, R252, 0x2, R170 ;  /* 0x00000002fcab7824 */ /* 0x000fc400078e02aa */
[----:B------:R-:W-:Y:S01]  /*31d0*/  @!P4 IMAD.IADD R28, R28, 0x1, -R5 ;  /* 0x000000011c1cc824 */ /* 0x000fe200078e0a05 */
[----:B------:R-:W-:Y:S01]  /*31e0*/  ISETP.GE.AND P4, PT, R25, RZ, PT ;  /* 0x000000ff1900720c */ /* 0x000fe20003f86270 */
[----:B------:R-:W-:Y:S01]  /*31f0*/  IMAD.MOV R13, RZ, RZ, -R13 ;  /* 0x000000ffff0d7224 */ /* 0x000fe200078e0a0d */
[----:B------:R-:W-:Y:S01]  /*3200*/  STL [R1+0x54], R171 ;  /* 0x000054ab01007387 */ /* 0x000fe20000100800 */
[----:B------:R-:W-:Y:S01]  /*3210*/  @!P3 IMAD.IADD R32, R32, 0x1, -R5 ;  /* 0x000000012020b824 */ /* 0x000fe200078e0a05 */
[C---:B------:R-:W-:Y:S01]  /*3220*/  ISETP.GT.U32.AND P3, PT, R5.reuse, R8, PT ;  /* 0x000000080500720c */ /* 0x040fe20003f64070 */
[C---:B------:R-:W-:Y:S02]  /*3230*/  IMAD R167, R252.reuse, 0x2, R171 ;  /* 0x00000002fca77824 */ /* 0x040fe400078e02ab */
[C---:B------:R-:W-:Y:S02]  /*3240*/  IMAD R38, R5.reuse, R13, R38 ;  /* 0x0000000d05267224 */ /* 0x040fe400078e0226 */
[----:B------:R-:W-:Y:S01]  /*3250*/  IMAD R15, R252, 0x2, R167 ;  /* 0x00000002fc0f7824 */ /* 0x000fe200078e02a7 */
[----:B------:R-:W-:Y:S01]  /*3260*/  STL [R1+0x50], R167 ;  /* 0x000050a701007387 */ /* 0x000fe20000100800 */
[--C-:B------:R-:W-:Y:S01]  /*3270*/  @!P6 IMAD.IADD R30, R30, 0x1, -R5.reuse ;  /* 0x000000011e1ee824 */ /* 0x100fe200078e0a05 */
[----:B------:R-:W-:Y:S01]  /*3280*/  ISETP.GT.U32.AND P6, PT, R5, R38, PT ;  /* 0x000000260500720c */ /* 0x000fe20003fc4070 */
[----:B------:R-:W-:Y:S01]  /*3290*/  @!P1 IMAD.IADD R36, R36, 0x1, -R5 ;  /* 0x0000000124249824 */ /* 0x000fe200078e0a05 */
[----:B------:R-:W-:Y:S01]  /*32a0*/  ISETP.GE.AND P1, PT, R31, RZ, PT ;  /* 0x000000ff1f00720c */ /* 0x000fe20003f26270 */
[----:B------:R-:W-:Y:S01]  /*32b0*/  IMAD R17, R252, 0x2, R15 ;  /* 0x00000002fc117824 */ /* 0x000fe200078e020f */
[----:B------:R-:W-:Y:S01]  /*32c0*/  STL [R1+0x1d0], R44 ;  /* 0x0001d02c01007387 */ /* 0x000fe20000100800 */
[----:B------:R-:W-:Y:S01]  /*32d0*/  @!P5 IMAD.IADD R34, R34, 0x1, -R5 ;  /* 0x000000012222d824 */ /* 0x000fe200078e0a05 */
[----:B------:R-:W-:Y:S01]  /*32e0*/  ISETP.GE.AND P5, PT, R29, RZ, PT ;  /* 0x000000ff1d00720c */ /* 0x000fe20003fa6270 */
[----:B------:R-:W-:Y:S01]  /*32f0*/  @!P4 IMAD.MOV R22, RZ, RZ, -R22 ;  /* 0x000000ffff16c224 */ /* 0x000fe200078e0a16 */
[----:B------:R-:W-:Y:S01]  /*3300*/  ISETP.GT.U32.AND P4, PT, R5, R36, PT ;  /* 0x000000240500720c */ /* 0x000fe20003f84070 */
[----:B------:R-:W-:Y:S01]  /*3310*/  IMAD R19, R252, 0x2, R17 ;  /* 0x00000002fc137824 */ /* 0x000fe200078e0211 */
[----:B------:R1:W-:Y:S01]  /*3320*/  STL [R1+0x1d4], R3 ;  /* 0x0001d40301007387 */ /* 0x0003e20000100800 */
[----:B------:R-:W-:Y:S01]  /*3330*/  @!P3 IMAD.IADD R8, R8, 0x1, -R5 ;  /* 0x000000010808b824 */ /* 0x000fe200078e0a05 */
[----:B------:R-:W-:Y:S01]  /*3340*/  ISETP.GE.AND P3, PT, R35, RZ, PT ;  /* 0x000000ff2300720c */ /* 0x000fe20003f66270 */
[----:B------:R-:W-:-:S04]  /*3350*/  IMAD.HI.U32 R7, R7, R6, RZ ;  /* 0x0000000607077227 */ /* 0x000fc800078e00ff */
[----:B------:R-:W-:Y:S02]  /*3360*/  IMAD R11, R252, 0x2, R19 ;  /* 0x00000002fc0b7824 */ /* 0x000fe400078e0213 */
[----:B------:R-:W-:Y:S02]  /*3370*/  IMAD.MOV R7, RZ, RZ, -R7 ;  /* 0x000000ffff077224 */ /* 0x000fe400078e0a07 */
[----:B------:R-:W-:Y:S01]  /*3380*/  @!P6 IMAD.IADD R38, R38, 0x1, -R5 ;  /* 0x000000012626e824 */ /* 0x000fe200078e0a05 */
[----:B------:R-:W-:Y:S01]  /*3390*/  ISETP.GE.AND P6, PT, R102, c[0x0][0x180], PT ;  /* 0x0000600066007a0c */ /* 0x000fe20003fc6270 */
[----:B------:R-:W-:Y:S02]  /*33a0*/  IMAD R13, R252, 0x2, R11 ;  /* 0x00000002fc0d7824 */ /* 0x000fe400078e020b */
[----:B------:R-:W-:Y:S01]  /*33b0*/  IMAD R7, R4, R7, R6 ;  /* 0x0000000704077224 */ /* 0x000fe200078e0206 */
[----:B------:R-:W-:Y:S01]  /*33c0*/  SEL R9, R250, RZ, !P6 ;  /* 0x000000fffa097207 */ /* 0x000fe20007000000 */
[----:B------:R-:W-:Y:S01]  /*33d0*/  @!P5 IMAD.MOV R24, RZ, RZ, -R24 ;  /* 0x000000ffff18d224 */ /* 0x000fe200078e0a18 */
[----:B------:R-:W-:Y:S01]  /*33e0*/  ISETP.GT.U32.AND P5, PT, R5, R38, PT ;  /* 0x000000260500720c */ /* 0x000fe20003fa4070 */
[----:B------:R-:W-:Y:S01]  /*33f0*/  IMAD R21, R252, 0x2, R13 ;  /* 0x00000002fc157824 */ /* 0x000fe200078e020d */
[----:B------:R-:W-:Y:S01]  /*3400*/  ISETP.NE.U32.AND P6, PT, R9, RZ, PT ;  /* 0x000000ff0900720c */ /* 0x000fe20003fc5070 */
[----:B------:R-:W-:Y:S01]  /*3410*/  @!P4 IMAD.IADD R36, R36, 0x1, -R5 ;  /* 0x000000012424c824 */ /* 0x000fe200078e0a05 */
[----:B------:R-:W-:Y:S01]  /*3420*/  ISETP.GT.U32.AND P4, PT, R4, R7, PT ;  /* 0x000000070400720c */ /* 0x000fe20003f84070 */
[----:B------:R-:W-:Y:S01]  /*3430*/  @!P3 IMAD.MOV R28, RZ, RZ, -R28 ;  /* 0x000000ffff1cb224 */ /* 0x000fe200078e0a1c */
[----:B------:R-:W-:Y:S01]  /*3440*/  ISETP.GE.AND P3, PT, R37, RZ, PT ;  /* 0x000000ff2500720c */ /* 0x000fe20003f66270 */
[----:B------:R-:W-:-:S02]  /*3450*/  IMAD R23, R252, 0x2, R21 ;  /* 0x00000002fc177824 */ /* 0x000fc400078e0215 */
[----:B------:R-:W-:Y:S01]  /*3460*/  @!P0 IMAD.MOV R20, RZ, RZ, -R20 ;  /* 0x000000ffff148224 */ /* 0x000fe200078e0a14 */
[C---:B------:R-:W-:Y:S01]  /*3470*/  ISETP.GT.U32.AND P0, PT, R5.reuse, R34, PT ;  /* 0x000000220500720c */ /* 0x040fe20003f04070 */
[----:B------:R-:W-:Y:S01]  /*3480*/  @!P1 IMAD.MOV R26, RZ, RZ, -R26 ;  /* 0x000000ffff1a9224 */ /* 0x000fe200078e0a1a */
[----:B------:R-:W-:Y:S01]  /*3490*/  ISETP.GT.U32.AND P1, PT, R5, R8, PT ;  /* 0x000000080500720c */ /* 0x000fe20003f24070 */
[----:B------:R-:W-:Y:S02]  /*34a0*/  IMAD R25, R252, 0x2, R23 ;  /* 0x00000002fc197824 */ /* 0x000fe400078e0217 */
[----:B------:R-:W-:Y:S01]  /*34b0*/  @!P5 IMAD.IADD R38, R38, 0x1, -R5 ;  /* 0x000000012626d824 */ /* 0x000fe200078e0a05 */
[----:B------:R-:W-:Y:S01]  /*34c0*/  ISETP.GE.AND P5, PT, R39, RZ, PT ;  /* 0x000000ff2700720c */ /* 0x000fe20003fa6270 */
[C---:B------:R-:W-:Y:S02]  /*34d0*/  IMAD R27, R252.reuse, 0x2, R25 ;  /* 0x00000002fc1b7824 */ /* 0x040fe400078e0219 */
[----:B------:R-:W-:Y:S01]  /*34e0*/  @!P4 IMAD.IADD R7, R7, 0x1, -R4 ;  /* 0x000000010707c824 */ /* 0x000fe200078e0a04 */
[----:B------:R-:W-:Y:S01]  /*34f0*/  ISETP.GE.AND P4, PT, R45, c[0x0][0x180], PT ;  /* 0x000060002d007a0c */ /* 0x000fe20003f86270 */
[----:B------:R-:W-:-:S02]  /*3500*/  IMAD R29, R252, 0x2, R27 ;  /* 0x00000002fc1d7824 */ /* 0x000fc400078e021b */
[----:B------:R-:W-:Y:S01]  /*3510*/  @!P3 IMAD.MOV R30, RZ, RZ, -R30 ;  /* 0x000000ffff1eb224 */ /* 0x000fe200078e0a1e */
[----:B------:R-:W-:Y:S01]  /*3520*/  ISETP.GE.AND P3, PT, R40, RZ, PT ;  /* 0x000000ff2800720c */ /* 0x000fe20003f66270 */
[--C-:B------:R-:W-:Y:S01]  /*3530*/  @!P0 IMAD.IADD R34, R34, 0x1, -R5.reuse ;  /* 0x0000000122228824 */ /* 0x100fe200078e0a05 */
[----:B------:R-:W-:Y:S01]  /*3540*/  ISETP.GE.AND P0, PT, R3, RZ, PT ;  /* 0x000000ff0300720c */ /* 0x000fe20003f06270 */
[----:B------:R-:W-:Y:S01]  /*3550*/  @!P1 IMAD.IADD R8, R8, 0x1, -R5 ;  /* 0x0000000108089824 */ /* 0x000fe200078e0a05 */
[----:B------:R-:W-:Y:S01]  /*3560*/  SEL R5, R250, RZ, !P4 ;  /* 0x000000fffa057207 */ /* 0x000fe20006000000 */
[----:B------:R-:W-:Y:S01]  /*3570*/  IMAD R31, R252, 0x2, R29 ;  /* 0x00000002fc1f7824 */ /* 0x000fe200078e021d */
[----:B------:R-:W-:Y:S01]  /*3580*/  ISETP.GT.U32.AND P4, PT, R4, R7, PT ;  /* 0x000000070400720c */ /* 0x000fe20003f84070 */
[----:B------:R-:W-:Y:S01]  /*3590*/  @!P5 IMAD.MOV R32, RZ, RZ, -R32 ;  /* 0x000000ffff20d224 */ /* 0x000fe200078e0a20 */
[----:B-1----:R-:W-:Y:S01]  /*35a0*/  LOP3.LUT R3, R0, 0x8, RZ, 0xfc, !PT ;  /* 0x0000000800037812 */ /* 0x002fe200078efcff */
[----:B------:R-:W-:Y:S01]  /*35b0*/  IMAD R33, R252, 0x2, R31 ;  /* 0x00000002fc217824 */ /* 0x000fe200078e021f */
[----:B------:R-:W-:-:S02]  /*35c0*/  ISETP.GE.AND P1, PT, R41, RZ, PT ;  /* 0x000000ff2900720c */ /* 0x000fc40003f26270 */
[----:B------:R-:W-:Y:S01]  /*35d0*/  ISETP.GE.AND P5, PT, R3, c[0x0][0x180], PT ;  /* 0x0000600003007a0c */ /* 0x000fe20003fa6270 */
[----:B------:R-:W-:Y:S01]  /*35e0*/  IMAD R35, R252, 0x2, R33 ;  /* 0x00000002fc237824 */ /* 0x000fe200078e0221 */
[----:B------:R-:W-:Y:S01]  /*35f0*/  LOP3.LUT R3, R0, 0xc, RZ, 0xfc, !PT ;  /* 0x0000000c00037812 */ /* 0x000fe200078efcff */
[----:B------:R-:W-:Y:S01]  /*3600*/  @!P3 IMAD.MOV R34, RZ, RZ, -R34 ;  /* 0x000000ffff22b224 */ /* 0x000fe200078e0a22 */
[----:B------:R-:W-:Y:S01]  /*3610*/  ISETP.NE.U32.AND P3, PT, R5, RZ, PT ;  /* 0x000000ff0500720c */ /* 0x000fe20003f65070 */
[----:B------:R-:W-:Y:S01]  /*3620*/  IMAD R37, R252, 0x2, R35 ;  /* 0x00000002fc257824 */ /* 0x000fe200078e0223 */
[----:B------:R-:W-:Y:S01]  /*3630*/  SEL R5, R250, RZ, !P5 ;  /* 0x000000fffa057207 */ /* 0x000fe20006800000 */
[----:B------:R-:W-:Y:S01]  /*3640*/  @!P4 IMAD.IADD R7, R7, 0x1, -R4 ;  /* 0x000000010707c824 */ /* 0x000fe200078e0a04 */
[----:B------:R-:W-:Y:S01]  /*3650*/  ISETP.GE.AND P5, PT, R44, RZ, PT ;  /* 0x000000ff2c00720c */ /* 0x000fe20003fa6270 */
[----:B------:R-:W-:Y:S01]  /*3660*/  IMAD R39, R252, 0x2, R37 ;  /* 0x00000002fc277824 */ /* 0x000fe200078e0225 */
[----:B------:R-:W-:Y:S01]  /*3670*/  ISETP.NE.AND P4, PT, RZ, c[0x0][0x178], PT ;  /* 0x00005e00ff007a0c */ /* 0x000fe20003f85270 */
[----:B------:R-:W-:Y:S01]  /*3680*/  @!P0 IMAD.MOV R8, RZ, RZ, -R8 ;  /* 0x000000ffff088224 */ /* 0x000fe200078e0a08 */
[----:B------:R-:W-:Y:S01]  /*3690*/  ISETP.GE.AND P0, PT, R42, RZ, PT ;  /* 0x000000ff2a00720c */ /* 0x000fe20003f06270 */
[C---:B------:R-:W-:Y:S01]  /*36a0*/  IMAD R41, R252.reuse, 0x2, R39 ;  /* 0x00000002fc297824 */ /* 0x040fe200078e0227 */
[----:B------:R-:W-:Y:S01]  /*36b0*/  LOP3.LUT R4, RZ, c[0x0][0x17c], RZ, 0x33, !PT ;  /* 0x00005f00ff047a12 */ /* 0x000fe200078e33ff */
[----:B------:R-:W-:Y:S01]  /*36c0*/  @!P1 IMAD.MOV R36, RZ, RZ, -R36 ;  /* 0x000000ffff249224 */ /* 0x000fe200078e0a24 */
[----:B------:R-:W-:Y:S01]  /*36d0*/  ISETP.NE.U32.AND P1, PT, R5, RZ, PT ;  /* 0x000000ff0500720c */ /* 0x000fe20003f25070 */
[----:B------:R-:W-:-:S04]  /*36e0*/  IMAD R43, R252, 0x2, R41 ;  /* 0x00000002fc2b7824 */ /* 0x000fc800078e0229 */
[----:B------:R-:W-:Y:S01]  /*36f0*/  @!P5 IMAD.MOV R7, RZ, RZ, -R7 ;  /* 0x000000ffff07d224 */ /* 0x000fe200078e0a07 */
[----:B------:R-:W-:Y:S01]  /*3700*/  ISETP.GE.AND P5, PT, R3, c[0x0][0x180], PT ;  /* 0x0000600003007a0c */ /* 0x000fe20003fa6270 */
[C---:B------:R-:W-:Y:S01]  /*3710*/  IMAD R45, R252.reuse, 0x2, R43 ;  /* 0x00000002fc2d7824 */ /* 0x040fe200078e022b */
[----:B------:R-:W-:Y:S01]  /*3720*/  @!P4 LOP3.LUT R7, RZ, c[0x0][0x178], RZ, 0x33, !PT ;  /* 0x00005e00ff07ca12 */ /* 0x000fe200078e33ff */
[----:B------:R-:W-:Y:S01]  /*3730*/  @!P0 IMAD.MOV R38, RZ, RZ, -R38 ;  /* 0x000000ffff268224 */ /* 0x000fe200078e0a26 */
[----:B------:R-:W-:Y:S01]  /*3740*/  ISETP.NE.AND P0, PT, RZ, c[0x0][0x17c], PT ;  /* 0x00005f00ff007a0c */ /* 0x000fe20003f05270 */
[----:B------:R-:W-:Y:S01]  /*3750*/  IMAD R47, R252, 0x2, R45 ;  /* 0x00000002fc2f7824 */ /* 0x000fe200078e022d */
[----:B------:R-:W-:Y:S01]  /*3760*/  SEL R5, R250, RZ, !P5 ;  /* 0x000000fffa057207 */ /* 0x000fe20006800000 */
[----:B------:R-:W-:Y:S01]  /*3770*/  IMAD R248, R7, c[0x0][0x184], RZ ;  /* 0x0000610007f87a24 */ /* 0x000fe200078e02ff */
[----:B------:R-:W-:Y:S01]  /*3780*/  SEL R144, R4, R8, !P0 ;  /* 0x0000000804907207 */ /* 0x000fe20004000000 */
[----:B------:R-:W-:Y:S01]  /*3790*/  IMAD R49, R252, 0x2, R47 ;  /* 0x00000002fc317824 */ /* 0x000fe200078e022f */
[----:B------:R-:W-:-:S02]  /*37a0*/  SEL R146, R4, R146, !P0 ;  /* 0x0000009204927207 */ /* 0x000fc40004000000 */
[----:B------:R-:W-:Y:S01]  /*37b0*/  LEA R118, P4, R248, c[0x0][0x160], 0x2 ;  /* 0x00005800f8767a11 */ /* 0x000fe200078810ff */
[----:B------:R-:W-:Y:S01]  /*37c0*/  IMAD R51, R252, 0x2, R49 ;  /* 0x00000002fc337824 */ /* 0x000fe200078e0231 */
[C---:B------:R-:W-:Y:S01]  /*37d0*/  SEL R140, R4.reuse, R140, !P0 ;  /* 0x0000008c048c7207 */ /* 0x040fe20004000000 */
[----:B------:R1:W-:Y:S01]  /*37e0*/  STL [R1+0x1d8], R248 ;  /* 0x0001d8f801007387 */ /* 0x0003e20000100800 */
[----:B------:R-:W-:Y:S01]  /*37f0*/  SEL R142, R4, R142, !P0 ;  /* 0x0000008e048e7207 */ /* 0x000fe20004000000 */
[----:B------:R-:W-:Y:S01]  /*3800*/  IMAD R53, R252, 0x2, R51 ;  /* 0x00000002fc357824 */ /* 0x000fe200078e0233 */
[----:B------:R-:W-:Y:S01]  /*3810*/  SEL R143, R4, R143, !P0 ;  /* 0x0000008f048f7207 */ /* 0x000fe20004000000 */
[----:B------:R-:W-:Y:S01]  /*3820*/  IMAD R163, R144, c[0x0][0x190], RZ ;  /* 0x0000640090a37a24 */ /* 0x000fe200078e02ff */
[----:B------:R-:W-:Y:S01]  /*3830*/  SEL R136, R4, R136, !P0 ;  /* 0x0000008804887207 */ /* 0x000fe20004000000 */
[----:B------:R-:W-:Y:S01]  /*3840*/  IMAD R55, R252, 0x2, R53 ;  /* 0x00000002fc377824 */ /* 0x000fe200078e0235 */
[C---:B------:R-:W-:Y:S01]  /*3850*/  SEL R138, R4.reuse, R138, !P0 ;  /* 0x0000008a048a7207 */ /* 0x040fe20004000000 */
[----:B------:R-:W-:Y:S01]  /*3860*/  IMAD R143, R143, c[0x0][0x190], RZ ;  /* 0x000064008f8f7a24 */ /* 0x000fe200078e02ff */
[----:B------:R-:W-:Y:S01]  /*3870*/  SEL R139, R4, R139, !P0 ;  /* 0x0000008b048b7207 */ /* 0x000fe20004000000 */
[----:B------:R-:W-:Y:S01]  /*3880*/  IMAD R57, R252, 0x2, R55 ;  /* 0x00000002fc397824 */ /* 0x000fe200078e0237 */
[----:B------:R-:W-:Y:S01]  /*3890*/  SEL R104, R4, R104, !P0 ;  /* 0x0000006804687207 */ /* 0x000fe20004000000 */
[----:B------:R-:W-:Y:S01]  /*38a0*/  IMAD R136, R136, c[0x0][0x190], RZ ;  /* 0x0000640088887a24 */ /* 0x000fe200078e02ff */
        /* <DEDUP_REMOVED lines=10> */
[C---:B------:R-:W-:Y:S01]  /*3950*/  SEL R107, R4.reuse, R107, !P0 ;  /* 0x0000006b046b7207 */ /* 0x040fe20004000000 */
[----:B------:R-:W-:Y:S01]  /*3960*/  IMAD R144, R135, c[0x0][0x190], RZ ;  /* 0x0000640087907a24 */ /* 0x000fe200078e02ff */
[----:B------:R-:W-:Y:S01]  /*3970*/  SEL R108, R4, R108, !P0 ;  /* 0x0000006c046c7207 */ /* 0x000fe20004000000 */
[----:B------:R-:W-:Y:S01]  /*3980*/  IMAD R65, R252, 0x2, R63 ;  /* 0x00000002fc417824 */ /* 0x000fe200078e023f */
[----:B------:R-:W-:-:S02]  /*3990*/  SEL R131, R4, R131, !P0 ;  /* 0x0000008304837207 */ /* 0x000fc40004000000 */
[----:B------:R-:W-:Y:S01]  /*39a0*/  SEL R109, R4, R109, !P0 ;  /* 0x0000006d046d7207 */ /* 0x000fe20004000000 */
[----:B------:R-:W-:Y:S01]  /*39b0*/  IMAD R67, R252, 0x2, R65 ;  /* 0x00000002fc437824 */ /* 0x000fe200078e0241 */
[C---:B------:R-:W-:Y:S02]  /*39c0*/  SEL R110, R4.reuse, R110, !P0 ;  /* 0x0000006e046e7207 */ /* 0x040fe40004000000 */
[----:B------:R-:W-:Y:S01]  /*39d0*/  SEL R130, R4, R130, !P0 ;  /* 0x0000008204827207 */ /* 0x000fe20004000000 */
[----:B------:R-:W-:Y:S01]  /*39e0*/  IMAD R69, R252, 0x2, R67 ;  /* 0x00000002fc457824 */ /* 0x000fe200078e0243 */
[C---:B------:R-:W-:Y:S02]  /*39f0*/  SEL R111, R4.reuse, R111, !P0 ;  /* 0x0000006f046f7207 */ /* 0x040fe40004000000 */
        /* <DEDUP_REMOVED lines=80> */
[C---:B------:R-:W-:Y:S01]  /*3f00*/  SEL R229, R4.reuse, R36, !P0 ;  /* 0x0000002404e57207 */ /* 0x040fe20004000000 */
[----:B------:R-:W-:Y:S01]  /*3f10*/  IMAD R204, R145, c[0x0][0x190], RZ ;  /* 0x0000640091cc7a24 */ /* 0x000fe200078e02ff */
[C---:B------:R-:W-:Y:S01]  /*3f20*/  SEL R233, R4.reuse, R38, !P0 ;  /* 0x0000002604e97207 */ /* 0x040fe20004000000 */
[----:B------:R-:W-:Y:S01]  /*3f30*/  IMAD R210, R157, c[0x0][0x190], RZ ;  /* 0x000064009dd27a24 */ /* 0x000fe200078e02ff */
[----:B------:R-:W-:Y:S01]  /*3f40*/  SEL R237, R4, R237, !P0 ;  /* 0x000000ed04ed7207 */ /* 0x000fe20004000000 */
[----:B------:R-:W-:Y:S01]  /*3f50*/  IMAD R208, R153, c[0x0][0x190], RZ ;  /* 0x0000640099d07a24 */ /* 0x000fe200078e02ff */
[----:B------:R-:W-:Y:S01]  /*3f60*/  LEA.HI.X.SX32 R119, R248, c[0x0][0x164], 0x2, P4 ;  /* 0x00005900f8777a11 */ /* 0x000fe200020f16ff */
[----:B------:R-:W-:Y:S01]  /*3f70*/  IMAD R214, R165, c[0x0][0x190], RZ ;  /* 0x00006400a5d67a24 */ /* 0x000fe200078e02ff */
[-C--:B------:R-:W-:Y:S01]  /*3f80*/  LEA R6, P0, R17, R118.reuse, 0x2 ;  /* 0x0000007611067211 */ /* 0x080fe200078010ff */
[----:B------:R-:W-:Y:S01]  /*3f90*/  IMAD R212, R161, c[0x0][0x190], RZ ;  /* 0x00006400a1d47a24 */ /* 0x000fe200078e02ff */
[-C--:B------:R-:W-:Y:S01]  /*3fa0*/  LEA R4, P4, R15, R118.reuse, 0x2 ;  /* 0x000000760f047211 */ /* 0x080fe200078810ff */
[----:B------:R-:W-:Y:S01]  /*3fb0*/  IMAD R218, R173, c[0x0][0x190], RZ ;  /* 0x00006400adda7a24 */ /* 0x000fe200078e02ff */
[-C--:B------:R-:W-:Y:S01]  /*3fc0*/  LEA.HI.X.SX32 R7, R17, R119.reuse, 0x2, P0 ;  /* 0x0000007711077211 */ /* 0x080fe200000f16ff */
[----:B------:R-:W-:Y:S01]  /*3fd0*/  IMAD R216, R169, c[0x0][0x190], RZ ;  /* 0x00006400a9d87a24 */ /* 0x000fe200078e02ff */
[-C--:B------:R-:W-:Y:S01]  /*3fe0*/  LEA R10, P0, R11, R118.reuse, 0x2 ;  /* 0x000000760b0a7211 */ /* 0x080fe200078010ff */
[----:B------:R-:W-:Y:S01]  /*3ff0*/  IMAD R220, R177, c[0x0][0x190], RZ ;  /* 0x00006400b1dc7a24 */ /* 0x000fe200078e02ff */
[----:B------:R-:W-:Y:S01]  /*4000*/  ISETP.NE.U32.AND P5, PT, R5, RZ, PT ;  /* 0x000000ff0500720c */ /* 0x000fe20003fa5070 */
[----:B------:R-:W-:Y:S01]  /*4010*/  IMAD R224, R185, c[0x0][0x190], RZ ;  /* 0x00006400b9e07a24 */ /* 0x000fe200078e02ff */
[-C--:B------:R-:W-:Y:S01]  /*4020*/  LEA.HI.X.SX32 R5, R15, R119.reuse, 0x2, P4 ;  /* 0x000000770f057211 */ /* 0x080fe200020f16ff */
[----:B------:R-:W-:Y:S01]  /*4030*/  IMAD R226, R189, c[0x0][0x190], RZ ;  /* 0x00006400bde27a24 */ /* 0x000fe200078e02ff */
[-C--:B------:R-:W-:Y:S01]  /*4040*/  LEA R8, P4, R19, R118.reuse, 0x2 ;  /* 0x0000007613087211 */ /* 0x080fe200078810ff */
[----:B------:R-:W-:Y:S01]  /*4050*/  IMAD R228, R193, c[0x0][0x190], RZ ;  /* 0x00006400c1e47a24 */ /* 0x000fe200078e02ff */
[-C--:B------:R-:W-:Y:S01]  /*4060*/  LEA.HI.X.SX32 R11, R11, R119.reuse, 0x2, P0 ;  /* 0x000000770b0b7211 */ /* 0x080fe200000f16ff */
[----:B------:R-:W-:Y:S01]  /*4070*/  STL.64 [R1+0x250], R4 ;  /* 0x0002500401007387 */ /* 0x000fe20000100a00 */
        /* <DEDUP_REMOVED lines=19> */
[----:B------:R2:W-:Y:S01]  /*41b0*/  STL.64 [R1+0x248], R14 ;  /* 0x0002480e01007387 */ /* 0x0005e20000100a00 */
[-C--:B------:R-:W-:Y:S01]  /*41c0*/  LEA R20, P4, R27, R118.reuse, 0x2 ;  /* 0x000000761b147211 */ /* 0x080fe200078810ff */
[----:B------:R-:W-:Y:S01]  /*41d0*/  IMAD R240, R217, c[0x0][0x190], RZ ;  /* 0x00006400d9f07a24 */ /* 0x000fe200078e02ff */
[-C--:B------:R-:W-:Y:S01]  /*41e0*/  LEA.HI.X.SX32 R23, R29, R119.reuse, 0x2, P0 ;  /* 0x000000771d177211 */ /* 0x080fe200000f16ff */
[----:B------:R-:W-:Y:S01]  /*41f0*/  IMAD R244, R225, c[0x0][0x190], RZ ;  /* 0x00006400e1f47a24 */ /* 0x000fe200078e02ff */
[----:B------:R-:W-:Y:S01]  /*4200*/  LEA R26, P0, R33, R118, 0x2 ;  /* 0x00000076211a7211 */ /* 0x000fe200078010ff */
[----:B-1----:R-:W-:Y:S01]  /*4210*/  IMAD R248, R229, c[0x0][0x190], RZ ;  /* 0x00006400e5f87a24 */ /* 0x002fe200078e02ff */
[----:B------:R-:W-:-:S02]  /*4220*/  LEA.HI.X.SX32 R21, R27, R119, 0x2, P4 ;  /* 0x000000771b157211 */ /* 0x000fc400020f16ff */
[-C--:B------:R-:W-:Y:S02]  /*4230*/  LEA R24, P4, R31, R118.reuse, 0x2 ;  /* 0x000000761f187211 */ /* 0x080fe400078810ff */
[-C--:B------:R-:W-:Y:S02]  /*4240*/  LEA.HI.X.SX32 R27, R33, R119.reuse, 0x2, P0 ;  /* 0x00000077211b7211 */ /* 0x080fe400000f16ff */
[-C--:B------:R-:W-:Y:S02]  /*4250*/  LEA R30, P0, R37, R118.reuse, 0x2 ;  /* 0x00000076251e7211 */ /* 0x080fe400078010ff */
[-C--:B------:R-:W-:Y:S02]  /*4260*/  LEA.HI.X.SX32 R25, R31, R119.reuse, 0x2, P4 ;  /* 0x000000771f197211 */ /* 0x080fe400020f16ff */
[----:B------:R-:W-:Y:S02]  /*4270*/  LEA R28, P4, R35, R118, 0x2 ;  /* 0x00000076231c7211 */ /* 0x000fe400078810ff */
        /* <DEDUP_REMOVED lines=68> */
[-C--:B------:R-:W-:Y:S01]  /*46c0*/  LEA.HI.X.SX32 R99, R147, R119.reuse, 0x2, P0 ;  /* 0x0000007793637211 */ /* 0x080fe200000f16ff */
[----:B------:R-:W-:Y:S01]  /*46d0*/  IMAD R147, R142, c[0x0][0x190], RZ ;  /* 0x000064008e937a24 */ /* 0x000fe200078e02ff */
[-C--:B------:R-:W-:Y:S01]  /*46e0*/  LEA R102, P0, R155, R118.reuse, 0x2 ;  /* 0x000000769b667211 */ /* 0x080fe200078010ff */
[----:B------:R-:W-:Y:S01]  /*46f0*/  IMAD R142, R134, c[0x0][0x190], RZ ;  /* 0x00006400868e7a24 */ /* 0x000fe200078e02ff */
[-C--:B------:R-:W-:Y:S02]  /*4700*/  LEA.HI.X.SX32 R97, R103, R119.reuse, 0x2, P4 ;  /* 0x0000007767617211 */ /* 0x080fe400020f16ff */
[----:B------:R-:W-:Y:S01]  /*4710*/  LEA.HI.X.SX32 R103, R155, R119, 0x2, P0 ;  /* 0x000000779b677211 */ /* 0x000fe200000f16ff */
[----:B------:R-:W-:Y:S01]  /*4720*/  IMAD R155, R252, 0x2, R155 ;  /* 0x00000002fc9b7824 */ /* 0x000fe200078e029b */
[----:B--2---:R-:W-:-:S02]  /*4730*/  LEA R14, P0, R159, R118, 0x2 ;  /* 0x000000769f0e7211 */ /* 0x004fc400078010ff */
[-C--:B------:R-:W-:Y:S01]  /*4740*/  LEA R100, P4, R151, R118.reuse, 0x2 ;  /* 0x0000007697647211 */ /* 0x080fe200078810ff */
[----:B------:R-:W-:Y:S01]  /*4750*/  IMAD R128, R252, 0x2, R155 ;  /* 0x00000002fc807824 */ /* 0x000fe200078e029b */
[-C--:B------:R-:W-:Y:S01]  /*4760*/  LEA.HI.X.SX32 R15, R159, R119.reuse, 0x2, P0 ;  /* 0x000000779f0f7211 */ /* 0x080fe200000f16ff */
[----:B------:R-:W-:Y:S01]  /*4770*/  IMAD R159, R146, c[0x0][0x190], RZ ;  /* 0x00006400929f7a24 */ /* 0x000fe200078e02ff */
[-C--:B------:R-:W-:Y:S01]  /*4780*/  LEA R8, P0, R156, R118.reuse, 0x2 ;  /* 0x000000769c087211 */ /* 0x080fe200078010ff */
[----:B------:R-:W-:Y:S01]  /*4790*/  IMAD R146, R105, c[0x0][0x190], RZ ;  /* 0x0000640069927a24 */ /* 0x000fe200078e02ff */
[-C--:B------:R-:W-:Y:S01]  /*47a0*/  LEA.HI.X.SX32 R101, R151, R119.reuse, 0x2, P4 ;  /* 0x0000007797657211 */ /* 0x080fe200020f16ff */
[----:B------:R-:W-:Y:S01]  /*47b0*/  IMAD R151, R140, c[0x0][0x190], RZ ;  /* 0x000064008c977a24 */ /* 0x000fe200078e02ff */
[-C--:B------:R-:W-:Y:S01]  /*47c0*/  LEA.HI.X.SX32 R9, R156, R119.reuse, 0x2, P0 ;  /* 0x000000779c097211 */ /* 0x080fe200000f16ff */
[----:B------:R-:W-:Y:S01]  /*47d0*/  IMAD R140, R104, c[0x0][0x190], RZ ;  /* 0x00006400688c7a24 */ /* 0x000fe200078e02ff */
[-C--:B------:R-:W-:Y:S01]  /*47e0*/  LEA R10, P0, R154, R118.reuse, 0x2 ;  /* 0x000000769a0a7211 */ /* 0x080fe200078010ff */
[----:B------:R-:W-:Y:S01]  /*47f0*/  IMAD R156, R131, c[0x0][0x190], RZ ;  /* 0x00006400839c7a24 */ /* 0x000fe200078e02ff */
[-C--:B------:R-:W-:Y:S01]  /*4800*/  LEA R12, P4, R160, R118.reuse, 0x2 ;  /* 0x00000076a00c7211 */ /* 0x080fe200078810ff */
[----:B------:R-:W-:Y:S01]  /*4810*/  IMAD R252, R233, c[0x0][0x190], RZ ;  /* 0x00006400e9fc7a24 */ /* 0x000fe200078e02ff */
[----:B------:R-:W-:Y:S01]  /*4820*/  LEA.HI.X.SX32 R11, R154, R119, 0x2, P0 ;  /* 0x000000779a0b7211 */ /* 0x000fe200000f16ff */
[----:B------:R-:W-:Y:S01]  /*4830*/  IMAD R154, R108, c[0x0][0x190], RZ ;  /* 0x000064006c9a7a24 */ /* 0x000fe200078e02ff */
[----:B------:R-:W-:-:S02]  /*4840*/  LEA R4, P0, R150, R118, 0x2 ;  /* 0x0000007696047211 */ /* 0x000fc400078010ff */
[-C--:B------:R-:W-:Y:S01]  /*4850*/  LEA.HI.X.SX32 R13, R160, R119.reuse, 0x2, P4 ;  /* 0x00000077a00d7211 */ /* 0x080fe200020f16ff */
[----:B------:R-:W-:Y:S01]  /*4860*/  IMAD R160, R110, c[0x0][0x190], RZ ;  /* 0x000064006ea07a24 */ /* 0x000fe200078e02ff */
[-C--:B------:R-:W-:Y:S01]  /*4870*/  LEA.HI.X.SX32 R5, R150, R119.reuse, 0x2, P0 ;  /* 0x0000007796057211 */ /* 0x080fe200000f16ff */
[----:B------:R-:W-:Y:S01]  /*4880*/  IMAD R150, R132, c[0x0][0x190], RZ ;  /* 0x0000640084967a24 */ /* 0x000fe200078e02ff */
[CC--:B------:R-:W-:Y:S01]  /*4890*/  LEA R6, P0, R148.reuse, R118.reuse, 0x2 ;  /* 0x0000007694067211 */ /* 0x0c0fe200078010ff */
[----:B------:R-:W-:Y:S01]  /*48a0*/  STL.64 [R1+0x28], R12 ;  /* 0x0000280c01007387 */ /* 0x000fe20000100a00 */
[C---:B------:R-:W-:Y:S02]  /*48b0*/  LEA R246, P4, R249.reuse, c[0x0][0x168], 0x2 ;  /* 0x00005a00f9f67a11 */ /* 0x040fe400078810ff */
[-C--:B------:R-:W-:Y:S01]  /*48c0*/  LEA.HI.X.SX32 R7, R148, R119.reuse, 0x2, P0 ;  /* 0x0000007794077211 */ /* 0x080fe200000f16ff */
[----:B------:R-:W-:Y:S01]  /*48d0*/  IMAD R148, R106, c[0x0][0x190], RZ ;  /* 0x000064006a947a24 */ /* 0x000fe200078e02ff */
[CC--:B------:R-:W-:Y:S01]  /*48e0*/  LEA R104, P0, R152.reuse, R118.reuse, 0x2 ;  /* 0x0000007698687211 */ /* 0x0c0fe200078010ff */
[----:B------:R-:W-:Y:S01]  /*48f0*/  STL.64 [R1+0x20], R14 ;  /* 0x0000200e01007387 */ /* 0x000fe20000100a00 */
[----:B------:R-:W-:Y:S01]  /*4900*/  LEA.HI.X.SX32 R247, R249, c[0x0][0x16c], 0x2, P4 ;  /* 0x00005b00f9f77a11 */ /* 0x000fe200020f16ff */
[----:B------:R-:W-:Y:S01]  /*4910*/  IMAD R249, R237, c[0x0][0x190], RZ ;  /* 0x00006400edf97a24 */ /* 0x000fe200078e02ff */
[----:B------:R-:W-:Y:S01]  /*4920*/  LEA.HI.X.SX32 R105, R152, R119, 0x2, P0 ;  /* 0x0000007798697211 */ /* 0x000fe200000f16ff */
[----:B------:R-:W-:Y:S01]  /*4930*/  IMAD R152, R107, c[0x0][0x190], RZ ;  /* 0x000064006b987a24 */ /* 0x000fe200078e02ff */
[----:B------:R-:W-:Y:S01]  /*4940*/  LEA R106, P0, R158, R118, 0x2 ;  /* 0x000000769e6a7211 */ /* 0x000fe200078010ff */
[----:B------:R-:W-:Y:S01]  /*4950*/  STL [R1+0x184], R163 ;  /* 0x000184a301007387 */ /* 0x000fe20000100800 */
[----:B------:R-:W-:-:S02]  /*4960*/  LEA R122, P4, R159, R246, 0x2 ;  /* 0x000000f69f7a7211 */ /* 0x000fc400078810ff */
[----:B------:R-:W-:Y:S01]  /*4970*/  LEA.HI.X.SX32 R107, R158, R119, 0x2, P0 ;  /* 0x000000779e6b7211 */ /* 0x000fe200000f16ff */
[----:B------:R-:W-:Y:S01]  /*4980*/  IMAD R158, R109, c[0x0][0x190], RZ ;  /* 0x000064006d9e7a24 */ /* 0x000fe200078e02ff */
[CC--:B------:R-:W-:Y:S01]  /*4990*/  LEA R108, P0, R164.reuse, R118.reuse, 0x2 ;  /* 0x00000076a46c7211 */ /* 0x0c0fe200078010ff */
[----:B------:R-:W-:Y:S01]  /*49a0*/  STL [R1+0x180], R159 ;  /* 0x0001809f01007387 */ /* 0x000fe20000100800 */
[----:B------:R-:W-:Y:S02]  /*49b0*/  LEA.HI.X.SX32 R123, R159, R247, 0x2, P4 ;  /* 0x000000f79f7b7211 */ /* 0x000fe400020f16ff */
[----:B------:R-:W-:Y:S01]  /*49c0*/  LEA.HI.X.SX32 R109, R164, R119, 0x2, P0 ;  /* 0x00000077a46d7211 */ /* 0x000fe200000f16ff */
[----:B------:R-:W-:Y:S01]  /*49d0*/  IMAD R164, R111, c[0x0][0x190], RZ ;  /* 0x000064006fa47a24 */ /* 0x000fe200078e02ff */
[----:B------:R-:W-:Y:S01]  /*49e0*/  LEA R110, P0, R170, R118, 0x2 ;  /* 0x00000076aa6e7211 */ /* 0x000fe200078010ff */
[----:B------:R-:W-:Y:S01]  /*49f0*/  STL.64 [R1+0x18], R8 ;  /* 0x0000180801007387 */ /* 0x000fe20000100a00 */
[----:B------:R-:W-:-:S02]  /*4a00*/  LEA R126, P4, R147, R246, 0x2 ;  /* 0x000000f6937e7211 */ /* 0x000fc400078810ff */
[----:B------:R-:W-:Y:S01]  /*4a10*/  LEA.HI.X.SX32 R111, R170, R119, 0x2, P0 ;  /* 0x00000077aa6f7211 */ /* 0x000fe200000f16ff */
[----:B------:R-:W-:Y:S01]  /*4a20*/  IMAD R170, R113, c[0x0][0x190], RZ ;  /* 0x0000640071aa7a24 */ /* 0x000fe200078e02ff */
[-C--:B------:R-:W-:Y:S01]  /*4a30*/  LEA R112, P0, R171, R118.reuse, 0x2 ;  /* 0x00000076ab707211 */ /* 0x080fe200078010ff */
[----:B------:R-:W-:Y:S01]  /*4a40*/  STL [R1+0x17c], R151 ;  /* 0x00017c9701007387 */ /* 0x000fe20000100800 */
[----:B------:R-:W-:Y:S02]  /*4a50*/  LEA.HI.X.SX32 R127, R147, R247, 0x2, P4 ;  /* 0x000000f7937f7211 */ /* 0x000fe400020f16ff */
[-C--:B------:R-:W-:Y:S01]  /*4a60*/  LEA.HI.X.SX32 R113, R171, R119.reuse, 0x2, P0 ;  /* 0x00000077ab717211 */ /* 0x080fe200000f16ff */
[----:B------:R-:W-:Y:S01]  /*4a70*/  STL [R1+0x178], R147 ;  /* 0x0001789301007387 */ /* 0x000fe20000100800 */
[C---:B------:R-:W-:Y:S02]  /*4a80*/  LEA R114, P0, R155.reuse, R118, 0x2 ;  /* 0x000000769b727211 */ /* 0x040fe400078010ff */
[----:B------:R-:W-:Y:S01]  /*4a90*/  LEA R130, P4, R136, R246, 0x2 ;  /* 0x000000f688827211 */ /* 0x000fe200078810ff */
[----:B------:R-:W-:Y:S01]  /*4aa0*/  STL [R1+0x174], R143 ;  /* 0x0001748f01007387 */ /* 0x000fe20000100800 */
[----:B------:R-:W-:-:S02]  /*4ab0*/  LEA.HI.X.SX32 R115, R155, R119, 0x2, P0 ;  /* 0x000000779b737211 */ /* 0x000fc400000f16ff */
[-C--:B------:R-:W-:Y:S01]  /*4ac0*/  LEA R116, P0, R128, R118.reuse, 0x2 ;  /* 0x0000007680747211 */ /* 0x080fe200078010ff */
[----:B------:R-:W-:Y:S01]  /*4ad0*/  STL.64 [R1+0x10], R10 ;  /* 0x0000100a01007387 */ /* 0x000fe20000100a00 */
[----:B------:R-:W-:Y:S02]  /*4ae0*/  LEA.HI.X.SX32 R131, R136, R247, 0x2, P4 ;  /* 0x000000f788837211 */ /* 0x000fe400020f16ff */
[-C--:B------:R-:W-:Y:S01]  /*4af0*/  LEA.HI.X.SX32 R117, R128, R119.reuse, 0x2, P0 ;  /* 0x0000007780757211 */ /* 0x080fe200000f16ff */
[----:B------:R-:W-:Y:S01]  /*4b00*/  STL [R1+0x170], R136 ;  /* 0x0001708801007387 */ /* 0x000fe20000100800 */
[----:B------:R-:W-:Y:S02]  /*4b10*/  LEA R118, P0, R167, R118, 0x2 ;  /* 0x00000076a7767211 */ /* 0x000fe400078010ff */
[----:B------:R-:W-:Y:S01]  /*4b20*/  LEA R134, P4, R139, R246, 0x2 ;  /* 0x000000f68b867211 */ /* 0x000fe200078810ff */
[----:B------:R1:W-:Y:S01]  /*4b30*/  STL [R1+0x16c], R138 ;  /* 0x00016c8a01007387 */ /* 0x0003e20000100800 */
[----:B------:R-:W-:-:S02]  /*4b40*/  LEA.HI.X.SX32 R119, R167, R119, 0x2, P0 ;  /* 0x00000077a7777211 */ /* 0x000fc400000f16ff */
[-C--:B------:R-:W-:Y:S01]  /*4b50*/  LEA R120, P0, R163, R246.reuse, 0x2 ;  /* 0x000000f6a3787211 */ /* 0x080fe200078010ff */
[----:B------:R2:W-:Y:S01]  /*4b60*/  STL [R1+0x168], R139 ;  /* 0x0001688b01007387 */ /* 0x0005e20000100800 */
[-C--:B------:R-:W-:Y:S02]  /*4b70*/  LEA.HI.X.SX32 R135, R139, R247.reuse, 0x2, P4 ;  /* 0x000000f78b877211 */ /* 0x080fe400020f16ff */
[----:B------:R-:W-:Y:S01]  /*4b80*/  LEA.HI.X.SX32 R121, R163, R247, 0x2, P0 ;  /* 0x000000f7a3797211 */ /* 0x000fe200000f16ff */
[----:B------:R-:W-:Y:S01]  /*4b90*/  STL.64 [R1+0x8], R4 ;  /* 0x0000080401007387 */ /* 0x000fe20000100a00 */
[----:B------:R-:W-:-:S03]  /*4ba0*/  LEA R124, P0, R151, R246, 0x2 ;  /* 0x000000f6977c7211 */ /* 0x000fc600078010ff */
[----:B------:R-:W-:Y:S01]  /*4bb0*/  STL [R1+0x164], R140 ;  /* 0x0001648c01007387 */ /* 0x000fe20000100800 */
[-C--:B------:R-:W-:Y:S02]  /*4bc0*/  LEA.HI.X.SX32 R125, R151, R247.reuse, 0x2, P0 ;  /* 0x000000f7977d7211 */ /* 0x080fe400000f16ff */
[CC--:B------:R-:W-:Y:S01]  /*4bd0*/  LEA R128, P0, R143.reuse, R246.reuse, 0x2 ;  /* 0x000000f68f807211 */ /* 0x0c0fe200078010ff */
[----:B------:R3:W-:Y:S03]  /*4be0*/  STL [R1+0x15c], R142 ;  /* 0x00015c8e01007387 */ /* 0x0007e60000100800 */
[----:B------:R-:W-:Y:S01]  /*4bf0*/  LEA.HI.X.SX32 R129, R143, R247, 0x2, P0 ;  /* 0x000000f78f817211 */ /* 0x000fe200000f16ff */
[----:B------:R-:W-:Y:S01]  /*4c00*/  STL [R1+0x158], R144 ;  /* 0x0001589001007387 */ /* 0x000fe20000100800 */
[----:B------:R-:W-:-:S03]  /*4c10*/  LEA R132, P0, R138, R246, 0x2 ;  /* 0x000000f68a847211 */ /* 0x000fc600078010ff */
[----:B------:R-:W-:Y:S01]  /*4c20*/  STL.64 [R1], R6 ;  /* 0x0000000601007387 */ /* 0x000fe20000100a00 */
[-C--:B------:R-:W-:Y:S02]  /*4c30*/  LEA.HI.X.SX32 R133, R138, R247.reuse, 0x2, P0 ;  /* 0x000000f78a857211 */ /* 0x080fe400000f16ff */
[-C--:B-1----:R-:W-:Y:S01]  /*4c40*/  LEA R138, P4, R142, R246.reuse, 0x2 ;  /* 0x000000f68e8a7211 */ /* 0x082fe200078810ff */
[----:B------:R1:W-:Y:S01]  /*4c50*/  STL [R1+0x154], R146 ;  /* 0x0001549201007387 */ /* 0x0003e20000100800 */
[-C--:B------:R-:W-:Y:S02]  /*4c60*/  LEA R136, P0, R140, R246.reuse, 0x2 ;  /* 0x000000f68c887211 */ /* 0x080fe400078010ff */
[-C--:B--2---:R-:W-:Y:S01]  /*4c70*/  LEA.HI.X.SX32 R139, R142, R247.reuse, 0x2, P4 ;  /* 0x000000f78e8b7211 */ /* 0x084fe200020f16ff */
[----:B------:R-:W-:Y:S01]  /*4c80*/  STL [R1+0x150], R148 ;  /* 0x0001509401007387 */ /* 0x000fe20000100800 */
[----:B---3--:R-:W-:Y:S02]  /*4c90*/  LEA R142, P4, R146, R246, 0x2 ;  /* 0x000000f6928e7211 */ /* 0x008fe400078810ff */
[-C--:B------:R-:W-:Y:S01]  /*4ca0*/  LEA.HI.X.SX32 R137, R140, R247.reuse, 0x2, P0 ;  /* 0x000000f78c897211 */ /* 0x080fe200000f16ff */
[----:B------:R2:W-:Y:S01]  /*4cb0*/  STL [R1+0x14c], R150 ;  /* 0x00014c9601007387 */ /* 0x0005e20000100800 */
[----:B------:R-:W-:-:S02]  /*4cc0*/  LEA.HI.X.SX32 R143, R146, R247, 0x2, P4 ;  /* 0x000000f7928f7211 */ /* 0x000fc400020f16ff */
[-C--:B-1----:R-:W-:Y:S01]  /*4cd0*/  LEA R146, P4, R150, R246.reuse, 0x2 ;  /* 0x000000f696927211 */ /* 0x082fe200078810ff */
[----:B------:R-:W-:Y:S01]  /*4ce0*/  STL [R1+0x148], R152 ;  /* 0x0001489801007387 */ /* 0x000fe20000100800 */
[-C--:B------:R-:W-:Y:S02]  /*4cf0*/  LEA R140, P0, R144, R246.reuse, 0x2 ;  /* 0x000000f6908c7211 */ /* 0x080fe400078010ff */
[-C--:B------:R-:W-:Y:S01]  /*4d00*/  LEA.HI.X.SX32 R147, R150, R247.reuse, 0x2, P4 ;  /* 0x000000f796937211 */ /* 0x080fe200020f16ff */
[----:B------:R1:W-:Y:S01]  /*4d10*/  STL [R1+0x144], R154 ;  /* 0x0001449a01007387 */ /* 0x0003e20000100800 */
[----:B------:R-:W-:Y:S02]  /*4d20*/  LEA.HI.X.SX32 R141, R144, R247, 0x2, P0 ;  /* 0x000000f7908d7211 */ /* 0x000fe400000f16ff */
[-C--:B--2---:R-:W-:Y:S01]  /*4d30*/  LEA R150, P4, R154, R246.reuse, 0x2 ;  /* 0x000000f69a967211 */ /* 0x084fe200078810ff */
[----:B------:R-:W-:Y:S01]  /*4d40*/  STL [R1+0x140], R156 ;  /* 0x0001409c01007387 */ /* 0x000fe20000100800 */
[----:B------:R-:W-:-:S02]  /*4d50*/  LEA R144, P0, R148, R246, 0x2 ;  /* 0x000000f694907211 */ /* 0x000fc400078010ff */
[-C--:B------:R-:W-:Y:S01]  /*4d60*/  LEA.HI.X.SX32 R151, R154, R247.reuse, 0x2, P4 ;  /* 0x000000f79a977211 */ /* 0x080fe200020f16ff */
[----:B------:R2:W-:Y:S01]  /*4d70*/  STL [R1+0x13c], R158 ;  /* 0x00013c9e01007387 */ /* 0x0005e20000100800 */
[-C--:B------:R-:W-:Y:S02]  /*4d80*/  LEA.HI.X.SX32 R145, R148, R247.reuse, 0x2, P0 ;  /* 0x000000f794917211 */ /* 0x080fe400000f16ff */
[-C--:B-1----:R-:W-:Y:S01]  /*4d90*/  LEA R154, P4, R158, R246.reuse, 0x2 ;  /* 0x000000f69e9a7211 */ /* 0x082fe200078810ff */
[----:B------:R-:W-:Y:S01]  /*4da0*/  STL [R1+0x138], R160 ;  /* 0x000138a001007387 */ /* 0x000fe20000100800 */
[----:B------:R-:W-:Y:S02]  /*4db0*/  LEA R148, P0, R152, R246, 0x2 ;  /* 0x000000f698947211 */ /* 0x000fe400078010ff */
[-C--:B------:R-:W-:Y:S01]  /*4dc0*/  LEA.HI.X.SX32 R155, R158, R247.reuse, 0x2, P4 ;  /* 0x000000f79e9b7211 */ /* 0x080fe200020f16ff */
[----:B------:R1:W-:Y:S01]  /*4dd0*/  STL [R1+0x134], R162 ;  /* 0x000134a201007387 */ /* 0x0003e20000100800 */
[----:B------:R-:W-:-:S02]  /*4de0*/  LEA.HI.X.SX32 R149, R152, R247, 0x2, P0 ;  /* 0x000000f798957211 */ /* 0x000fc400000f16ff */
[-C--:B--2---:R-:W-:Y:S01]  /*4df0*/  LEA R158, P4, R162, R246.reuse, 0x2 ;  /* 0x000000f6a29e7211 */ /* 0x084fe200078810ff */
[----:B------:R-:W-:Y:S01]  /*4e00*/  STL [R1+0x130], R164 ;  /* 0x000130a401007387 */ /* 0x000fe20000100800 */
[-C--:B------:R-:W-:Y:S02]  /*4e10*/  LEA R152, P0, R156, R246.reuse, 0x2 ;  /* 0x000000f69c987211 */ /* 0x080fe400078010ff */
[-C--:B------:R-:W-:Y:S01]  /*4e20*/  LEA.HI.X.SX32 R159, R162, R247.reuse, 0x2, P4 ;  /* 0x000000f7a29f7211 */ /* 0x080fe200020f16ff */
[----:B------:R2:W-:Y:S01]  /*4e30*/  STL [R1+0x12c], R166 ;  /* 0x00012ca601007387 */ /* 0x0005e20000100800 */
[----:B------:R-:W-:Y:S02]  /*4e40*/  LEA.HI.X.SX32 R153, R156, R247, 0x2, P0 ;  /* 0x000000f79c997211 */ /* 0x000fe400000f16ff */
[-C--:B-1----:R-:W-:Y:S01]  /*4e50*/  LEA R162, P4, R166, R246.reuse, 0x2 ;  /* 0x000000f6a6a27211 */ /* 0x082fe200078810ff */
[----:B------:R-:W-:Y:S01]  /*4e60*/  STL [R1+0x128], R168 ;  /* 0x000128a801007387 */ /* 0x000fe20000100800 */
[----:B------:R-:W-:-:S02]  /*4e70*/  LEA R156, P0, R160, R246, 0x2 ;  /* 0x000000f6a09c7211 */ /* 0x000fc400078010ff */
[-C--:B------:R-:W-:Y:S01]  /*4e80*/  LEA.HI.X.SX32 R163, R166, R247.reuse, 0x2, P4 ;  /* 0x000000f7a6a37211 */ /* 0x080fe200020f16ff */
[----:B------:R1:W-:Y:S01]  /*4e90*/  STL [R1+0x124], R170 ;  /* 0x000124aa01007387 */ /* 0x0003e20000100800 */
[-C--:B------:R-:W-:Y:S02]  /*4ea0*/  LEA.HI.X.SX32 R157, R160, R247.reuse, 0x2, P0 ;  /* 0x000000f7a09d7211 */ /* 0x080fe400000f16ff */
[-C--:B--2---:R-:W-:Y:S01]  /*4eb0*/  LEA R166, P4, R170, R246.reuse, 0x2 ;  /* 0x000000f6aaa67211 */ /* 0x084fe200078810ff */
[----:B------:R-:W-:Y:S01]  /*4ec0*/  STL [R1+0x120], R172 ;  /* 0x000120ac01007387 */ /* 0x000fe20000100800 */
[----:B------:R-:W-:Y:S02]  /*4ed0*/  LEA R160, P0, R164, R246, 0x2 ;  /* 0x000000f6a4a07211 */ /* 0x000fe400078010ff */
        /* <DEDUP_REMOVED lines=15> */
[CC--:B-1----:R-:W-:Y:S01]  /*4fd0*/  LEA R178, P4, R3.reuse, R246.reuse, 0x2 ;  /* 0x000000f603b27211 */ /* 0x0c2fe200078810ff */
[----:B------:R-:W-:Y:S01]  /*4fe0*/  STL [R1+0x108], R184 ;  /* 0x000108b801007387 */ /* 0x000fe20000100800 */
[-C--:B------:R-:W-:Y:S02]  /*4ff0*/  LEA R172, P0, R176, R246.reuse, 0x2 ;  /* 0x000000f6b0ac7211 */ /* 0x080fe400078010ff */
[-C--:B------:R-:W-:Y:S01]  /*5000*/  LEA.HI.X.SX32 R179, R3, R247.reuse, 0x2, P4 ;  /* 0x000000f703b37211 */ /* 0x080fe200020f16ff */
[----:B------:R1:W-:Y:S01]  /*5010*/  STL [R1+0x104], R186 ;  /* 0x000104ba01007387 */ /* 0x0003e20000100800 */
[----:B------:R-:W-:Y:S01]  /*5020*/  LEA R182, P4, R186, R246, 0x2 ;  /* 0x000000f6bab67211 */ /* 0x000fe200078810ff */
[----:B--2---:R-:W-:Y:S01]  /*5030*/  IMAD R3, R181, c[0x0][0x190], RZ ;  /* 0x00006400b5037a24 */ /* 0x004fe200078e02ff */
[-C--:B------:R-:W-:Y:S01]  /*5040*/  LEA.HI.X.SX32 R173, R176, R247.reuse, 0x2, P0 ;  /* 0x000000f7b0ad7211 */ /* 0x080fe200000f16ff */
[----:B------:R-:W-:Y:S01]  /*5050*/  STL [R1+0x100], R188 ;  /* 0x000100bc01007387 */ /* 0x000fe20000100800 */
[----:B------:R-:W-:-:S02]  /*5060*/  LEA.HI.X.SX32 R183, R186, R247, 0x2, P4 ;  /* 0x000000f7bab77211 */ /* 0x000fc400020f16ff */
[-C--:B------:R-:W-:Y:S01]  /*5070*/  LEA R176, P0, R180, R246.reuse, 0x2 ;  /* 0x000000f6b4b07211 */ /* 0x080fe200078010ff */
[----:B------:R2:W-:Y:S01]  /*5080*/  STL [R1+0xfc], R190 ;  /* 0x0000fcbe01007387 */ /* 0x0005e20000100800 */
[----:B-1----:R-:W-:-:S03]  /*5090*/  LEA R186, P4, R190, R246, 0x2 ;  /* 0x000000f6beba7211 */ /* 0x002fc600078810ff */
[----:B------:R-:W-:Y:S01]  /*50a0*/  STL [R1+0xf8], R192 ;  /* 0x0000f8c001007387 */ /* 0x000fe20000100800 */
[-C--:B------:R-:W-:Y:S02]  /*50b0*/  LEA.HI.X.SX32 R177, R180, R247.reuse, 0x2, P0 ;  /* 0x000000f7b4b17211 */ /* 0x080fe400000f16ff */
[-C--:B------:R-:W-:Y:S01]  /*50c0*/  LEA.HI.X.SX32 R187, R190, R247.reuse, 0x2, P4 ;  /* 0x000000f7bebb7211 */ /* 0x080fe200020f16ff */
[----:B------:R1:W-:Y:S01]  /*50d0*/  STL [R1+0xf4], R194 ;  /* 0x0000f4c201007387 */ /* 0x0003e20000100800 */
[-C--:B------:R-:W-:Y:S02]  /*50e0*/  LEA R180, P0, R184, R246.reuse, 0x2 ;  /* 0x000000f6b8b47211 */ /* 0x080fe400078010ff */
[-C--:B--2---:R-:W-:Y:S01]  /*50f0*/  LEA R190, P4, R194, R246.reuse, 0x2 ;  /* 0x000000f6c2be7211 */ /* 0x084fe200078810ff */
[----:B------:R-:W-:Y:S01]  /*5100*/  STL [R1+0xf0], R196 ;  /* 0x0000f0c401007387 */ /* 0x000fe20000100800 */
[-C--:B------:R-:W-:Y:S02]  /*5110*/  LEA.HI.X.SX32 R181, R184, R247.reuse, 0x2, P0 ;  /* 0x000000f7b8b57211 */ /* 0x080fe400000f16ff */
[----:B------:R-:W-:Y:S01]  /*5120*/  LEA.HI.X.SX32 R191, R194, R247, 0x2, P4 ;  /* 0x000000f7c2bf7211 */ /* 0x000fe200020f16ff */
[----:B------:R2:W-:Y:S01]  /*5130*/  STL [R1+0xec], R198 ;  /* 0x0000ecc601007387 */ /* 0x0005e20000100800 */
[----:B------:R-:W-:-:S02]  /*5140*/  LEA R184, P0, R188, R246, 0x2 ;  /* 0x000000f6bcb87211 */ /* 0x000fc400078010ff */
[-C--:B-1----:R-:W-:Y:S01]  /*5150*/  LEA R194, P4, R198, R246.reuse, 0x2 ;  /* 0x000000f6c6c27211 */ /* 0x082fe200078810ff */
[----:B------:R-:W-:Y:S01]  /*5160*/  STL [R1+0xe8], R200 ;  /* 0x0000e8c801007387 */ /* 0x000fe20000100800 */
[-C--:B------:R-:W-:Y:S02]  /*5170*/  LEA.HI.X.SX32 R185, R188, R247.reuse, 0x2, P0 ;  /* 0x000000f7bcb97211 */ /* 0x080fe400000f16ff */
[-C--:B------:R-:W-:Y:S01]  /*5180*/  LEA.HI.X.SX32 R195, R198, R247.reuse, 0x2, P4 ;  /* 0x000000f7c6c37211 */ /* 0x080fe200020f16ff */
[----:B------:R1:W-:Y:S01]  /*5190*/  STL [R1+0xe4], R202 ;  /* 0x0000e4ca01007387 */ /* 0x0003e20000100800 */
[-C--:B------:R-:W-:Y:S02]  /*51a0*/  LEA R188, P0, R192, R246.reuse, 0x2 ;  /* 0x000000f6c0bc7211 */ /* 0x080fe400078010ff */
[----:B--2---:R-:W-:Y:S01]  /*51b0*/  LEA R198, P4, R202, R246, 0x2 ;  /* 0x000000f6cac67211 */ /* 0x004fe200078810ff */
[----:B------:R-:W-:Y:S01]  /*51c0*/  STL [R1+0xe0], R204 ;  /* 0x0000e0cc01007387 */ /* 0x000fe20000100800 */
[----:B------:R-:W-:-:S02]  /*51d0*/  LEA.HI.X.SX32 R189, R192, R247, 0x2, P0 ;  /* 0x000000f7c0bd7211 */ /* 0x000fc400000f16ff */
[-C--:B------:R-:W-:Y:S01]  /*51e0*/  LEA.HI.X.SX32 R199, R202, R247.reuse, 0x2, P4 ;  /* 0x000000f7cac77211 */ /* 0x080fe200020f16ff */
[----:B------:R2:W-:Y:S01]  /*51f0*/  STL [R1+0xdc], R206 ;  /* 0x0000dcce01007387 */ /* 0x0005e20000100800 */
[-C--:B------:R-:W-:Y:S02]  /*5200*/  LEA R192, P0, R196, R246.reuse, 0x2 ;  /* 0x000000f6c4c07211 */ /* 0x080fe400078010ff */
[-C--:B-1----:R-:W-:Y:S01]  /*5210*/  LEA R202, P4, R206, R246.reuse, 0x2 ;  /* 0x000000f6ceca7211 */ /* 0x082fe200078810ff */
[----:B------:R-:W-:Y:S01]  /*5220*/  STL [R1+0xd8], R208 ;  /* 0x0000d8d001007387 */ /* 0x000fe20000100800 */
[-C--:B------:R-:W-:Y:S02]  /*5230*/  LEA.HI.X.SX32 R193, R196, R247.reuse, 0x2, P0 ;  /* 0x000000f7c4c17211 */ /* 0x080fe400000f16ff */
[----:B------:R-:W-:Y:S01]  /*5240*/  LEA.HI.X.SX32 R203, R206, R247, 0x2, P4 ;  /* 0x000000f7cecb7211 */ /* 0x000fe200020f16ff */
[----:B------:R1:W-:Y:S01]  /*5250*/  STL [R1+0xd4], R210 ;  /* 0x0000d4d201007387 */ /* 0x0003e20000100800 */
[----:B------:R-:W-:-:S02]  /*5260*/  LEA R196, P0, R200, R246, 0x2 ;  /* 0x000000f6c8c47211 */ /* 0x000fc400078010ff */
[-C--:B--2---:R-:W-:Y:S01]  /*5270*/  LEA R206, P4, R210, R246.reuse, 0x2 ;  /* 0x000000f6d2ce7211 */ /* 0x084fe200078810ff */
[----:B------:R-:W-:Y:S01]  /*5280*/  STL [R1+0xd0], R212 ;  /* 0x0000d0d401007387 */ /* 0x000fe20000100800 */
[-C--:B------:R-:W-:Y:S02]  /*5290*/  LEA.HI.X.SX32 R197, R200, R247.reuse, 0x2, P0 ;  /* 0x000000f7c8c57211 */ /* 0x080fe400000f16ff */
[-C--:B------:R-:W-:Y:S01]  /*52a0*/  LEA.HI.X.SX32 R207, R210, R247.reuse, 0x2, P4 ;  /* 0x000000f7d2cf7211 */ /* 0x080fe200020f16ff */
[----:B------:R2:W-:Y:S01]  /*52b0*/  STL [R1+0xcc], R214 ;  /* 0x0000ccd601007387 */ /* 0x0005e20000100800 */
[-C--:B------:R-:W-:Y:S02]  /*52c0*/  LEA R200, P0, R204, R246.reuse, 0x2 ;  /* 0x000000f6ccc87211 */ /* 0x080fe400078010ff */
[----:B-1----:R-:W-:Y:S01]  /*52d0*/  LEA R210, P4, R214, R246, 0x2 ;  /* 0x000000f6d6d27211 */ /* 0x002fe200078810ff */
[----:B------:R-:W-:Y:S01]  /*52e0*/  STL [R1+0xc8], R216 ;  /* 0x0000c8d801007387 */ /* 0x000fe20000100800 */
[----:B------:R-:W-:-:S02]  /*52f0*/  LEA.HI.X.SX32 R201, R204, R247, 0x2, P0 ;  /* 0x000000f7ccc97211 */ /* 0x000fc400000f16ff */
        /* <DEDUP_REMOVED lines=9> */
[CC--:B-1----:R-:W-:Y:S01]  /*5390*/  LEA R218, P4, R3.reuse, R246.reuse, 0x2 ;  /* 0x000000f603da7211 */ /* 0x0c2fe200078810ff */
[----:B------:R-:W-:Y:S01]  /*53a0*/  STL [R1+0xb8], R224 ;  /* 0x0000b8e001007387 */ /* 0x000fe20000100800 */
[-C--:B------:R-:W-:Y:S02]  /*53b0*/  LEA.HI.X.SX32 R209, R212, R247.reuse, 0x2, P0 ;  /* 0x000000f7d4d17211 */ /* 0x080fe400000f16ff */
[-C--:B------:R-:W-:Y:S01]  /*53c0*/  LEA.HI.X.SX32 R219, R3, R247.reuse, 0x2, P4 ;  /* 0x000000f703db7211 */ /* 0x080fe200020f16ff */
[----:B------:R1:W-:Y:S01]  /*53d0*/  STL [R1+0xb4], R226 ;  /* 0x0000b4e201007387 */ /* 0x0003e20000100800 */
[-C--:B------:R-:W-:Y:S01]  /*53e0*/  LEA R212, P0, R216, R246.reuse, 0x2 ;  /* 0x000000f6d8d47211 */ /* 0x080fe200078010ff */
[----:B--2---:R-:W-:Y:S01]  /*53f0*/  IMAD R3, R221, c[0x0][0x190], RZ ;  /* 0x00006400dd037a24 */ /* 0x004fe200078e02ff */
[----:B------:R-:W-:Y:S01]  /*5400*/  LEA R222, P4, R226, R246, 0x2 ;  /* 0x000000f6e2de7211 */ /* 0x000fe200078810ff */
[----:B------:R2:W-:Y:S01]  /*5410*/  STL [R1+0xb0], R228 ;  /* 0x0000b0e401007387 */ /* 0x0005e20000100800 */
[----:B------:R-:W-:-:S02]  /*5420*/  LEA.HI.X.SX32 R213, R216, R247, 0x2, P0 ;  /* 0x000000f7d8d57211 */ /* 0x000fc400000f16ff */
[-C--:B------:R-:W-:Y:S01]  /*5430*/  LEA R216, P0, R220, R246.reuse, 0x2 ;  /* 0x000000f6dcd87211 */ /* 0x080fe200078010ff */
[----:B------:R3:W-:Y:S01]  /*5440*/  STL [R1+0xac], R230 ;  /* 0x0000ace601007387 */ /* 0x0007e20000100800 */
[-C--:B------:R-:W-:Y:S02]  /*5450*/  LEA.HI.X.SX32 R223, R226, R247.reuse, 0x2, P4 ;  /* 0x000000f7e2df7211 */ /* 0x080fe400020f16ff */
[-C--:B------:R-:W-:Y:S01]  /*5460*/  LEA.HI.X.SX32 R217, R220, R247.reuse, 0x2, P0 ;  /* 0x000000f7dcd97211 */ /* 0x080fe200000f16ff */
[----:B------:R4:W-:Y:S01]  /*5470*/  STL [R1+0xa8], R232 ;  /* 0x0000a8e801007387 */ /* 0x0009e20000100800 */
[-C--:B------:R-:W-:Y:S02]  /*5480*/  LEA R220, P0, R224, R246.reuse, 0x2 ;  /* 0x000000f6e0dc7211 */ /* 0x080fe400078010ff */
[----:B-1----:R-:W-:Y:S01]  /*5490*/  LEA R226, P4, R230, R246, 0x2 ;  /* 0x000000f6e6e27211 */ /* 0x002fe200078810ff */
[----:B------:R1:W-:Y:S01]  /*54a0*/  STL [R1+0xa4], R234 ;  /* 0x0000a4ea01007387 */ /* 0x0003e20000100800 */
[----:B------:R-:W-:-:S02]  /*54b0*/  LEA.HI.X.SX32 R221, R224, R247, 0x2, P0 ;  /* 0x000000f7e0dd7211 */ /* 0x000fc400000f16ff */
[-C--:B------:R-:W-:Y:S01]  /*54c0*/  LEA R224, P0, R228, R246.reuse, 0x2 ;  /* 0x000000f6e4e07211 */ /* 0x080fe200078010ff */
[----:B------:R1:W-:Y:S01]  /*54d0*/  STL [R1+0xa0], R236 ;  /* 0x0000a0ec01007387 */ /* 0x0003e20000100800 */
[-C--:B------:R-:W-:Y:S02]  /*54e0*/  LEA.HI.X.SX32 R227, R230, R247.reuse, 0x2, P4 ;  /* 0x000000f7e6e37211 */ /* 0x080fe400020f16ff */
[-C--:B------:R-:W-:Y:S01]  /*54f0*/  LEA.HI.X.SX32 R225, R228, R247.reuse, 0x2, P0 ;  /* 0x000000f7e4e17211 */ /* 0x080fe200000f16ff */
[----:B------:R1:W-:Y:S01]  /*5500*/  STL [R1+0x9c], R238 ;  /* 0x00009cee01007387 */ /* 0x0003e20000100800 */
[-C--:B--2---:R-:W-:Y:S02]  /*5510*/  LEA R228, P0, R232, R246.reuse, 0x2 ;  /* 0x000000f6e8e47211 */ /* 0x084fe400078010ff */
[----:B---3--:R-:W-:Y:S01]  /*5520*/  LEA R230, P4, R234, R246, 0x2 ;  /* 0x000000f6eae67211 */ /* 0x008fe200078810ff */
[----:B------:R2:W-:Y:S01]  /*5530*/  STL [R1+0x98], R240 ;  /* 0x000098f001007387 */ /* 0x0005e20000100800 */
[----:B------:R-:W-:-:S02]  /*5540*/  LEA.HI.X.SX32 R229, R232, R247, 0x2, P0 ;  /* 0x000000f7e8e57211 */ /* 0x000fc400000f16ff */
[-C--:B----4-:R-:W-:Y:S01]  /*5550*/  LEA R232, P0, R236, R246.reuse, 0x2 ;  /* 0x000000f6ece87211 */ /* 0x090fe200078010ff */
[----:B------:R-:W-:Y:S01]  /*5560*/  STL [R1+0x94], R3 ;  /* 0x0000940301007387 */ /* 0x000fe20000100800 */
[-C--:B------:R-:W-:Y:S02]  /*5570*/  LEA.HI.X.SX32 R231, R234, R247.reuse, 0x2, P4 ;  /* 0x000000f7eae77211 */ /* 0x080fe400020f16ff */
[-C--:B-1----:R-:W-:Y:S01]  /*5580*/  LEA R234, P4, R238, R246.reuse, 0x2 ;  /* 0x000000f6eeea7211 */ /* 0x082fe200078810ff */
[----:B------:R1:W-:Y:S01]  /*5590*/  STL [R1+0x90], R244 ;  /* 0x000090f401007387 */ /* 0x0003e20000100800 */
[-C--:B------:R-:W-:Y:S02]  /*55a0*/  LEA.HI.X.SX32 R233, R236, R247.reuse, 0x2, P0 ;  /* 0x000000f7ece97211 */ /* 0x080fe400000f16ff */
[----:B------:R-:W-:Y:S01]  /*55b0*/  LEA R236, P0, R240, R246, 0x2 ;  /* 0x000000f6f0ec7211 */ /* 0x000fe200078010ff */
[----:B------:R3:W-:Y:S01]  /*55c0*/  STL [R1+0x8c], R248 ;  /* 0x00008cf801007387 */ /* 0x0007e20000100800 */
[----:B------:R-:W-:-:S02]  /*55d0*/  LEA.HI.X.SX32 R235, R238, R247, 0x2, P4 ;  /* 0x000000f7eeeb7211 */ /* 0x000fc400020f16ff */
[CC--:B------:R-:W-:Y:S01]  /*55e0*/  LEA R238, P4, R3.reuse, R246.reuse, 0x2 ;  /* 0x000000f603ee7211 */ /* 0x0c0fe200078810ff */
[----:B------:R4:W-:Y:S01]  /*55f0*/  STL [R1+0x88], R252 ;  /* 0x000088fc01007387 */ /* 0x0009e20000100800 */
[-C--:B------:R-:W-:Y:S02]  /*5600*/  LEA.HI.X.SX32 R237, R240, R247.reuse, 0x2, P0 ;  /* 0x000000f7f0ed7211 */ /* 0x080fe400000f16ff */
[-C--:B--2---:R-:W-:Y:S01]  /*5610*/  LEA R240, P0, R244, R246.reuse, 0x2 ;  /* 0x000000f6f4f07211 */ /* 0x084fe200078010ff */
[----:B------:R2:W-:Y:S01]  /*5620*/  STL [R1+0x84], R249 ;  /* 0x000084f901007387 */ /* 0x0005e20000100800 */
[-C--:B------:R-:W-:Y:S02]  /*5630*/  LEA.HI.X.SX32 R239, R3, R247.reuse, 0x2, P4 ;  /* 0x000000f703ef7211 */ /* 0x080fe400020f16ff */
[----:B------:R-:W-:Y:S01]  /*5640*/  LEA R242, P4, R248, R246, 0x2 ;  /* 0x000000f6f8f27211 */ /* 0x000fe200078810ff */
[----:B------:R2:W-:Y:S01]  /*5650*/  LDGSTS.E [R2], [R12.64], P2 ;  /* 0x000000000c027fae */ /* 0x0005e20009121848 */
[----:B------:R-:W-:-:S02]  /*5660*/  LEA.HI.X.SX32 R241, R244, R247, 0x2, P0 ;  /* 0x000000f7f4f17211 */ /* 0x000fc400000f16ff */
[-C--:B-1----:R-:W-:Y:S01]  /*5670*/  LEA R244, P0, R252, R246.reuse, 0x2 ;  /* 0x000000f6fcf47211 */ /* 0x082fe200078010ff */
[----:B------:R1:W-:Y:S01]  /*5680*/  LDGSTS.E [R2+0x400], [R8.64], P3 ;  /* 0x0040000008027fae */ /* 0x0003e20009921848 */
[-C--:B------:R-:W-:Y:S02]  /*5690*/  LEA.HI.X.SX32 R243, R248, R247.reuse, 0x2, P4 ;  /* 0x000000f7f8f37211 */ /* 0x080fe400020f16ff */
[----:B------:R-:W-:Y:S01]  /*56a0*/  LEA R246, P4, R249, R246, 0x2 ;  /* 0x000000f6f9f67211 */ /* 0x000fe200078810ff */
[----:B------:R4:W-:Y:S01]  /*56b0*/  LDGSTS.E [R2+0x800], [R4.64], P1 ;  /* 0x0080000004027fae */ /* 0x0009e20008921848 */
[----:B------:R-:W-:Y:S02]  /*56c0*/  LOP3.LUT R3, R0, 0x14, RZ, 0xfc, !PT ;  /* 0x0000001400037812 */ /* 0x000fe400078efcff */
[-C--:B------:R-:W-:Y:S01]  /*56d0*/  LEA.HI.X.SX32 R245, R252, R247.reuse, 0x2, P0 ;  /* 0x000000f7fcf57211 */ /* 0x080fe200000f16ff */
[----:B--2---:R-:W2:Y:S01]  /*56e0*/  LDL.LU.64 R12, [R1+0x260] ;  /* 0x00026000010c7983 */ /* 0x004ea20000300a00 */
[----:B------:R-:W-:Y:S01]  /*56f0*/  ISETP.GE.AND P0, PT, R251, c[0x0][0x180], PT ;  /* 0x00006000fb007a0c */ /* 0x000fe20003f06270 */
[----:B------:R-:W-:Y:S01]  /*5700*/  ULDC UR5, c[0x0][0x180] ;  /* 0x0000600000057ab9 */ /* 0x000fe20000000800 */
[C---:B---3--:R-:W-:Y:S01]  /*5710*/  LOP3.LUT R248, R0.reuse, 0x18, RZ, 0xfc, !PT ;  /* 0x0000001800f87812 */ /* 0x048fe200078efcff */
[----:B-1----:R-:W3:Y:S01]  /*5720*/  LDL.LU.64 R8, [R1+0x258] ;  /* 0x0002580001087983 */ /* 0x002ee20000300a00 */
[----:B------:R-:W-:Y:S01]  /*5730*/  LEA.HI.X.SX32 R247, R249, R247, 0x2, P4 ;  /* 0x000000f7f9f77211 */ /* 0x000fe200020f16ff */
[----:B----4-:R-:W-:Y:S01]  /*5740*/  IMAD.MOV.U32 R252, RZ, RZ, c[0x0][0x188] ;  /* 0x00006200fffc7624 */ /* 0x010fe200078e00ff */
[----:B------:R-:W-:Y:S01]  /*5750*/  ISETP.GE.AND P4, PT, R3, c[0x0][0x180], PT ;  /* 0x0000600003007a0c */ /* 0x000fe20003f86270 */
[----:B------:R-:W4:Y:S01]  /*5760*/  LDL.LU.64 R4, [R1+0x250] ;  /* 0x0002500001047983 */ /* 0x000f220000300a00 */
[----:B------:R-:W-:-:S02]  /*5770*/  LOP3.LUT R3, R0, 0x1c, RZ, 0xfc, !PT ;  /* 0x0000001c00037812 */ /* 0x000fc400078efcff */
[----:B------:R-:W-:Y:S01]  /*5780*/  SEL R251, R250, RZ, !P0 ;  /* 0x000000fffafb7207 */ /* 0x000fe20004000000 */
[----:B------:R1:W-:Y:S01]  /*5790*/  LDGSTS.E [R2+0xc00], [R104.64], P5 ;  /* 0x00c0000068027fae */ /* 0x0003e2000a921848 */
[----:B------:R-:W-:Y:S02]  /*57a0*/  ISETP.GE.AND P0, PT, R248, c[0x0][0x180], PT ;  /* 0x00006000f8007a0c */ /* 0x000fe40003f06270 */
[C---:B------:R-:W-:Y:S02]  /*57b0*/  SEL R248, R250.reuse, RZ, !P4 ;  /* 0x000000fffaf87207 */ /* 0x040fe40006000000 */
[----:B------:R-:W-:Y:S02]  /*57c0*/  ISETP.GE.AND P4, PT, R3, c[0x0][0x180], PT ;  /* 0x0000600003007a0c */ /* 0x000fe40003f86270 */
[----:B------:R-:W-:Y:S02]  /*57d0*/  SEL R3, R250, RZ, !P0 ;  /* 0x000000fffa037207 */ /* 0x000fe40004000000 */
[----:B------:R-:W-:-:S02]  /*57e0*/  LOP3.LUT R249, R0, 0x20, RZ, 0xfc, !PT ;  /* 0x0000002000f97812 */ /* 0x000fc400078efcff */
[----:B------:R-:W-:Y:S02]  /*57f0*/  ISETP.NE.U32.AND P2, PT, R251, RZ, PT ;  /* 0x000000fffb00720c */ /* 0x000fe40003f45070 */
[----:B------:R-:W-:Y:S02]  /*5800*/  ISETP.NE.U32.AND P3, PT, R3, RZ, PT ;  /* 0x000000ff0300720c */ /* 0x000fe40003f65070 */
[----:B------:R-:W-:Y:S02]  /*5810*/  ISETP.NE.U32.AND P0, PT, R248, RZ, PT ;  /* 0x000000fff800720c */ /* 0x000fe40003f05070 */
[----:B------:R-:W-:Y:S02]  /*5820*/  SEL R251, R250, RZ, !P4 ;  /* 0x000000fffafb7207 */ /* 0x000fe40006000000 */
[----:B------:R-:W-:Y:S02]  /*5830*/  LOP3.LUT R3, R0, 0x24, RZ, 0xfc, !PT ;  /* 0x0000002400037812 */ /* 0x000fe400078efcff */
[----:B------:R-:W-:-:S02]  /*5840*/  ISETP.GE.AND P1, PT, R249, c[0x0][0x180], PT ;  /* 0x00006000f9007a0c */ /* 0x000fc40003f26270 */
[C---:B------:R-:W-:Y:S01]  /*5850*/  LOP3.LUT R248, R0.reuse, 0x28, RZ, 0xfc, !PT ;  /* 0x0000002800f87812 */ /* 0x040fe200078efcff */
[----:B------:R1:W-:Y:S01]  /*5860*/  STL.64 [R1+0x220], R104 ;  /* 0x0002206801007387 */ /* 0x0003e20000100a00 */
[----:B------:R-:W-:Y:S02]  /*5870*/  ISETP.NE.U32.AND P4, PT, R251, RZ, PT ;  /* 0x000000fffb00720c */ /* 0x000fe40003f85070 */
[----:B------:R-:W-:Y:S01]  /*5880*/  ISETP.GE.AND P5, PT, R3, c[0x0][0x180], PT ;  /* 0x0000600003007a0c */ /* 0x000fe20003fa6270 */
[----:B------:R2:W-:Y:S01]  /*5890*/  LDGSTS.E [R2+0x1000], [R108.64], P2 ;  /* 0x010000006c027fae */ /* 0x0005e20009121848 */
[----:B------:R-:W-:Y:S02]  /*58a0*/  LOP3.LUT R3, R0, 0x2c, RZ, 0xfc, !PT ;  /* 0x0000002c00037812 */ /* 0x000fe400078efcff */
[----:B------:R-:W-:Y:S01]  /*58b0*/  SEL R251, R250, RZ, !P1 ;  /* 0x000000fffafb7207 */ /* 0x000fe20004800000 */
[----:B------:R2:W-:Y:S01]  /*58c0*/  LDGSTS.E [R2+0x1400], [R112.64], P0 ;  /* 0x0140000070027fae */ /* 0x0005e20008121848 */
[----:B------:R-:W-:-:S02]  /*58d0*/  ISETP.GE.AND P1, PT, R248, c[0x0][0x180], PT ;  /* 0x00006000f8007a0c */ /* 0x000fc40003f26270 */
[C---:B-1----:R-:W-:Y:S02]  /*58e0*/  SEL R104, R250.reuse, RZ, !P5 ;  /* 0x000000fffa687207 */ /* 0x042fe40006800000 */
[----:B------:R-:W-:Y:S02]  /*58f0*/  ISETP.GE.AND P5, PT, R3, c[0x0][0x180], PT ;  /* 0x0000600003007a0c */ /* 0x000fe40003fa6270 */
[----:B------:R-:W-:Y:S02]  /*5900*/  SEL R3, R250, RZ, !P1 ;  /* 0x000000fffa037207 */ /* 0x000fe40004800000 */
[----:B------:R-:W-:Y:S02]  /*5910*/  LOP3.LUT R105, R0, 0x30, RZ, 0xfc, !PT ;  /* 0x0000003000697812 */ /* 0x000fe400078efcff */
[----:B------:R-:W-:Y:S02]  /*5920*/  ISETP.NE.U32.AND P2, PT, R251, RZ, PT ;  /* 0x000000fffb00720c */ /* 0x000fe40003f45070 */
[----:B------:R-:W-:-:S02]  /*5930*/  ISETP.NE.U32.AND P0, PT, R3, RZ, PT ;  /* 0x000000ff0300720c */ /* 0x000fc40003f05070 */
[----:B------:R-:W-:Y:S02]  /*5940*/  ISETP.NE.U32.AND P1, PT, R104, RZ, PT ;  /* 0x000000ff6800720c */ /* 0x000fe40003f25070 */
[----:B------:R-:W-:Y:S02]  /*5950*/  SEL R251, R250, RZ, !P5 ;  /* 0x000000fffafb7207 */ /* 0x000fe40006800000 */
[C---:B------:R-:W-:Y:S02]  /*5960*/  LOP3.LUT R3, R0.reuse, 0x34, RZ, 0xfc, !PT ;  /* 0x0000003400037812 */ /* 0x040fe400078efcff */
[----:B------:R-:W-:Y:S01]  /*5970*/  LOP3.LUT R104, R0, 0x38, RZ, 0xfc, !PT ;  /* 0x0000003800687812 */ /* 0x000fe200078efcff */
[----:B------:R-:W-:Y:S01]  /*5980*/  STL.64 [R1+0x218], R108 ;  /* 0x0002186c01007387 */ /* 0x000fe20000100a00 */
[----:B------:R-:W-:-:S03]  /*5990*/  ISETP.NE.U32.AND P5, PT, R251, RZ, PT ;  /* 0x000000fffb00720c */ /* 0x000fc60003fa5070 */
[----:B------:R-:W-:Y:S01]  /*59a0*/  STL.64 [R1+0x228], R112 ;  /* 0x0002287001007387 */ /* 0x000fe20000100a00 */
[C---:B------:R-:W-:Y:S02]  /*59b0*/  LOP3.LUT R248, R0.reuse, 0x48, RZ, 0xfc, !PT ;  /* 0x0000004800f87812 */ /* 0x040fe400078efcff */
[----:B------:R-:W-:Y:S01]  /*59c0*/  LOP3.LUT R249, R0, 0x58, RZ, 0xfc, !PT ;  /* 0x0000005800f97812 */ /* 0x000fe200078efcff */
[----:B----4-:R1:W-:Y:S01]  /*59d0*/  LDGSTS.E [R2+0x1800], [R4.64], P3 ;  /* 0x0180000004027fae */ /* 0x0103e20009921848 */
[----:B------:R-:W-:-:S03]  /*59e0*/  ISETP.GE.AND P3, PT, R105, c[0x0][0x180], PT ;  /* 0x0000600069007a0c */ /* 0x000fc60003f66270 */
[----:B---3--:R3:W-:Y:S01]  /*59f0*/  LDGSTS.E [R2+0x1c00], [R8.64], P4 ;  /* 0x01c0000008027fae */ /* 0x0087e2000a121848 */
[----:B------:R-:W-:Y:S02]  /*5a00*/  ISETP.GE.AND P4, PT, R3, c[0x0][0x180], PT ;  /* 0x0000600003007a0c */ /* 0x000fe40003f86270 */
[----:B------:R-:W-:Y:S01]  /*5a10*/  LOP3.LUT R3, R0, 0x3c, RZ, 0xfc, !PT ;  /* 0x0000003c00037812 */ /* 0x000fe200078efcff */
[----:B------:R1:W-:Y:S01]  /*5a20*/  STL.64 [R1+0x230], R4 ;  /* 0x0002300401007387 */ /* 0x0003e20000100a00 */
[----:B------:R-:W-:Y:S02]  /*5a30*/  SEL R251, R250, RZ, !P3 ;  /* 0x000000fffafb7207 */ /* 0x000fe40005800000 */
[----:B------:R-:W-:Y:S01]  /*5a40*/  ISETP.GE.AND P3, PT, R104, c[0x0][0x180], PT ;  /* 0x0000600068007a0c */ /* 0x000fe20003f66270 */
[----:B--2---:R2:W-:Y:S01]  /*5a50*/  LDGSTS.E [R2+0x2000], [R12.64], P2 ;  /* 0x020000000c027fae */ /* 0x0045e20009121848 */
[----:B------:R-:W-:-:S03]  /*5a60*/  ISETP.NE.U32.AND P2, PT, R251, RZ, PT ;  /* 0x000000fffb00720c */ /* 0x000fc60003f45070 */
[----:B------:R4:W-:Y:S01]  /*5a70*/  LDGSTS.E [R2+0x2400], [R16.64], P1 ;  /* 0x0240000010027fae */ /* 0x0009e20008921848 */
[----:B-1----:R-:W-:-:S03]  /*5a80*/  SEL R4, R250, RZ, !P4 ;  /* 0x000000fffa047207 */ /* 0x002fc60006000000 */
[----:B------:R1:W-:Y:S01]  /*5a90*/  LDGSTS.E [R2+0x2800], [R20.64], P0 ;  /* 0x0280000014027fae */ /* 0x0003e20008121848 */
[----:B------:R-:W-:Y:S02]  /*5aa0*/  ISETP.GE.AND P4, PT, R3, c[0x0][0x180], PT ;  /* 0x0000600003007a0c */ /* 0x000fe40003f86270 */
[----:B------:R-:W-:Y:S01]  /*5ab0*/  SEL R3, R250, RZ, !P3 ;  /* 0x000000fffa037207 */ /* 0x000fe20005800000 */
[----:B------:R1:W-:Y:S01]  /*5ac0*/  LDGSTS.E [R2+0x2c00], [R24.64], P5 ;  /* 0x02c0000018027fae */ /* 0x0003e2000a921848 */
[----:B------:R-:W-:Y:S02]  /*5ad0*/  ISETP.NE.U32.AND P3, PT, R4, RZ, PT ;  /* 0x000000ff0400720c */ /* 0x000fe40003f65070 */
[C---:B------:R-:W-:Y:S01]  /*5ae0*/  LOP3.LUT R4, R0.reuse, 0x40, RZ, 0xfc, !PT ;  /* 0x0000004000047812 */ /* 0x040fe200078efcff */
[----:B------:R1:W-:Y:S01]  /*5af0*/  LDGSTS.E [R2+0x3000], [R28.64], P2 ;  /* 0x030000001c027fae */ /* 0x0003e20009121848 */
[----:B------:R-:W-:Y:S02]  /*5b00*/  ISETP.NE.U32.AND P1, PT, R3, RZ, PT ;  /* 0x000000ff0300720c */ /* 0x000fe40003f25070 */
[----:B------:R-:W-:-:S02]  /*5b10*/  LOP3.LUT R3, R0, 0x44, RZ, 0xfc, !PT ;  /* 0x0000004400037812 */ /* 0x000fc400078efcff */
[----:B------:R-:W-:Y:S02]  /*5b20*/  SEL R251, R250, RZ, !P4 ;  /* 0x000000fffafb7207 */ /* 0x000fe40006000000 */
[----:B------:R-:W-:Y:S02]  /*5b30*/  ISETP.GE.AND P0, PT, R4, c[0x0][0x180], PT ;  /* 0x0000600004007a0c */ /* 0x000fe40003f06270 */
[----:B------:R-:W-:Y:S01]  /*5b40*/  ISETP.GE.AND P5, PT, R3, c[0x0][0x180], PT ;  /* 0x0000600003007a0c */ /* 0x000fe20003fa6270 */
[----:B------:R1:W-:Y:S01]  /*5b50*/  LDGSTS.E [R2+0x3400], [R32.64], P3 ;  /* 0x0340000020027fae */ /* 0x0003e20009921848 */
[----:B------:R-:W-:Y:S02]  /*5b60*/  ISETP.NE.U32.AND P4, PT, R251, RZ, PT ;  /* 0x000000fffb00720c */ /* 0x000fe40003f85070 */
[----:B------:R-:W-:Y:S01]  /*5b70*/  SEL R251, R250, RZ, !P0 ;  /* 0x000000fffafb7207 */ /* 0x000fe20004000000 */
[----:B------:R1:W-:Y:S01]  /*5b80*/  LDGSTS.E [R2+0x3800], [R36.64], P1 ;  /* 0x0380000024027fae */ /* 0x0003e20008921848 */
[----:B------:R-:W-:-:S02]  /*5b90*/  ISETP.GE.AND P0, PT, R248, c[0x0][0x180], PT ;  /* 0x00006000f8007a0c */ /* 0x000fc40003f06270 */
[----:B------:R-:W-:Y:S02]  /*5ba0*/  LOP3.LUT R3, R0, 0x4c, RZ, 0xfc, !PT ;  /* 0x0000004c00037812 */ /* 0x000fe400078efcff */
[C---:B------:R-:W-:Y:S02]  /*5bb0*/  SEL R5, R250.reuse, RZ, !P5 ;  /* 0x000000fffa057207 */ /* 0x040fe40006800000 */
[----:B------:R-:W-:Y:S02]  /*5bc0*/  SEL R4, R250, RZ, !P0 ;  /* 0x000000fffa047207 */ /* 0x000fe40004000000 */
[----:B------:R-:W-:Y:S01]  /*5bd0*/  ISETP.GE.AND P5, PT, R3, c[0x0][0x180], PT ;  /* 0x0000600003007a0c */ /* 0x000fe20003fa6270 */
[----:B------:R1:W-:Y:S01]  /*5be0*/  LDGSTS.E [R2+0x3c00], [R40.64], P4 ;  /* 0x03c0000028027fae */ /* 0x0003e2000a121848 */
[----:B------:R-:W-:Y:S02]  /*5bf0*/  ISETP.NE.U32.AND P0, PT, R5, RZ, PT ;  /* 0x000000ff0500720c */ /* 0x000fe40003f05070 */
[----:B------:R-:W-:-:S02]  /*5c00*/  LOP3.LUT R5, R0, 0x50, RZ, 0xfc, !PT ;  /* 0x0000005000057812 */ /* 0x000fc400078efcff */
[----:B------:R-:W-:Y:S02]  /*5c10*/  ISETP.NE.U32.AND P2, PT, R251, RZ, PT ;  /* 0x000000fffb00720c */ /* 0x000fe40003f45070 */
[----:B------:R-:W-:Y:S02]  /*5c20*/  ISETP.NE.U32.AND P3, PT, R4, RZ, PT ;  /* 0x000000ff0400720c */ /* 0x000fe40003f65070 */
[----:B------:R-:W-:Y:S02]  /*5c30*/  SEL R251, R250, RZ, !P5 ;  /* 0x000000fffafb7207 */ /* 0x000fe40006800000 */
[----:B------:R-:W-:Y:S02]  /*5c40*/  LOP3.LUT R4, R0, 0x54, RZ, 0xfc, !PT ;  /* 0x0000005400047812 */ /* 0x000fe400078efcff */
[----:B------:R-:W-:Y:S02]  /*5c50*/  ISETP.GE.AND P1, PT, R5, c[0x0][0x180], PT ;  /* 0x0000600005007a0c */ /* 0x000fe40003f26270 */
[----:B------:R-:W-:-:S02]  /*5c60*/  ISETP.NE.U32.AND P5, PT, R251, RZ, PT ;  /* 0x000000fffb00720c */ /* 0x000fc40003fa5070 */
[----:B------:R-:W-:Y:S01]  /*5c70*/  ISETP.GE.AND P4, PT, R4, c[0x0][0x180], PT ;  /* 0x0000600004007a0c */ /* 0x000fe20003f86270 */
[----:B------:R1:W-:Y:S01]  /*5c80*/  LDGSTS.E [R2+0x4000], [R44.64], P2 ;  /* 0x040000002c027fae */ /* 0x0003e20009121848 */
[----:B------:R-:W-:Y:S02]  /*5c90*/  LOP3.LUT R4, R0, 0x5c, RZ, 0xfc, !PT ;  /* 0x0000005c00047812 */ /* 0x000fe400078efcff */
[C---:B------:R-:W-:Y:S01]  /*5ca0*/  SEL R251, R250.reuse, RZ, !P1 ;  /* 0x000000fffafb7207 */ /* 0x040fe20004800000 */
[----:B------:R1:W-:Y:S01]  /*5cb0*/  LDGSTS.E [R2+0x4400], [R48.64], P0 ;  /* 0x0440000030027fae */ /* 0x0003e20008121848 */
[----:B------:R-:W-:Y:S02]  /*5cc0*/  ISETP.GE.AND P1, PT, R249, c[0x0][0x180], PT ;  /* 0x00006000f9007a0c */ /* 0x000fe40003f26270 */
[----:B------:R-:W-:Y:S01]  /*5cd0*/  SEL R5, R250, RZ, !P4 ;  /* 0x000000fffa057207 */ /* 0x000fe20006000000 */
[----:B------:R1:W-:Y:S01]  /*5ce0*/  LDGSTS.E [R2+0x4800], [R52.64], P3 ;  /* 0x0480000034027fae */ /* 0x0003e20009921848 */
[----:B------:R-:W-:-:S02]  /*5cf0*/  ISETP.GE.AND P4, PT, R4, c[0x0][0x180], PT ;  /* 0x0000600004007a0c */ /* 0x000fc40003f86270 */
[----:B------:R-:W-:Y:S01]  /*5d00*/  SEL R4, R250, RZ, !P1 ;  /* 0x000000fffa047207 */ /* 0x000fe20004800000 */
[----:B------:R1:W-:Y:S01]  /*5d10*/  LDGSTS.E [R2+0x4c00], [R56.64], P5 ;  /* 0x04c0000038027fae */ /* 0x0003e2000a921848 */
[----:B------:R-:W-:Y:S02]  /*5d20*/  LOP3.LUT R104, R0, 0x60, RZ, 0xfc, !PT ;  /* 0x0000006000687812 */ /* 0x000fe400078efcff */
[----:B------:R-:W-:Y:S02]  /*5d30*/  ISETP.NE.U32.AND P2, PT, R251, RZ, PT ;  /* 0x000000fffb00720c */ /* 0x000fe40003f45070 */
[----:B------:R-:W-:Y:S02]  /*5d40*/  ISETP.NE.U32.AND P0, PT, R4, RZ, PT ;  /* 0x000000ff0400720c */ /* 0x000fe40003f05070 */
[----:B------:R-:W-:Y:S02]  /*5d50*/  ISETP.NE.U32.AND P1, PT, R5, RZ, PT ;  /* 0x000000ff0500720c */ /* 0x000fe40003f25070 */
[----:B------:R-:W-:-:S02]  /*5d60*/  SEL R251, R250, RZ, !P4 ;  /* 0x000000fffafb7207 */ /* 0x000fc40006000000 */
[----:B------:R-:W-:Y:S02]  /*5d70*/  LOP3.LUT R4, R0, 0x64, RZ, 0xfc, !PT ;  /* 0x0000006400047812 */ /* 0x000fe400078efcff */
[----:B------:R-:W-:Y:S02]  /*5d80*/  ISETP.GE.AND P3, PT, R104, c[0x0][0x180], PT ;  /* 0x0000600068007a0c */ /* 0x000fe40003f66270 */
[----:B------:R-:W-:Y:S01]  /*5d90*/  LOP3.LUT R5, R0, 0x68, RZ, 0xfc, !PT ;  /* 0x0000006800057812 */ /* 0x000fe200078efcff */
[----:B------:R1:W-:Y:S01]  /*5da0*/  LDGSTS.E [R2+0x5000], [R60.64], P2 ;  /* 0x050000003c027fae */ /* 0x0003e20009121848 */
[----:B------:R-:W-:Y:S02]  /*5db0*/  ISETP.NE.U32.AND P4, PT, R251, RZ, PT ;  /* 0x000000fffb00720c */ /* 0x000fe40003f85070 */
[----:B------:R-:W-:Y:S01]  /*5dc0*/  ISETP.GE.AND P5, PT, R4, c[0x0][0x180], PT ;  /* 0x0000600004007a0c */ /* 0x000fe20003fa6270 */
[----:B------:R1:W-:Y:S01]  /*5dd0*/  LDGSTS.E [R2+0x5400], [R64.64], P1 ;  /* 0x0540000040027fae */ /* 0x0003e20008921848 */
[----:B------:R-:W-:-:S02]  /*5de0*/  LOP3.LUT R4, R0, 0x6c, RZ, 0xfc, !PT ;  /* 0x0000006c00047812 */ /* 0x000fc400078efcff */
[C---:B------:R-:W-:Y:S01]  /*5df0*/  SEL R251, R250.reuse, RZ, !P3 ;  /* 0x000000fffafb7207 */ /* 0x040fe20005800000 */
[----:B------:R1:W-:Y:S01]  /*5e00*/  LDGSTS.E [R2+0x5800], [R68.64], P0 ;  /* 0x0580000044027fae */ /* 0x0003e20008121848 */
[----:B------:R-:W-:Y:S02]  /*5e10*/  ISETP.GE.AND P3, PT, R5, c[0x0][0x180], PT ;  /* 0x0000600005007a0c */ /* 0x000fe40003f66270 */
[----:B------:R-:W-:Y:S02]  /*5e20*/  SEL R5, R250, RZ, !P5 ;  /* 0x000000fffa057207 */ /* 0x000fe40006800000 */
[----:B------:R-:W-:Y:S01]  /*5e30*/  ISETP.GE.AND P5, PT, R4, c[0x0][0x180], PT ;  /* 0x0000600004007a0c */ /* 0x000fe20003fa6270 */
[----:B------:R1:W-:Y:S01]  /*5e40*/  LDGSTS.E [R2+0x5c00], [R72.64], P4 ;  /* 0x05c0000048027fae */ /* 0x0003e2000a121848 */
        /* <DEDUP_REMOVED lines=8> */
[----:B------:R-:W-:Y:S01]  /*5ed0*/  LOP3.LUT R5, R0, 0x78, RZ, 0xfc, !PT ;  /* 0x0000007800057812 */ /* 0x000fe200078efcff */
[----:B------:R1:W-:Y:S01]  /*5ee0*/  LDGSTS.E [R2+0x6000], [R76.64], P2 ;  /* 0x060000004c027fae */ /* 0x0003e20009121848 */
[----:B------:R-:W-:Y:S02]  /*5ef0*/  ISETP.NE.U32.AND P5, PT, R251, RZ, PT ;  /* 0x000000fffb00720c */ /* 0x000fe40003fa5070 */
[----:B------:R-:W-:Y:S01]  /*5f00*/  ISETP.GE.AND P4, PT, R4, c[0x0][0x180], PT ;  /* 0x0000600004007a0c */ /* 0x000fe20003f86270 */
[----:B------:R1:W-:Y:S01]  /*5f10*/  LDGSTS.E [R2+0x6400], [R80.64], P3 ;  /* 0x0640000050027fae */ /* 0x0003e20009921848 */
[----:B------:R-:W-:Y:S02]  /*5f20*/  LOP3.LUT R4, R0, 0x7c, RZ, 0xfc, !PT ;  /* 0x0000007c00047812 */ /* 0x000fe400078efcff */
[----:B------:R-:W-:Y:S01]  /*5f30*/  SEL R251, R250, RZ, !P0 ;  /* 0x000000fffafb7207 */ /* 0x000fe20004000000 */
[----:B------:R1:W-:Y:S01]  /*5f40*/  LDGSTS.E [R2+0x6800], [R84.64], P1 ;  /* 0x0680000054027fae */ /* 0x0003e20008921848 */
[----:B------:R-:W-:-:S02]  /*5f50*/  ISETP.GE.AND P0, PT, R5, c[0x0][0x180], PT ;  /* 0x0000600005007a0c */ /* 0x000fc40003f06270 */
[----:B------:R-:W-:Y:S02]  /*5f60*/  SEL R5, R250, RZ, !P4 ;  /* 0x000000fffa057207 */ /* 0x000fe40006000000 */
[----:B------:R-:W-:Y:S01]  /*5f70*/  ISETP.GE.AND P4, PT, R4, c[0x0][0x180], PT ;  /* 0x0000600004007a0c */ /* 0x000fe20003f86270 */
[----:B------:R1:W-:Y:S01]  /*5f80*/  LDGSTS.E [R2+0x6c00], [R88.64], P5 ;  /* 0x06c0000058027fae */ /* 0x0003e2000a921848 */
[----:B------:R-:W-:Y:S02]  /*5f90*/  SEL R4, R250, RZ, !P0 ;  /* 0x000000fffa047207 */ /* 0x000fe40004000000 */
[----:B------:R-:W-:Y:S02]  /*5fa0*/  LOP3.LUT R104, R0, 0x2, RZ, 0xfc, !PT ;  /* 0x0000000200687812 */ /* 0x000fe400078efcff */
[----:B------:R-:W-:Y:S02]  /*5fb0*/  ISETP.NE.U32.AND P2, PT, R251, RZ, PT ;  /* 0x000000fffb00720c */ /* 0x000fe40003f45070 */
[----:B------:R-:W-:-:S02]  /*5fc0*/  ISETP.NE.U32.AND P3, PT, R4, RZ, PT ;  /* 0x000000ff0400720c */ /* 0x000fc40003f65070 */
[----:B------:R-:W-:Y:S02]  /*5fd0*/  SEL R251, R250, RZ, !P4 ;  /* 0x000000fffafb7207 */ /* 0x000fe40006000000 */
[----:B------:R-:W-:Y:S02]  /*5fe0*/  LOP3.LUT R4, R0, 0x6, RZ, 0xfc, !PT ;  /* 0x0000000600047812 */ /* 0x000fe400078efcff */
[----:B------:R-:W-:Y:S02]  /*5ff0*/  ISETP.NE.U32.AND P0, PT, R5, RZ, PT ;  /* 0x000000ff0500720c */ /* 0x000fe40003f05070 */
[----:B------:R-:W-:Y:S02]  /*6000*/  ISETP.GE.AND P1, PT, R104, c[0x0][0x180], PT ;  /* 0x0000600068007a0c */ /* 0x000fe40003f26270 */
[----:B------:R-:W-:Y:S01]  /*6010*/  LOP3.LUT R5, R0, 0xa, RZ, 0xfc, !PT ;  /* 0x0000000a00057812 */ /* 0x000fe200078efcff */
[----:B------:R1:W-:Y:S01]  /*6020*/  LDGSTS.E [R2+0x7000], [R92.64], P2 ;  /* 0x070000005c027fae */ /* 0x0003e20009121848 */
[----:B------:R-:W-:-:S02]  /*6030*/  ISETP.NE.U32.AND P4, PT, R251, RZ, PT ;  /* 0x000000fffb00720c */ /* 0x000fc40003f85070 */
[----:B------:R-:W-:Y:S02]  /*6040*/  ISETP.GE.AND P5, PT, R4, c[0x0][0x180], PT ;  /* 0x0000600004007a0c */ /* 0x000fe40003fa6270 */
[----:B------:R-:W-:Y:S02]  /*6050*/  LOP3.LUT R4, R0, 0xe, RZ, 0xfc, !PT ;  /* 0x0000000e00047812 */ /* 0x000fe400078efcff */
[C---:B------:R-:W-:Y:S01]  /*6060*/  SEL R251, R250.reuse, RZ, !P1 ;  /* 0x000000fffafb7207 */ /* 0x040fe20004800000 */
[----:B------:R1:W-:Y:S01]  /*6070*/  LDGSTS.E [R2+0x7400], [R96.64], P0 ;  /* 0x0740000060027fae */ /* 0x0003e20008121848 */
[----:B------:R-:W-:Y:S02]  /*6080*/  ISETP.GE.AND P1, PT, R5, c[0x0][0x180], PT ;  /* 0x0000600005007a0c */ /* 0x000fe40003f26270 */
[----:B------:R-:W-:Y:S01]  /*6090*/  SEL R5, R250, RZ, !P5 ;  /* 0x000000fffa057207 */ /* 0x000fe20006800000 */
[----:B------:R1:W-:Y:S01]  /*60a0*/  LDGSTS.E [R2+0x7800], [R100.64], P3 ;  /* 0x0780000064027fae */ /* 0x0003e20009921848 */
[----:B------:R-:W-:-:S02]  /*60b0*/  ISETP.GE.AND P5, PT, R4, c[0x0][0x180], PT ;  /* 0x0000600004007a0c */ /* 0x000fc40003fa6270 */
[C---:B------:R-:W-:Y:S01]  /*60c0*/  SEL R4, R250.reuse, RZ, !P1 ;  /* 0x000000fffa047207 */ /* 0x040fe20004800000 */
[----:B------:R1:W-:Y:S01]  /*60d0*/  LDGSTS.E [R2+0x7c00], [R114.64], P4 ;  /* 0x07c0000072027fae */ /* 0x0003e2000a121848 */
[----:B------:R-:W-:Y:S02]  /*60e0*/  ISETP.NE.U32.AND P2, PT, R251, RZ, PT ;  /* 0x000000fffb00720c */ /* 0x000fe40003f45070 */
[----:B------:R-:W-:Y:S02]  /*60f0*/  ISETP.NE.U32.AND P1, PT, R5, RZ, PT ;  /* 0x000000ff0500720c */ /* 0x000fe40003f25070 */
[----:B------:R-:W-:Y:S02]  /*6100*/  SEL R251, R250, RZ, !P5 ;  /* 0x000000fffafb7207 */ /* 0x000fe40006800000 */
[----:B------:R-:W-:Y:S02]  /*6110*/  ISETP.NE.U32.AND P5, PT, R4, RZ, PT ;  /* 0x000000ff0400720c */ /* 0x000fe40003fa5070 */
[----:B------:R-:W-:-:S02]  /*6120*/  ISETP.NE.U32.AND P0, PT, R251, RZ, PT ;  /* 0x000000fffb00720c */ /* 0x000fc40003f05070 */
[----:B------:R-:W-:-:S05]  /*6130*/  LOP3.LUT R251, R2, 0x40, RZ, 0x3c, !PT ;  /* 0x0000004002fb7812 */ /* 0x000fca00078e3cff */
[----:B------:R1:W-:Y:S04]  /*6140*/  LDGSTS.E [R251+0x200], [R14.64], P2 ;  /* 0x002000000efb7fae */ /* 0x0003e80009121848 */
[----:B------:R2:W-:Y:S04]  /*6150*/  LDGSTS.E [R251+0x600], [R10.64], P1 ;  /* 0x006000000afb7fae */ /* 0x0005e80008921848 */
[----:B------:R3:W-:Y:S04]  /*6160*/  LDGSTS.E [R251+0xa00], [R6.64], P5 ;  /* 0x00a0000006fb7fae */ /* 0x0007e8000a921848 */
[----:B-1----:R-:W4:Y:S04]  /*6170*/  LDL.LU.64 R14, [R1+0x248] ;  /* 0x00024800010e7983 */ /* 0x002f280000300a00 */
[----:B--2---:R-:W2:Y:S04]  /*6180*/  LDL.LU.64 R10, [R1+0x240] ;  /* 0x00024000010a7983 */ /* 0x004ea80000300a00 */
[----:B---3--:R-:W3:Y:S01]  /*6190*/  LDL.LU.64 R6, [R1+0x238] ;  /* 0x0002380001067983 */ /* 0x008ee20000300a00 */
[----:B------:R-:W-:-:S02]  /*61a0*/  LOP3.LUT R105, R0, 0x12, RZ, 0xfc, !PT ;  /* 0x0000001200697812 */ /* 0x000fc400078efcff */
[C---:B------:R-:W-:Y:S01]  /*61b0*/  LOP3.LUT R5, R0.reuse, 0x16, RZ, 0xfc, !PT ;  /* 0x0000001600057812 */ /* 0x040fe200078efcff */
[----:B------:R1:W-:Y:S01]  /*61c0*/  LDGSTS.E [R251+0xe00], [R106.64], P0 ;  /* 0x00e000006afb7fae */ /* 0x0003e20008121848 */
[----:B------:R-:W-:Y:S02]  /*61d0*/  ISETP.GE.AND P3, PT, R105, c[0x0][0x180], PT ;  /* 0x0000600069007a0c */ /* 0x000fe40003f66270 */
[C---:B------:R-:W-:Y:S02]  /*61e0*/  LOP3.LUT R4, R0.reuse, 0x1a, RZ, 0xfc, !PT ;  /* 0x0000001a00047812 */ /* 0x040fe400078efcff */
[----:B------:R-:W-:Y:S02]  /*61f0*/  ISETP.GE.AND P4, PT, R5, c[0x0][0x180], PT ;  /* 0x0000600005007a0c */ /* 0x000fe40003f86270 */
[----:B------:R-:W-:Y:S02]  /*6200*/  LOP3.LUT R104, R0, 0x1e, RZ, 0xfc, !PT ;  /* 0x0000001e00687812 */ /* 0x000fe400078efcff */
[----:B------:R-:W-:-:S02]  /*6210*/  SEL R5, R250, RZ, !P3 ;  /* 0x000000fffa057207 */ /* 0x000fc40005800000 */
[----:B------:R-:W-:Y:S02]  /*6220*/  ISETP.GE.AND P3, PT, R4, c[0x0][0x180], PT ;  /* 0x0000600004007a0c */ /* 0x000fe40003f66270 */
[----:B------:R-:W-:Y:S02]  /*6230*/  SEL R4, R250, RZ, !P4 ;  /* 0x000000fffa047207 */ /* 0x000fe40006000000 */
[----:B------:R-:W-:Y:S02]  /*6240*/  ISETP.GE.AND P2, PT, R104, c[0x0][0x180], PT ;  /* 0x0000600068007a0c */ /* 0x000fe40003f46270 */
[----:B------:R-:W-:Y:S02]  /*6250*/  ISETP.NE.U32.AND P4, PT, R5, RZ, PT ;  /* 0x000000ff0500720c */ /* 0x000fe40003f85070 */
[----:B------:R-:W-:Y:S02]  /*6260*/  SEL R5, R250, RZ, !P3 ;  /* 0x000000fffa057207 */ /* 0x000fe40005800000 */
[----:B------:R-:W-:-:S02]  /*6270*/  ISETP.NE.U32.AND P3, PT, R4, RZ, PT ;  /* 0x000000ff0400720c */ /* 0x000fc40003f65070 */
[----:B------:R-:W-:Y:S02]  /*6280*/  SEL R4, R250, RZ, !P2 ;  /* 0x000000fffa047207 */ /* 0x000fe40005000000 */
[C---:B------:R-:W-:Y:S02]  /*6290*/  LOP3.LUT R105, R0.reuse, 0x22, RZ, 0xfc, !PT ;  /* 0x0000002200697812 */ /* 0x040fe400078efcff */
[----:B------:R-:W-:Y:S02]  /*62a0*/  ISETP.NE.U32.AND P1, PT, R5, RZ, PT ;  /* 0x000000ff0500720c */ /* 0x000fe40003f25070 */
[----:B------:R-:W-:Y:S01]  /*62b0*/  LOP3.LUT R5, R0, 0x26, RZ, 0xfc, !PT ;  /* 0x0000002600057812 */ /* 0x000fe200078efcff */
[----:B------:R1:W-:Y:S01]  /*62c0*/  LDGSTS.E [R251+0x1200], [R110.64], P4 ;  /* 0x012000006efb7fae */ /* 0x0003e2000a121848 */
[----:B------:R-:W-:Y:S02]  /*62d0*/  ISETP.NE.U32.AND P2, PT, R4, RZ, PT ;  /* 0x000000ff0400720c */ /* 0x000fe40003f45070 */
[----:B------:R-:W-:Y:S01]  /*62e0*/  ISETP.GE.AND P5, PT, R105, c[0x0][0x180], PT ;  /* 0x0000600069007a0c */ /* 0x000fe20003fa6270 */
[----:B------:R1:W-:Y:S01]  /*62f0*/  LDGSTS.E [R251+0x1600], [R118.64], P3 ;  /* 0x0160000076fb7fae */ /* 0x0003e20009921848 */
[----:B------:R-:W-:-:S02]  /*6300*/  LOP3.LUT R4, R0, 0x2a, RZ, 0xfc, !PT ;  /* 0x0000002a00047812 */ /* 0x000fc400078efcff */
[----:B------:R-:W-:Y:S02]  /*6310*/  ISETP.GE.AND P0, PT, R5, c[0x0][0x180], PT ;  /* 0x0000600005007a0c */ /* 0x000fe40003f06270 */
[----:B------:R-:W-:Y:S02]  /*6320*/  LOP3.LUT R104, R0, 0x2e, RZ, 0xfc, !PT ;  /* 0x0000002e00687812 */ /* 0x000fe400078efcff */
[----:B------:R-:W-:Y:S02]  /*6330*/  SEL R5, R250, RZ, !P5 ;  /* 0x000000fffa057207 */ /* 0x000fe40006800000 */
[----:B------:R-:W-:Y:S02]  /*6340*/  ISETP.GE.AND P5, PT, R4, c[0x0][0x180], PT ;  /* 0x0000600004007a0c */ /* 0x000fe40003fa6270 */
[----:B------:R-:W-:Y:S02]  /*6350*/  SEL R4, R250, RZ, !P0 ;  /* 0x000000fffa047207 */ /* 0x000fe40004000000 */
[----:B------:R-:W-:-:S02]  /*6360*/  ISETP.GE.AND P4, PT, R104, c[0x0][0x180], PT ;  /* 0x0000600068007a0c */ /* 0x000fc40003f86270 */
[----:B------:R-:W-:Y:S02]  /*6370*/  ISETP.NE.U32.AND P0, PT, R5, RZ, PT ;  /* 0x000000ff0500720c */ /* 0x000fe40003f05070 */
[----:B------:R-:W-:Y:S02]  /*6380*/  SEL R5, R250, RZ, !P5 ;  /* 0x000000fffa057207 */ /* 0x000fe40006800000 */
[----:B------:R-:W-:Y:S02]  /*6390*/  ISETP.NE.U32.AND P5, PT, R4, RZ, PT ;  /* 0x000000ff0400720c */ /* 0x000fe40003fa5070 */
[----:B------:R-:W-:Y:S02]  /*63a0*/  SEL R4, R250, RZ, !P4 ;  /* 0x000000fffa047207 */ /* 0x000fe40006000000 */
[----:B------:R-:W-:Y:S02]  /*63b0*/  ISETP.NE.U32.AND P3, PT, R5, RZ, PT ;  /* 0x000000ff0500720c */ /* 0x000fe40003f65070 */
[----:B------:R-:W-:-:S02]  /*63c0*/  LOP3.LUT R5, R0, 0x32, RZ, 0xfc, !PT ;  /* 0x0000003200057812 */ /* 0x000fc400078efcff */
[----:B------:R-:W-:Y:S02]  /*63d0*/  ISETP.NE.U32.AND P4, PT, R4, RZ, PT ;  /* 0x000000ff0400720c */ /* 0x000fe40003f85070 */
[----:B------:R-:W-:Y:S01]  /*63e0*/  LOP3.LUT R4, R0, 0x36, RZ, 0xfc, !PT ;  /* 0x0000003600047812 */ /* 0x000fe200078efcff */
[----:B------:R-:W1:Y:S01]  /*63f0*/  S2R R105, SR_TID.X ;  /* 0x0000000000697919 */ /* 0x000e620000002100 */
[----:B------:R-:W-:Y:S01]  /*6400*/  UIADD3 UR4, UR5, -0x80, URZ ;  /* 0xffffff8005047890 */ /* 0x000fe2000fffe03f */
[----:B-1----:R-:W-:-:S04]  /*6410*/  SHF.R.U32.HI R105, RZ, 0x6, R105 ;  /* 0x00000006ff697819 */ /* 0x002fc80000011669 */
[----:B------:R-:W-:-:S04]  /*6420*/  SGXT.U32 R105, R105, 0x1 ;  /* 0x000000016969781a */ /* 0x000fc80000000000 */
[----:B------:R-:W-:Y:S01]  /*6430*/  LOP3.LUT R105, R105, 0x4, RZ, 0xfc, !PT ;  /* 0x0000000469697812 */ /* 0x000fe200078efcff */
[----:B---3--:R1:W-:Y:S01]  /*6440*/  LDGSTS.E [R251+0x1a00], [R6.64], P1 ;  /* 0x01a0000006fb7fae */ /* 0x0083e20008921848 */
[----:B------:R-:W-:-:S03]  /*6450*/  ISETP.GE.AND P1, PT, R5, c[0x0][0x180], PT ;  /* 0x0000600005007a0c */ /* 0x000fc60003f26270 */
[----:B--2---:R2:W-:Y:S01]  /*6460*/  LDGSTS.E [R251+0x1e00], [R10.64], P2 ;  /* 0x01e000000afb7fae */ /* 0x0045e20009121848 */
[----:B------:R-:W-:Y:S02]  /*6470*/  ISETP.GE.AND P2, PT, R4, c[0x0][0x180], PT ;  /* 0x0000600004007a0c */ /* 0x000fe40003f46270 */
[----:B------:R-:W-:Y:S01]  /*6480*/  SEL R4, R250, RZ, !P1 ;  /* 0x000000fffa047207 */ /* 0x000fe20004800000 */
[----:B----4-:R3:W-:Y:S03]  /*6490*/  LDGSTS.E [R251+0x2200], [R14.64], P0 ;  /* 0x022000000efb7fae */ /* 0x0107e60008121848 */
[----:B------:R-:W-:Y:S01]  /*64a0*/  ISETP.NE.U32.AND P1, PT, R4, RZ, PT ;  /* 0x000000ff0400720c */ /* 0x000fe20003f25070 */
[----:B------:R4:W-:Y:S01]  /*64b0*/  LDGSTS.E [R251+0x2600], [R18.64], P5 ;  /* 0x0260000012fb7fae */ /* 0x0009e2000a921848 */
[----:B------:R-:W-:-:S03]  /*64c0*/  SEL R4, R250, RZ, !P2 ;  /* 0x000000fffa047207 */ /* 0x000fc60005000000 */
[----:B------:R1:W-:Y:S01]  /*64d0*/  LDGSTS.E [R251+0x2a00], [R22.64], P3 ;  /* 0x02a0000016fb7fae */ /* 0x0003e20009921848 */
[----:B------:R-:W-:Y:S02]  /*64e0*/  ISETP.NE.U32.AND P2, PT, R4, RZ, PT ;  /* 0x000000ff0400720c */ /* 0x000fe40003f45070 */
[----:B------:R-:W-:Y:S01]  /*64f0*/  LOP3.LUT R4, R0, 0x3a, RZ, 0xfc, !PT ;  /* 0x0000003a00047812 */ /* 0x000fe200078efcff */
[----:B------:R1:W-:Y:S03]  /*6500*/  LDGSTS.E [R251+0x2e00], [R26.64], P4 ;  /* 0x02e000001afb7fae */ /* 0x0003e6000a121848 */
[----:B------:R-:W-:Y:S01]  /*6510*/  ISETP.GE.AND P0, PT, R4, c[0x0][0x180], PT ;  /* 0x0000600004007a0c */ /* 0x000fe20003f06270 */
[----:B------:R1:W-:Y:S01]  /*6520*/  LDGSTS.E [R251+0x3200], [R30.64], P1 ;  /* 0x032000001efb7fae */ /* 0x0003e20008921848 */
[----:B------:R-:W-:-:S04]  /*6530*/  LOP3.LUT R4, R0, 0x3e, RZ, 0xfc, !PT ;  /* 0x0000003e00047812 */ /* 0x000fc800078efcff */
[----:B------:R-:W-:Y:S01]  /*6540*/  ISETP.GE.AND P5, PT, R4, c[0x0][0x180], PT ;  /* 0x0000600004007a0c */ /* 0x000fe20003fa6270 */
[----:B------:R1:W-:Y:S01]  /*6550*/  LDGSTS.E [R251+0x3600], [R34.64], P2 ;  /* 0x0360000022fb7fae */ /* 0x0003e20009121848 */
[----:B------:R-:W-:-:S04]  /*6560*/  SEL R4, R250, RZ, !P0 ;  /* 0x000000fffa047207 */ /* 0x000fc80004000000 */
[----:B------:R-:W-:Y:S02]  /*6570*/  ISETP.NE.U32.AND P0, PT, R4, RZ, PT ;  /* 0x000000ff0400720c */ /* 0x000fe40003f05070 */
[----:B------:R-:W-:-:S04]  /*6580*/  SEL R4, R250, RZ, !P5 ;  /* 0x000000fffa047207 */ /* 0x000fc80006800000 */
[----:B------:R-:W-:Y:S02]  /*6590*/  ISETP.NE.U32.AND P5, PT, R4, RZ, PT ;  /* 0x000000ff0400720c */ /* 0x000fe40003fa5070 */
[----:B------:R-:W-:-:S04]  /*65a0*/  LOP3.LUT R4, R0, 0x42, RZ, 0xfc, !PT ;  /* 0x0000004200047812 */ /* 0x000fc800078efcff */
        /* <DEDUP_REMOVED lines=64> */
[----:B------:R-:W-:Y:S01]  /*69b0*/  IMAD.MOV.U32 R104, RZ, RZ, 0x7f ;  /* 0x0000007fff687424 */ /* 0x000fe200078e00ff */
[----:B------:R-:W-:Y:S01]  /*69c0*/  SEL R4, R250, RZ, !P3 ;  /* 0x000000fffa047207 */ /* 0x000fe20005800000 */
[----:B------:R1:W-:Y:S03]  /*69d0*/  LDGSTS.E [R251+0x6e00], [R90.64], P5 ;  /* 0x06e000005afb7fae */ /* 0x0003e6000a921848 */
[----:B------:R-:W-:Y:S02]  /*69e0*/  ISETP.NE.U32.AND P3, PT, R4, RZ, PT ;  /* 0x000000ff0400720c */ /* 0x000fe40003f65070 */
[----:B------:R-:W-:-:S04]  /*69f0*/  SEL R4, R250, RZ, !P4 ;  /* 0x000000fffa047207 */ /* 0x000fc80006000000 */
[----:B------:R-:W-:Y:S02]  /*6a00*/  ISETP.NE.U32.AND P4, PT, R4, RZ, PT ;  /* 0x000000ff0400720c */ /* 0x000fe40003f85070 */
[C---:B------:R-:W-:Y:S02]  /*6a10*/  LOP3.LUT R4, R0.reuse, 0x7a, RZ, 0xfc, !PT ;  /* 0x0000007a00047812 */ /* 0x040fe400078efcff */
[----:B------:R-:W-:Y:S02]  /*6a20*/  LOP3.LUT R5, R0, 0x7e, RZ, 0xfc, !PT ;  /* 0x0000007e00057812 */ /* 0x000fe400078efcff */
[----:B------:R-:W-:Y:S01]  /*6a30*/  ISETP.GE.AND P1, PT, R4, c[0x0][0x180], PT ;  /* 0x0000600004007a0c */ /* 0x000fe20003f26270 */
[----:B------:R1:W-:Y:S03]  /*6a40*/  LDGSTS.E [R251+0x7200], [R94.64], P3 ;  /* 0x072000005efb7fae */ /* 0x0003e60009921848 */
[----:B------:R-:W-:-:S02]  /*6a50*/  SEL R4, R250, RZ, !P1 ;  /* 0x000000fffa047207 */ /* 0x000fc40004800000 */
[----:B------:R-:W-:Y:S01]  /*6a60*/  ISETP.GE.AND P1, PT, R5, c[0x0][0x180], PT ;  /* 0x0000600005007a0c */ /* 0x000fe20003f26270 */
[----:B------:R1:W-:Y:S01]  /*6a70*/  LDGSTS.E [R251+0x7600], [R98.64], P4 ;  /* 0x0760000062fb7fae */ /* 0x0003e2000a121848 */
[----:B------:R-:W-:Y:S02]  /*6a80*/  ISETP.GE.AND P0, PT, R0, UR4, PT ;  /* 0x0000000400007c0c */ /* 0x000fe4000bf06270 */
[----:B------:R-:W-:-:S04]  /*6a90*/  SEL R250, R250, RZ, !P1 ;  /* 0x000000fffafa7207 */ /* 0x000fc80004800000 */
[----:B------:R-:W-:Y:S02]  /*6aa0*/  ISETP.NE.U32.AND P1, PT, R250, RZ, PT ;  /* 0x000000fffa00720c */ /* 0x000fe40003f25070 */
[----:B------:R-:W-:Y:S02]  /*6ab0*/  SEL R250, RZ, 0x4, P0 ;  /* 0x00000004fffa7807 */ /* 0x000fe40000000000 */
[----:B------:R-:W-:Y:S02]  /*6ac0*/  ISETP.GE.AND P0, PT, R105, UR4, PT ;  /* 0x0000000469007c0c */ /* 0x000fe4000bf06270 */
[----:B------:R-:W1:Y:S01]  /*6ad0*/  S2R R105, SR_TID.X ;  /* 0x0000000000697919 */ /* 0x000e620000002100 */
[----:B------:R-:W-:-:S04]  /*6ae0*/  IADD3 R104, R104, c[0x0][0x180], RZ ;  /* 0x0000600068687a10 */ /* 0x000fc80007ffe0ff */
[----:B------:R-:W-:-:S04]  /*6af0*/  ISETP.GT.AND P5, PT, R104, 0xff, PT ;  /* 0x000000ff6800780c */ /* 0x000fc80003fa4270 */
[----:B------:R-:W-:Y:S02]  /*6b00*/  SEL R0, R250, RZ, P5 ;  /* 0x000000fffa007207 */ /* 0x000fe40002800000 */
[----:B------:R-:W-:Y:S02]  /*6b10*/  SEL R250, RZ, 0x4, P0 ;  /* 0x00000004fffa7807 */ /* 0x000fe40000000000 */
[--C-:B-1----:R-:W-:Y:S02]  /*6b20*/  SHF.R.U32.HI R104, RZ, 0x6, R105.reuse ;  /* 0x00000006ff687819 */ /* 0x102fe40000011669 */
[----:B------:R-:W-:Y:S02]  /*6b30*/  SHF.R.U32.HI R105, RZ, 0x6, R105 ;  /* 0x00000006ff697819 */ /* 0x000fe40000011669 */
[----:B------:R-:W-:Y:S02]  /*6b40*/  SGXT.U32 R104, R104, 0x1 ;  /* 0x000000016868781a */ /* 0x000fe40000000000 */
[----:B------:R-:W-:-:S02]  /*6b50*/  SGXT.U32 R105, R105, 0x1 ;  /* 0x000000016969781a */ /* 0x000fc40000000000 */
[----:B------:R-:W-:Y:S02]  /*6b60*/  LOP3.LUT R104, R104, 0x8, RZ, 0xfc, !PT ;  /* 0x0000000868687812 */ /* 0x000fe400078efcff */
[----:B------:R-:W-:Y:S02]  /*6b70*/  SEL R250, R250, RZ, P5 ;  /* 0x000000fffafa7207 */ /* 0x000fe40002800000 */
[----:B------:R-:W-:Y:S02]  /*6b80*/  ISETP.GE.AND P3, PT, R104, UR4, PT ;  /* 0x0000000468007c0c */ /* 0x000fe4000bf66270 */
[----:B------:R-:W-:Y:S02]  /*6b90*/  LOP3.LUT R105, R105, 0xc, RZ, 0xfc, !PT ;  /* 0x0000000c69697812 */ /* 0x000fe400078efcff */
[----:B------:R-:W-:Y:S02]  /*6ba0*/  ISETP.NE.U32.AND P4, PT, R250, RZ, PT ;  /* 0x000000fffa00720c */ /* 0x000fe40003f85070 */
[----:B------:R-:W-:-:S02]  /*6bb0*/  SEL R250, RZ, 0x4, P3 ;  /* 0x00000004fffa7807 */ /* 0x000fc40001800000 */
[----:B------:R-:W-:Y:S02]  /*6bc0*/  ISETP.GE.AND P3, PT, R105, UR4, PT ;  /* 0x0000000469007c0c */ /* 0x000fe4000bf66270 */
[----:B------:R-:W1:Y:S01]  /*6bd0*/  S2R R105, SR_TID.X ;  /* 0x0000000000697919 */ /* 0x000e620000002100 */
[----:B------:R-:W-:Y:S02]  /*6be0*/  ISETP.NE.U32.AND P2, PT, R4, RZ, PT ;  /* 0x000000ff0400720c */ /* 0x000fe40003f45070 */
[----:B------:R-:W-:Y:S02]  /*6bf0*/  ISETP.NE.U32.AND P0, PT, R0, RZ, PT ;  /* 0x000000ff0000720c */ /* 0x000fe40003f05070 */
[----:B------:R-:W-:Y:S02]  /*6c00*/  SEL R0, R250, RZ, P5 ;  /* 0x000000fffa007207 */ /* 0x000fe40002800000 */
[----:B------:R-:W-:-:S07]  /*6c10*/  SEL R250, RZ, 0x4, P3 ;  /* 0x00000004fffa7807 */ /* 0x000fce0001800000 */
[----:B------:R2:W-:Y:S01]  /*6c20*/  LDGSTS.E [R251+0x7a00], [R102.64], P2 ;  /* 0x07a0000066fb7fae */ /* 0x0005e20009121848 */
[----:B-1----:R-:W-:-:S03]  /*6c30*/  SHF.R.U32.HI R104, RZ, 0x6, R105 ;  /* 0x00000006ff687819 */ /* 0x002fc60000011669 */
[----:B------:R1:W-:Y:S01]  /*6c40*/  LDGSTS.E [R251+0x7e00], [R116.64], P1 ;  /* 0x07e0000074fb7fae */ /* 0x0003e20008921848 */
[----:B------:R-:W-:-:S03]  /*6c50*/  SGXT.U32 R104, R104, 0x1 ;  /* 0x000000016868781a */ /* 0x000fc60000000000 */
[----:B------:R-:W0:Y:S01]  /*6c60*/  LDGDEPBAR ;  /* 0x00000000000079af */ /* 0x000e220000000000 */
[----:B------:R-:W-:-:S04]  /*6c70*/  LOP3.LUT R104, R104, 0x10, RZ, 0xfc, !PT ;  /* 0x0000001068687812 */ /* 0x000fc800078efcff */
[----:B------:R-:W-:Y:S02]  /*6c80*/  ISETP.GE.AND P2, PT, R104, UR4, PT ;  /* 0x0000000468007c0c */ /* 0x000fe4000bf46270 */
[----:B------:R-:W-:Y:S02]  /*6c90*/  SHF.R.U32.HI R104, RZ, 0x6, R105 ;  /* 0x00000006ff687819 */ /* 0x000fe40000011669 */
[----:B------:R-:W-:Y:S02]  /*6ca0*/  SEL R250, R250, RZ, P5 ;  /* 0x000000fffafa7207 */ /* 0x000fe40002800000 */
[----:B------:R-:W-:Y:S02]  /*6cb0*/  SGXT.U32 R104, R104, 0x1 ;  /* 0x000000016868781a */ /* 0x000fe40000000000 */
[----:B------:R-:W-:Y:S02]  /*6cc0*/  ISETP.NE.U32.AND P1, PT, R250, RZ, PT ;  /* 0x000000fffa00720c */ /* 0x000fe40003f25070 */
[----:B------:R-:W-:-:S02]  /*6cd0*/  LOP3.LUT R104, R104, 0x14, RZ, 0xfc, !PT ;  /* 0x0000001468687812 */ /* 0x000fc400078efcff */
[----:B------:R-:W-:Y:S02]  /*6ce0*/  SEL R250, RZ, 0x4, P2 ;  /* 0x00000004fffa7807 */ /* 0x000fe40001000000 */
[----:B------:R-:W-:Y:S02]  /*6cf0*/  ISETP.GE.AND P2, PT, R104, UR4, PT ;  /* 0x0000000468007c0c */ /* 0x000fe4000bf46270 */
[----:B------:R-:W-:Y:S02]  /*6d00*/  ISETP.NE.U32.AND P3, PT, R0, RZ, PT ;  /* 0x000000ff0000720c */ /* 0x000fe40003f65070 */
[----:B------:R-:W-:Y:S02]  /*6d10*/  SEL R0, R250, RZ, P5 ;  /* 0x000000fffa007207 */ /* 0x000fe40002800000 */
[----:B------:R-:W-:Y:S02]  /*6d20*/  LOP3.LUT R105, R105, 0x7f, RZ, 0xc0, !PT ;  /* 0x0000007f69697812 */ /* 0x000fe400078ec0ff */
[----:B------:R-:W-:-:S02]  /*6d30*/  SEL R250, RZ, 0x4, P2 ;  /* 0x00000004fffa7807 */ /* 0x000fc40001000000 */
[----:B------:R-:W-:Y:S02]  /*6d40*/  ISETP.NE.U32.AND P2, PT, R0, RZ, PT ;  /* 0x000000ff0000720c */ /* 0x000fe40003f45070 */
[----:B------:R-:W-:Y:S01]  /*6d50*/  SEL R0, R250, RZ, P5 ;  /* 0x000000fffa007207 */ /* 0x000fe20002800000 */
[----:B------:R-:W-:-:S05]  /*6d60*/  IMAD.SHL.U32 R250, R105, 0x4, RZ ;  /* 0x0000000469fa7824 */ /* 0x000fca00078e00ff */
[----:B------:R1:W-:Y:S01]  /*6d70*/  LDGSTS.E [R250+0x18000], [R120.64], P6 ;  /* 0x1800000078fa7fae */ /* 0x0003e2000b121848 */
[----:B------:R-:W-:-:S03]  /*6d80*/  LOP3.LUT R5, R250, 0x10, RZ, 0x3c, !PT ;  /* 0x00000010fa057812 */ /* 0x000fc600078e3cff */
[----:B------:R1:W-:Y:S04]  /*6d90*/  LDGSTS.E [R250+0x19000], [R136.64], P6 ;  /* 0x1900000088fa7fae */ /* 0x0003e8000b121848 */
[----:B------:R1:W-:Y:S04]  /*6da0*/  LDGSTS.E [R250+0x1a000], [R152.64], P6 ;  /* 0x1a00000098fa7fae */ /* 0x0003e8000b121848 */
[----:B------:R1:W-:Y:S04]  /*6db0*/  LDGSTS.E [R250+0x1b000], [R168.64], P6 ;  /* 0x1b000000a8fa7fae */ /* 0x0003e8000b121848 */
[----:B------:R1:W-:Y:S04]  /*6dc0*/  LDGSTS.E [R250+0x1c000], [R184.64], P6 ;  /* 0x1c000000b8fa7fae */ /* 0x0003e8000b121848 */
[----:B------:R1:W-:Y:S04]  /*6dd0*/  LDGSTS.E [R250+0x1d000], [R200.64], P6 ;  /* 0x1d000000c8fa7fae */ /* 0x0003e8000b121848 */
[----:B------:R1:W-:Y:S04]  /*6de0*/  LDGSTS.E [R250+0x1e000], [R216.64], P6 ;  /* 0x1e000000d8fa7fae */ /* 0x0003e8000b121848 */
        /* <DEDUP_REMOVED lines=12> */
[----:B------:R2:W-:Y:S01]  /*6eb0*/  LDGSTS.E [R4+0x1a400], [R156.64], P6 ;  /* 0x1a4000009c047fae */ /* 0x0005e2000b121848 */
[----:B-1----:R-:W-:-:S03]  /*6ec0*/  LOP3.LUT R5, R250, 0x30, RZ, 0x3c, !PT ;  /* 0x00000030fa057812 */ /* 0x002fc600078e3cff */
        /* <DEDUP_REMOVED lines=8> */
[----:B--2---:R-:W-:-:S03]  /*6f50*/  LOP3.LUT R4, R250, 0x40, RZ, 0x3c, !PT ;  /* 0x00000040fa047812 */ /* 0x004fc600078e3cff */
        /* <DEDUP_REMOVED lines=18> */
[----:B-1----:R-:W3:Y:S04]  /*7080*/  LDL.LU.64 R4, [R1+0x28] ;  /* 0x0000280001047983 */ /* 0x002ee80000300a00 */
[----:B------:R2:W-:Y:S04]  /*7090*/  LDGSTS.E [R104+0x1ca00], [R194.64], P6 ;  /* 0x1ca00000c2687fae */ /* 0x0005e8000b121848 */
[----:B------:R2:W-:Y:S04]  /*70a0*/  LDGSTS.E [R104+0x1da00], [R210.64], P6 ;  /* 0x1da00000d2687fae */ /* 0x0005e8000b121848 */
[----:B------:R2:W-:Y:S04]  /*70b0*/  LDGSTS.E [R104+0x1ea00], [R226.64], P6 ;  /* 0x1ea00000e2687fae */ /* 0x0005e8000b121848 */
[----:B------:R-:W4:Y:S04]  /*70c0*/  LDL.LU.64 R112, [R1+0x18] ;  /* 0x0000180001707983 */ /* 0x000f280000300a00 */
[----:B------:R2:W-:Y:S04]  /*70d0*/  LDGSTS.E [R104+0x1fa00], [R242.64], P6 ;  /* 0x1fa00000f2687fae */ /* 0x0005e8000b121848 */
[----:B--2---:R-:W2:Y:S01]  /*70e0*/  LDL.LU.64 R104, [R1+0x8] ;  /* 0x0000080001687983 */ /* 0x004ea20000300a00 */
[----:B------:R-:W-:-:S02]  /*70f0*/  LOP3.LUT R109, R250, 0x60, RZ, 0x3c, !PT ;  /* 0x00000060fa6d7812 */ /* 0x000fc400078e3cff */
        /* <DEDUP_REMOVED lines=17> */
[----:B------:R-:W0:Y:S01]  /*7210*/  LDGDEPBAR ;  /* 0x00000000000079af */ /* 0x000e220000000000 */
[----:B-1----:R-:W-:-:S03]  /*7220*/  IMAD.SHL.U32 R108, R252, 0x80, RZ ;  /* 0x00000080fc6c7824 */ /* 0x002fc600078e00ff */
[----:B------:R-:W-:Y:S01]  /*7230*/  BAR.SYNC.DEFER_BLOCKING 0x0 ;  /* 0x0000000000007b1d */ /* 0x000fe20000010000 */
[----:B---3--:R-:W-:-:S05]  /*7240*/  IMAD.WIDE R4, R108, 0x4, R4 ;  /* 0x000000046c047825 */ /* 0x008fca00078e0204 */
[----:B------:R1:W-:Y:S04]  /*7250*/  STL.64 [R1+0x48], R4 ;  /* 0x0000480401007387 */ /* 0x0003e80000100a00 */
[----:B------:R-:W-:Y:S01]  /*7260*/  @!PT LDS RZ, [RZ] ;  /* 0x00000000fffff984 */ /* 0x000fe20000000800 */
[----:B------:R-:W-:Y:S01]  /*7270*/  @!PT LDS RZ, [RZ] ;  /* 0x00000000fffff984 */ /* 0x000fe20000000800 */
[----:B------:R-:W-:Y:S01]  /*7280*/  @!PT LDS RZ, [RZ] ;  /* 0x00000000fffff984 */ /* 0x000fe20000000800 */
[----:B------:R1:W-:Y:S01]  /*7290*/  LDGSTS.E [R2+0x8000], [R4.64], P0 ;  /* 0x0800000004027fae */ /* 0x0003e20008121848 */
[----:B----4-:R-:W-:-:S03]  /*72a0*/  IMAD.WIDE R112, R108, 0x4, R112 ;  /* 0x000000046c707825 */ /* 0x010fc600078e0270 */
[----:B-1----:R-:W3:Y:S04]  /*72b0*/  LDL.LU.64 R4, [R1+0x230] ;  /* 0x0002300001047983 */ /* 0x002ee80000300a00 */
[----:B------:R1:W-:Y:S04]  /*72c0*/  STL.64 [R1+0x40], R112 ;  /* 0x0000407001007387 */ /* 0x0003e80000100a00 */
[----:B------:R1:W-:Y:S01]  /*72d0*/  LDGSTS.E [R2+0x8400], [R112.64], P4 ;  /* 0x0840000070027fae */ /* 0x0003e2000a121848 */
[----:B--2---:R-:W-:-:S05]  /*72e0*/  IMAD.WIDE R104, R108, 0x4, R104 ;  /* 0x000000046c687825 */ /* 0x004fca00078e0268 */
[----:B------:R2:W-:Y:S04]  /*72f0*/  LDGSTS.E [R2+0x8800], [R104.64], P3 ;  /* 0x0880000068027fae */ /* 0x0005e80009921848 */
[----:B-1----:R-:W4:Y:S04]  /*7300*/  LDL.LU.64 R112, [R1+0x228] ;  /* 0x0002280001707983 */ /* 0x002f280000300a00 */
[----:B------:R2:W-:Y:S04]  /*7310*/  STL.64 [R1+0x38], R104 ;  /* 0x0000386801007387 */ /* 0x0005e80000100a00 */
[----:B--2---:R-:W2:Y:S04]  /*7320*/  LDL.LU.64 R104, [R1+0x220] ;  /* 0x0002200001687983 */ /* 0x004ea80000300a00 */
[----:B------:R-:W1:Y:S02]  /*7330*/  S2R R109, SR_TID.X ;  /* 0x00000000006d7919 */ /* 0x000e640000002100 */
[----:B-1----:R-:W-:-:S04]  /*7340*/  SHF.R.U32.HI R109, RZ, 0x6, R109 ;  /* 0x00000006ff6d7819 */ /* 0x002fc8000001166d */
[----:B------:R-:W-:-:S04]  /*7350*/  SGXT.U32 R109, R109, 0x1 ;  /* 0x000000016d6d781a */ /* 0x000fc80000000000 */
[----:B------:R-:W-:-:S04]  /*7360*/  LOP3.LUT R109, R109, 0x18, RZ, 0xfc, !PT ;  /* 0x000000186d6d7812 */ /* 0x000fc800078efcff */
[----:B------:R-:W-:Y:S02]  /*7370*/  ISETP.GE.AND P6, PT, R109, UR4, PT ;  /* 0x000000046d007c0c */ /* 0x000fe4000bfc6270 */
[----:B------:R-:W1:Y:S02]  /*7380*/  S2R R109, SR_TID.X ;  /* 0x00000000006d7919 */ /* 0x000e640000002100 */
[----:B------:R-:W-:Y:S02]  /*7390*/  SEL R250, RZ, 0x4, P6 ;  /* 0x00000004fffa7807 */ /* 0x000fe40003000000 */
[----:B-1----:R-:W-:-:S04]  /*73a0*/  SHF.R.U32.HI R109, RZ, 0x6, R109 ;  /* 0x00000006ff6d7819 */ /* 0x002fc8000001166d */
[----:B------:R-:W-:-:S04]  /*73b0*/  SGXT.U32 R109, R109, 0x1 ;  /* 0x000000016d6d781a */ /* 0x000fc80000000000 */
[----:B------:R-:W-:-:S04]  /*73c0*/  LOP3.LUT R109, R109, 0x1c, RZ, 0xfc, !PT ;  /* 0x0000001c6d6d7812 */ /* 0x000fc800078efcff */
[----:B------:R-:W-:Y:S02]  /*73d0*/  ISETP.GE.AND P6, PT, R109, UR4, PT ;  /* 0x000000046d007c0c */ /* 0x000fe4000bfc6270 */
[----:B------:R-:W1:Y:S01]  /*73e0*/  S2R R109, SR_TID.X ;  /* 0x00000000006d7919 */ /* 0x000e620000002100 */
[----:B------:R-:W-:-:S04]  /*73f0*/  SEL R252, R250, RZ, P5 ;  /* 0x000000fffafc7207 */ /* 0x000fc80002800000 */
[----:B------:R-:W-:Y:S02]  /*7400*/  ISETP.NE.U32.AND P0, PT, R252, RZ, PT ;  /* 0x000000fffc00720c */ /* 0x000fe40003f05070 */
[----:B------:R-:W-:-:S04]  /*7410*/  SEL R252, RZ, 0x4, P6 ;  /* 0x00000004fffc7807 */ /* 0x000fc80003000000 */
[----:B------:R-:W-:Y:S02]  /*7420*/  SEL R252, R252, RZ, P5 ;  /* 0x000000fffcfc7207 */ /* 0x000fe40002800000 */
[--C-:B-1----:R-:W-:Y:S02]  /*7430*/  SHF.R.U32.HI R250, RZ, 0x6, R109.reuse ;  /* 0x00000006fffa7819 */ /* 0x102fe4000001166d */
[----:B------:R-:W-:Y:S02]  /*7440*/  SHF.R.U32.HI R109, RZ, 0x6, R109 ;  /* 0x00000006ff6d7819 */ /* 0x000fe4000001166d */
[----:B------:R-:W-:Y:S02]  /*7450*/  SGXT.U32 R250, R250, 0x1 ;  /* 0x00000001fafa781a */ /* 0x000fe40000000000 */
[----:B------:R-:W-:Y:S02]  /*7460*/  SGXT.U32 R109, R109, 0x1 ;  /* 0x000000016d6d781a */ /* 0x000fe40000000000 */
[----:B------:R-:W-:-:S02]  /*7470*/  LOP3.LUT R250, R250, 0x20, RZ, 0xfc, !PT ;  /* 0x00000020fafa7812 */ /* 0x000fc400078efcff */
[----:B------:R-:W-:Y:S02]  /*7480*/  LOP3.LUT R109, R109, 0x24, RZ, 0xfc, !PT ;  /* 0x000000246d6d7812 */ /* 0x000fe400078efcff */
[----:B------:R-:W-:Y:S02]  /*7490*/  ISETP.GE.AND P6, PT, R250, UR4, PT ;  /* 0x00000004fa007c0c */ /* 0x000fe4000bfc6270 */
[----:B------:R-:W-:Y:S02]  /*74a0*/  ISETP.NE.U32.AND P4, PT, R252, RZ, PT ;  /* 0x000000fffc00720c */ /* 0x000fe40003f85070 */
[----:B------:R-:W-:Y:S02]  /*74b0*/  SEL R252, RZ, 0x4, P6 ;  /* 0x00000004fffc7807 */ /* 0x000fe40003000000 */
[----:B------:R-:W-:Y:S01]  /*74c0*/  ISETP.GE.AND P6, PT, R109, UR4, PT ;  /* 0x000000046d007c0c */ /* 0x000fe2000bfc6270 */
[----:B--2---:R-:W-:-:S05]  /*74d0*/  IMAD.WIDE R108, R108, 0x4, R104 ;  /* 0x000000046c6c7825 */ /* 0x004fca00078e0268 */
[----:B------:R1:W-:Y:S04]  /*74e0*/  STL.64 [R1+0x30], R108 ;  /* 0x0000306c01007387 */ /* 0x0003e80000100a00 */
[----:B------:R1:W-:Y:S04]  /*74f0*/  LDGSTS.E [R2+0x8c00], [R108.64], P1 ;  /* 0x08c000006c027fae */ /* 0x0003e80008921848 */
[----:B-1----:R-:W2:Y:S01]  /*7500*/  LDL.LU.64 R108, [R1+0x218] ;  /* 0x00021800016c7983 */ /* 0x002ea20000300a00 */
[----:B------:R-:W-:-:S03]  /*7510*/  SEL R252, R252, RZ, P5 ;  /* 0x000000fffcfc7207 */ /* 0x000fc60002800000 */
[----:B------:R-:W1:Y:S01]  /*7520*/  S2R R250, SR_TID.X ;  /* 0x0000000000fa7919 */ /* 0x000e620000002100 */
[----:B------:R-:W-:Y:S02]  /*7530*/  ISETP.NE.U32.AND P3, PT, R252, RZ, PT ;  /* 0x000000fffc00720c */ /* 0x000fe40003f65070 */
[----:B------:R-:W-:-:S04]  /*7540*/  SEL R252, RZ, 0x4, P6 ;  /* 0x00000004fffc7807 */ /* 0x000fc80003000000 */
[----:B------:R-:W-:Y:S02]  /*7550*/  SEL R104, R252, RZ, P5 ;  /* 0x000000fffc687207 */ /* 0x000fe40002800000 */
[----:B------:R-:W3:Y:S01]  /*7560*/  S2R R252, SR_TID.X ;  /* 0x0000000000fc7919 */ /* 0x000ee20000002100 */
[----:B------:R-:W-:Y:S01]  /*7570*/  IMAD.MOV.U32 R105, RZ, RZ, c[0x0][0x188] ;  /* 0x00006200ff697624 */ /* 0x000fe200078e00ff */
[----:B-1----:R-:W-:-:S04]  /*7580*/  SHF.R.U32.HI R250, RZ, 0x6, R250 ;  /* 0x00000006fffa7819 */ /* 0x002fc800000116fa */
[----:B------:R-:W-:-:S04]  /*7590*/  SGXT.U32 R250, R250, 0x1 ;  /* 0x00000001fafa781a */ /* 0x000fc80000000000 */
[----:B------:R-:W-:Y:S02]  /*75a0*/  LOP3.LUT R250, R250, 0x28, RZ, 0xfc, !PT ;  /* 0x00000028fafa7812 */ /* 0x000fe400078efcff */
[----:B---3--:R-:W-:Y:S02]  /*75b0*/  SHF.R.U32.HI R252, RZ, 0x6, R252 ;  /* 0x00000006fffc7819 */ /* 0x008fe400000116fc */
[----:B------:R-:W-:Y:S01]  /*75c0*/  ISETP.GE.AND P6, PT, R250, UR4, PT ;  /* 0x00000004fa007c0c */ /* 0x000fe2000bfc6270 */
[----:B------:R-:W-:Y:S01]  /*75d0*/  IMAD.SHL.U32 R105, R105, 0x80, RZ ;  /* 0x0000008069697824 */ /* 0x000fe200078e00ff */
[----:B------:R-:W-:Y:S02]  /*75e0*/  SGXT.U32 R252, R252, 0x1 ;  /* 0x00000001fcfc781a */ /* 0x000fe40000000000 */
[----:B------:R-:W-:Y:S02]  /*75f0*/  ISETP.NE.U32.AND P1, PT, R104, RZ, PT ;  /* 0x000000ff6800720c */ /* 0x000fe40003f25070 */
[----:B------:R-:W-:-:S02]  /*7600*/  SEL R104, RZ, 0x4, P6 ;  /* 0x00000004ff687807 */ /* 0x000fc40003000000 */
[----:B------:R-:W-:Y:S02]  /*7610*/  LOP3.LUT R252, R252, 0x2c, RZ, 0xfc, !PT ;  /* 0x0000002cfcfc7812 */ /* 0x000fe400078efcff */
[----:B------:R-:W-:Y:S02]  /*7620*/  SEL R104, R104, RZ, P5 ;  /* 0x000000ff68687207 */ /* 0x000fe40002800000 */
[----:B------:R-:W-:Y:S01]  /*7630*/  ISETP.GE.AND P6, PT, R252, UR4, PT ;  /* 0x00000004fc007c0c */ /* 0x000fe2000bfc6270 */
[----:B----4-:R-:W-:-:S04]  /*7640*/  IMAD.WIDE R112, R105, 0x4, R112 ;  /* 0x0000000469707825 */ /* 0x010fc800078e0270 */
[----:B--2---:R-:W-:-:S05]  /*7650*/  IMAD.WIDE R108, R105, 0x4, R108 ;  /* 0x00000004696c7825 */ /* 0x004fca00078e026c */
[----:B------:R1:W-:Y:S01]  /*7660*/  LDGSTS.E [R2+0x9000], [R108.64], P2 ;  /* 0x090000006c027fae */ /* 0x0003e20009121848 */
[----:B------:R-:W-:Y:S02]  /*7670*/  ISETP.NE.U32.AND P2, PT, R104, RZ, PT ;  /* 0x000000ff6800720c */ /* 0x000fe40003f45070 */
[----:B------:R-:W-:Y:S02]  /*7680*/  SEL R104, RZ, 0x4, P6 ;  /* 0x00000004ff687807 */ /* 0x000fe40003000000 */
[----:B------:R-:W-:Y:S02]  /*7690*/  ISETP.NE.U32.AND P6, PT, R0, RZ, PT ;  /* 0x000000ff0000720c */ /* 0x000fe40003fc5070 */
[----:B------:R-:W2:Y:S04]  /*76a0*/  S2R R0, SR_TID.X ;  /* 0x0000000000007919 */ /* 0x000ea80000002100 */
[----:B------:R1:W-:Y:S01]  /*76b0*/  STL.64 [R1+0x28], R108 ;  /* 0x0000286c01007387 */ /* 0x0003e20000100a00 */
[----:B------:R-:W-:-:S06]  /*76c0*/  SEL R252, R104, RZ, P5 ;  /* 0x000000ff68fc7207 */ /* 0x000fcc0002800000 */
[----:B------:R3:W-:Y:S01]  /*76d0*/  LDGSTS.E [R2+0x9400], [R112.64], P6 ;  /* 0x0940000070027fae */ /* 0x0007e2000b121848 */
[----:B--2---:R-:W-:-:S04]  /*76e0*/  SHF.R.U32.HI R0, RZ, 0x6, R0 ;  /* 0x00000006ff007819 */ /* 0x004fc80000011600 */
[----:B------:R-:W-:-:S04]  /*76f0*/  SGXT.U32 R0, R0, 0x1 ;  /* 0x000000010000781a */ /* 0x000fc80000000000 */
[----:B-1----:R-:W-:-:S04]  /*7700*/  LOP3.LUT R109, R0, 0x30, RZ, 0xfc, !PT ;  /* 0x00000030006d7812 */ /* 0x002fc800078efcff */
[----:B------:R-:W-:Y:S01]  /*7710*/  ISETP.GE.AND P6, PT, R109, UR4, PT ;  /* 0x000000046d007c0c */ /* 0x000fe2000bfc6270 */
[----:B------:R3:W-:Y:S01]  /*7720*/  STL.64 [R1+0x18], R112 ;  /* 0x0000187001007387 */ /* 0x0007e20000100a00 */
[----:B------:R-:W-:Y:S02]  /*7730*/  LOP3.LUT R109, R0, 0x34, RZ, 0xfc, !PT ;  /* 0x00000034006d7812 */ /* 0x000fe400078efcff */
[----:B------:R-:W-:Y:S02]  /*7740*/  SEL R104, RZ, 0x4, P6 ;  /* 0x00000004ff687807 */ /* 0x000fe40003000000 */
[----:B------:R-:W-:Y:S01]  /*7750*/  ISETP.GE.AND P6, PT, R109, UR4, PT ;  /* 0x000000046d007c0c */ /* 0x000fe2000bfc6270 */
[----:B---3--:R-:W-:Y:S01]  /*7760*/  IMAD.WIDE R112, R105, 0x4, R4 ;  /* 0x0000000469707825 */ /* 0x008fe200078e0204 */
[----:B------:R-:W-:-:S04]  /*7770*/  SEL R4, R104, RZ, P5 ;  /* 0x000000ff68047207 */ /* 0x000fc80002800000 */
[----:B------:R1:W-:Y:S01]  /*7780*/  LDGSTS.E [R2+0x9800], [R112.64], P0 ;  /* 0x0980000070027fae */ /* 0x0003e20008121848 */
[----:B------:R-:W-:Y:S02]  /*7790*/  ISETP.NE.U32.AND P0, PT, R4, RZ, PT ;  /* 0x000000ff0400720c */ /* 0x000fe40003f05070 */
[----:B------:R-:W-:Y:S01]  /*77a0*/  SEL R4, RZ, 0x4, P6 ;  /* 0x00000004ff047807 */ /* 0x000fe20003000000 */
[----:B------:R1:W-:Y:S03]  /*77b0*/  STL.64 [R1+0x8], R112 ;  /* 0x0000087001007387 */ /* 0x0003e60000100a00 */
[----:B------:R-:W-:Y:S01]  /*77c0*/  SEL R4, R4, RZ, P5 ;  /* 0x000000ff04047207 */ /* 0x000fe20002800000 */
[----:B-1----:R-:W-:Y:S01]  /*77d0*/  IMAD.WIDE R112, R105, 0x4, R8 ;  /* 0x0000000469707825 */ /* 0x002fe200078e0208 */
[----:B------:R-:W-:-:S03]  /*77e0*/  LOP3.LUT R105, R0, 0x38, RZ, 0xfc, !PT ;  /* 0x0000003800697812 */ /* 0x000fc600078efcff */
[----:B------:R-:W-:Y:S01]  /*77f0*/  IMAD.MOV.U32 R9, RZ, RZ, c[0x0][0x188] ;  /* 0x00006200ff097624 */ /* 0x000fe200078e00ff */
[----:B------:R-:W-:Y:S01]  /*7800*/  ISETP.GE.AND P6, PT, R105, UR4, PT ;  /* 0x0000000469007c0c */ /* 0x000fe2000bfc6270 */
[----:B------:R1:W-:Y:S01]  /*7810*/  LDGSTS.E [R2+0x9c00], [R112.64], P4 ;  /* 0x09c0000070027fae */ /* 0x0003e2000a121848 */
[----:B------:R-:W-:Y:S01]  /*7820*/  ISETP.NE.U32.AND P4, PT, R4, RZ, PT ;  /* 0x000000ff0400720c */ /* 0x000fe20003f85070 */
[----:B------:R-:W-:Y:S01]  /*7830*/  IMAD.SHL.U32 R9, R9, 0x80, RZ ;  /* 0x0000008009097824 */ /* 0x000fe200078e00ff */
[----:B------:R-:W-:Y:S01]  /*7840*/  SEL R4, RZ, 0x4, P6 ;  /* 0x00000004ff047807 */ /* 0x000fe20003000000 */
[----:B------:R1:W-:Y:S02]  /*7850*/  STL.64 [R1+0x1f8], R112 ;  /* 0x0001f87001007387 */ /* 0x0003e40000100a00 */
[----:B------:R-:W-:Y:S01]  /*7860*/  IMAD.WIDE R108, R9, 0x4, R12 ;  /* 0x00000004096c7825 */ /* 0x000fe200078e020c */
[----:B------:R-:W-:-:S04]  /*7870*/  SEL R4, R4, RZ, P5 ;  /* 0x000000ff04047207 */ /* 0x000fc80002800000 */
[----:B------:R2:W-:Y:S01]  /*7880*/  LDGSTS.E [R2+0xa000], [R108.64], P3 ;  /* 0x0a0000006c027fae */ /* 0x0005e20009921848 */
[----:B-1----:R-:W-:-:S04]  /*7890*/  LOP3.LUT R112, R0, 0x3c, RZ, 0xfc, !PT ;  /* 0x0000003c00707812 */ /* 0x002fc800078efcff */
[----:B------:R-:W-:Y:S02]  /*78a0*/  ISETP.GE.AND P6, PT, R112, UR4, PT ;  /* 0x0000000470007c0c */ /* 0x000fe4000bfc6270 */
[----:B------:R-:W-:Y:S02]  /*78b0*/  ISETP.NE.U32.AND P3, PT, R4, RZ, PT ;  /* 0x000000ff0400720c */ /* 0x000fe40003f65070 */
[----:B------:R-:W-:Y:S01]  /*78c0*/  SEL R4, RZ, 0x4, P6 ;  /* 0x00000004ff047807 */ /* 0x000fe20003000000 */
[----:B------:R-:W-:Y:S01]  /*78d0*/  IMAD.WIDE R104, R9, 0x4, R16 ;  /* 0x0000000409687825 */ /* 0x000fe200078e0210 */
[----:B------:R-:W-:Y:S02]  /*78e0*/  LOP3.LUT R113, R0, 0x40, RZ, 0xfc, !PT ;  /* 0x0000004000717812 */ /* 0x000fe400078efcff */
[----:B------:R-:W-:Y:S02]  /*78f0*/  SEL R4, R4, RZ, P5 ;  /* 0x000000ff04047207 */ /* 0x000fe40002800000 */
[----:B------:R-:W-:Y:S01]  /*7900*/  ISETP.GE.AND P6, PT, R113, UR4, PT ;  /* 0x0000000471007c0c */ /* 0x000fe2000bfc6270 */
[----:B------:R1:W-:Y:S01]  /*7910*/  LDGSTS.E [R2+0xa400], [R104.64], P1 ;  /* 0x0a40000068027fae */ /* 0x0003e20008921848 */
[----:B------:R-:W-:-:S02]  /*7920*/  ISETP.NE.U32.AND P1, PT, R4, RZ, PT ;  /* 0x000000ff0400720c */ /* 0x000fc40003f25070 */
[----:B------:R-:W-:Y:S01]  /*7930*/  SEL R4, RZ, 0x4, P6 ;  /* 0x00000004ff047807 */ /* 0x000fe20003000000 */
[----:B------:R-:W-:Y:S01]  /*7940*/  IMAD.WIDE R20, R9, 0x4, R20 ;  /* 0x0000000409147825 */ /* 0x000fe200078e0214 */
[----:B------:R-:W-:Y:S02]  /*7950*/  LOP3.LUT R5, R0, 0x44, RZ, 0xfc, !PT ;  /* 0x0000004400057812 */ /* 0x000fe400078efcff */
[----:B------:R-:W-:Y:S02]  /*7960*/  SEL R4, R4, RZ, P5 ;  /* 0x000000ff04047207 */ /* 0x000fe40002800000 */
[----:B------:R-:W-:Y:S01]  /*7970*/  ISETP.GE.AND P6, PT, R5, UR4, PT ;  /* 0x0000000405007c0c */ /* 0x000fe2000bfc6270 */
[----:B------:R3:W-:Y:S01]  /*7980*/  LDGSTS.E [R2+0xa800], [R20.64], P2 ;  /* 0x0a80000014027fae */ /* 0x0007e20009121848 */
[----:B------:R-:W-:Y:S02]  /*7990*/  ISETP.NE.U32.AND P2, PT, R4, RZ, PT ;  /* 0x000000ff0400720c */ /* 0x000fe40003f45070 */
[----:B------:R-:W-:-:S02]  /*79a0*/  SEL R4, RZ, 0x4, P6 ;  /* 0x00000004ff047807 */ /* 0x000fc40003000000 */
[----:B------:R-:W-:Y:S01]  /*79b0*/  ISETP.NE.U32.AND P6, PT, R252, RZ, PT ;  /* 0x000000fffc00720c */ /* 0x000fe20003fc5070 */
[----:B------:R-:W-:Y:S01]  /*79c0*/  STL [R1+0x204], R108 ;  /* 0x0002046c01007387 */ /* 0x000fe20000100800 */
[----:B------:R-:W-:-:S03]  /*79d0*/  IMAD.WIDE R24, R9, 0x4, R24 ;  /* 0x0000000409187825 */ /* 0x000fc600078e0218 */
[----:B------:R-:W-:Y:S01]  /*79e0*/  STL [R1+0x200], R109 ;  /* 0x0002006d01007387 */ /* 0x000fe20000100800 */
[----:B------:R-:W-:-:S03]  /*79f0*/  IMAD.WIDE R28, R9, 0x4, R28 ;  /* 0x00000004091c7825 */ /* 0x000fc600078e021c */
[----:B------:R-:W-:Y:S04]  /*7a00*/  STL [R1+0x210], R104 ;  /* 0x0002106801007387 */ /* 0x000fe80000100800 */
[----:B------:R-:W-:Y:S04]  /*7a10*/  STL [R1+0x1f0], R105 ;  /* 0x0001f06901007387 */ /* 0x000fe80000100800 */
[----:B------:R-:W-:Y:S04]  /*7a20*/  STL [R1+0x1ec], R21 ;  /* 0x0001ec1501007387 */ /* 0x000fe80000100800 */
[----:B------:R4:W-:Y:S04]  /*7a30*/  LDGSTS.E [R2+0xac00], [R24.64], P6 ;  /* 0x0ac0000018027fae */ /* 0x0009e8000b121848 */
[----:B------:R-:W-:Y:S04]  /*7a40*/  STL [R1+0x1e8], R25 ;  /* 0x0001e81901007387 */ /* 0x000fe80000100800 */
[----:B------:R1:W-:Y:S04]  /*7a50*/  LDGSTS.E [R2+0xb000], [R28.64], P0 ;  /* 0x0b0000001c027fae */ /* 0x0003e80008121848 */
[----:B------:R1:W-:Y:S02]  /*7a60*/  STL [R1+0x1e4], R29 ;  /* 0x0001e41d01007387 */ /* 0x0003e40000100800 */
[----:B-1----:R-:W-:-:S04]  /*7a70*/  IMAD.MOV.U32 R29, RZ, RZ, c[0x0][0x188] ;  /* 0x00006200ff1d7624 */ /* 0x002fc800078e00ff */
[----:B------:R-:W-:-:S04]  /*7a80*/  IMAD.SHL.U32 R29, R29, 0x80, RZ ;  /* 0x000000801d1d7824 */ /* 0x000fc800078e00ff */
[----:B------:R-:W-:-:S04]  /*7a90*/  IMAD.WIDE R32, R29, 0x4, R32 ;  /* 0x000000041d207825 */ /* 0x000fc800078e0220 */
[C---:B------:R-:W-:Y:S01]  /*7aa0*/  IMAD.WIDE R36, R29.reuse, 0x4, R36 ;  /* 0x000000041d247825 */ /* 0x040fe200078e0224 */
[----:B------:R-:W-:Y:S03]  /*7ab0*/  STL [R1+0x1e0], R33 ;  /* 0x0001e02101007387 */ /* 0x000fe60000100800 */
[----:B------:R-:W-:Y:S01]  /*7ac0*/  IMAD.WIDE R40, R29, 0x4, R40 ;  /* 0x000000041d287825 */ /* 0x000fe200078e0228 */
[----:B------:R-:W-:Y:S04]  /*7ad0*/  STL [R1+0x1dc], R37 ;  /* 0x0001dc2501007387 */ /* 0x000fe80000100800 */
[----:B------:R1:W-:Y:S04]  /*7ae0*/  STL.64 [R1+0x208], R40 ;  /* 0x0002082801007387 */ /* 0x0003e80000100a00 */
[----:B------:R-:W3:Y:S04]  /*7af0*/  LDL.LU.64 R12, [R1+0x20] ;  /* 0x00002000010c7983 */ /* 0x000ee80000300a00 */
[----:B--2---:R-:W2:Y:S04]  /*7b00*/  LDL.LU.64 R108, [R1+0x10] ;  /* 0x00001000016c7983 */ /* 0x004ea80000300a00 */
[----:B------:R-:W4:Y:S01]  /*7b10*/  LDL.LU.64 R104, [R1] ;  /* 0x0000000001687983 */ /* 0x000f220000300a00 */
[----:B------:R-:W-:-:S02]  /*7b20*/  ISETP.GE.AND P6, PT, R248, UR4, PT ;  /* 0x00000004f8007c0c */ /* 0x000fc4000bfc6270 */
[----:B------:R-:W-:Y:S01]  /*7b30*/  SEL R5, R4, RZ, P5 ;  /* 0x000000ff04057207 */ /* 0x000fe20002800000 */
[----:B------:R1:W-:Y:S01]  /*7b40*/  LDGSTS.E [R2+0xb400], [R32.64], P4 ;  /* 0x0b40000020027fae */ /* 0x0003e2000a121848 */
[----:B------:R-:W-:Y:S02]  /*7b50*/  SEL R4, RZ, 0x4, P6 ;  /* 0x00000004ff047807 */ /* 0x000fe40003000000 */
[----:B------:R-:W-:Y:S01]  /*7b60*/  ISETP.GE.AND P6, PT, R3, UR4, PT ;  /* 0x0000000403007c0c */ /* 0x000fe2000bfc6270 */
[----:B------:R1:W-:Y:S01]  /*7b70*/  LDGSTS.E [R2+0xb800], [R36.64], P3 ;  /* 0x0b80000024027fae */ /* 0x0003e20009921848 */
[----:B------:R-:W-:Y:S02]  /*7b80*/  SEL R4, R4, RZ, P5 ;  /* 0x000000ff04047207 */ /* 0x000fe40002800000 */
[----:B------:R-:W-:Y:S01]  /*7b90*/  LOP3.LUT R9, R0, 0x50, RZ, 0xfc, !PT ;  /* 0x0000005000097812 */ /* 0x000fe200078efcff */
[----:B------:R1:W-:Y:S01]  /*7ba0*/  LDGSTS.E [R2+0xbc00], [R40.64], P1 ;  /* 0x0bc0000028027fae */ /* 0x0003e20008921848 */
[----:B------:R-:W-:-:S02]  /*7bb0*/  ISETP.NE.U32.AND P0, PT, R4, RZ, PT ;  /* 0x000000ff0400720c */ /* 0x000fc40003f05070 */
[----:B------:R-:W-:Y:S02]  /*7bc0*/  SEL R4, RZ, 0x4, P6 ;  /* 0x00000004ff047807 */ /* 0x000fe40003000000 */
[----:B------:R-:W-:Y:S02]  /*7bd0*/  ISETP.GE.AND P6, PT, R9, UR4, PT ;  /* 0x0000000409007c0c */ /* 0x000fe4000bfc6270 */
[----:B------:R-:W-:Y:S02]  /*7be0*/  SEL R4, R4, RZ, P5 ;  /* 0x000000ff04047207 */ /* 0x000fe40002800000 */
[----:B------:R-:W-:Y:S02]  /*7bf0*/  LOP3.LUT R9, R0, 0x54, RZ, 0xfc, !PT ;  /* 0x0000005400097812 */ /* 0x000fe400078efcff */
[----:B------:R-:W-:Y:S02]  /*7c00*/  ISETP.NE.U32.AND P4, PT, R4, RZ, PT ;  /* 0x000000ff0400720c */ /* 0x000fe40003f85070 */
[----:B------:R-:W-:-:S02]  /*7c10*/  SEL R4, RZ, 0x4, P6 ;  /* 0x00000004ff047807 */ /* 0x000fc40003000000 */
[----:B------:R-:W-:Y:S02]  /*7c20*/  ISETP.GE.AND P6, PT, R9, UR4, PT ;  /* 0x0000000409007c0c */ /* 0x000fe4000bfc6270 */
[----:B------:R-:W-:-:S04]  /*7c30*/  SEL R4, R4, RZ, P5 ;  /* 0x000000ff04047207 */ /* 0x000fc80002800000 */
[----:B------:R-:W-:Y:S02]  /*7c40*/  ISETP.NE.U32.AND P3, PT, R4, RZ, PT ;  /* 0x000000ff0400720c */ /* 0x000fe40003f65070 */
[----:B------:R-:W-:Y:S02]  /*7c50*/  SEL R4, RZ, 0x4, P6 ;  /* 0x00000004ff047807 */ /* 0x000fe40003000000 */
[----:B------:R-:W-:Y:S02]  /*7c60*/  ISETP.GE.AND P6, PT, R249, UR4, PT ;  /* 0x00000004f9007c0c */ /* 0x000fe4000bfc6270 */
[----:B------:R-:W-:Y:S01]  /*7c70*/  SEL R4, R4, RZ, P5 ;  /* 0x000000ff04047207 */ /* 0x000fe20002800000 */
[----:B------:R-:W-:Y:S01]  /*7c80*/  IMAD.WIDE R44, R29, 0x4, R44 ;  /* 0x000000041d2c7825 */ /* 0x000fe200078e022c */
[----:B------:R-:W-:Y:S02]  /*7c90*/  LOP3.LUT R9, R0, 0x5c, RZ, 0xfc, !PT ;  /* 0x0000005c00097812 */ /* 0x000fe400078efcff */
[----:B------:R-:W-:-:S02]  /*7ca0*/  ISETP.NE.U32.AND P1, PT, R4, RZ, PT ;  /* 0x000000ff0400720c */ /* 0x000fc40003f25070 */
[----:B------:R-:W-:Y:S01]  /*7cb0*/  SEL R4, RZ, 0x4, P6 ;  /* 0x00000004ff047807 */ /* 0x000fe20003000000 */
[----:B------:R1:W-:Y:S01]  /*7cc0*/  LDGSTS.E [R2+0xc000], [R44.64], P2 ;  /* 0x0c0000002c027fae */ /* 0x0003e20009121848 */
[----:B------:R-:W-:Y:S02]  /*7cd0*/  ISETP.GE.AND P6, PT, R9, UR4, PT ;  /* 0x0000000409007c0c */ /* 0x000fe4000bfc6270 */
[----:B------:R-:W-:-:S04]  /*7ce0*/  SEL R4, R4, RZ, P5 ;  /* 0x000000ff04047207 */ /* 0x000fc80002800000 */
[----:B------:R-:W-:Y:S02]  /*7cf0*/  ISETP.NE.U32.AND P2, PT, R4, RZ, PT ;  /* 0x000000ff0400720c */ /* 0x000fe40003f45070 */
[----:B------:R-:W-:Y:S02]  /*7d00*/  SEL R4, RZ, 0x4, P6 ;  /* 0x00000004ff047807 */ /* 0x000fe40003000000 */
[----:B------:R-:W-:Y:S01]  /*7d10*/  ISETP.NE.U32.AND P6, PT, R5, RZ, PT ;  /* 0x000000ff0500720c */ /* 0x000fe20003fc5070 */
[C---:B------:R-:W-:Y:S01]  /*7d20*/  IMAD.WIDE R48, R29.reuse, 0x4, R48 ;  /* 0x000000041d307825 */ /* 0x040fe200078e0230 */
[----:B------:R-:W-:Y:S02]  /*7d30*/  LOP3.LUT R9, R0, 0x60, RZ, 0xfc, !PT ;  /* 0x0000006000097812 */ /* 0x000fe400078efcff */
[----:B------:R-:W-:Y:S01]  /*7d40*/  SEL R5, R4, RZ, P5 ;  /* 0x000000ff04057207 */ /* 0x000fe20002800000 */
[----:B------:R-:W-:-:S08]  /*7d50*/  IMAD.WIDE R52, R29, 0x4, R52 ;  /* 0x000000041d347825 */ /* 0x000fd000078e0234 */
[----:B------:R1:W-:Y:S01]  /*7d60*/  LDGSTS.E [R2+0xc400], [R48.64], P6 ;  /* 0x0c40000030027fae */ /* 0x0003e2000b121848 */
[----:B------:R-:W-:Y:S02]  /*7d70*/  ISETP.GE.AND P6, PT, R9, UR4, PT ;  /* 0x0000000409007c0c */ /* 0x000fe4000bfc6270 */
[----:B------:R-:W-:Y:S01]  /*7d80*/  LOP3.LUT R9, R0, 0x64, RZ, 0xfc, !PT ;  /* 0x0000006400097812 */ /* 0x000fe200078efcff */
[----:B------:R1:W-:Y:S01]  /*7d90*/  LDGSTS.E [R2+0xc800], [R52.64], P0 ;  /* 0x0c80000034027fae */ /* 0x0003e20008121848 */
[----:B------:R-:W-:Y:S02]  /*7da0*/  SEL R4, RZ, 0x4, P6 ;  /* 0x00000004ff047807 */ /* 0x000fe40003000000 */
[----:B------:R-:W-:Y:S02]  /*7db0*/  ISETP.GE.AND P6, PT, R9, UR4, PT ;  /* 0x0000000409007c0c */ /* 0x000fe4000bfc6270 */
[----:B------:R-:W-:Y:S01]  /*7dc0*/  SEL R4, R4, RZ, P5 ;  /* 0x000000ff04047207 */ /* 0x000fe20002800000 */
[----:B------:R-:W-:Y:S01]  /*7dd0*/  IMAD.WIDE R56, R29, 0x4, R56 ;  /* 0x000000041d387825 */ /* 0x000fe200078e0238 */
[----:B------:R-:W-:-:S02]  /*7de0*/  LOP3.LUT R9, R0, 0x68, RZ, 0xfc, !PT ;  /* 0x0000006800097812 */ /* 0x000fc400078efcff */
[----:B------:R-:W-:Y:S02]  /*7df0*/  ISETP.NE.U32.AND P0, PT, R4, RZ, PT ;  /* 0x000000ff0400720c */ /* 0x000fe40003f05070 */
[----:B------:R-:W-:Y:S01]  /*7e00*/  SEL R4, RZ, 0x4, P6 ;  /* 0x00000004ff047807 */ /* 0x000fe20003000000 */
[----:B------:R1:W-:Y:S01]  /*7e10*/  LDGSTS.E [R2+0xcc00], [R56.64], P4 ;  /* 0x0cc0000038027fae */ /* 0x0003e2000a121848 */
        /* <DEDUP_REMOVED lines=8> */
[----:B------:R-:W-:Y:S01]  /*7ea0*/  SEL R4, R4, RZ, P5 ;  /* 0x000000ff04047207 */ /* 0x000fe20002800000 */
[----:B------:R-:W-:Y:S01]  /*7eb0*/  IMAD.WIDE R64, R29, 0x4, R64 ;  /* 0x000000041d407825 */ /* 0x000fe200078e0240 */
[----:B------:R-:W-:Y:S02]  /*7ec0*/  LOP3.LUT R9, R0, 0x70, RZ, 0xfc, !PT ;  /* 0x0000007000097812 */ /* 0x000fe400078efcff */
[----:B------:R-:W-:Y:S02]  /*7ed0*/  ISETP.NE.U32.AND P3, PT, R4, RZ, PT ;  /* 0x000000ff0400720c */ /* 0x000fe40003f65070 */
[----:B------:R-:W-:Y:S01]  /*7ee0*/  SEL R4, RZ, 0x4, P6 ;  /* 0x00000004ff047807 */ /* 0x000fe20003000000 */
[----:B------:R1:W-:Y:S01]  /*7ef0*/  LDGSTS.E [R2+0xd400], [R64.64], P1 ;  /* 0x0d40000040027fae */ /* 0x0003e20008921848 */
[----:B------:R-:W-:-:S02]  /*7f00*/  ISETP.GE.AND P6, PT, R9, UR4, PT ;  /* 0x0000000409007c0c */ /* 0x000fc4000bfc6270 */
[----:B------:R-:W-:Y:S01]  /*7f10*/  SEL R4, R4, RZ, P5 ;  /* 0x000000ff04047207 */ /* 0x000fe20002800000 */
[----:B------:R-:W-:Y:S01]  /*7f20*/  IMAD.WIDE R68, R29, 0x4, R68 ;  /* 0x000000041d447825 */ /* 0x000fe200078e0244 */
[----:B------:R-:W-:Y:S02]  /*7f30*/  LOP3.LUT R9, R0, 0x74, RZ, 0xfc, !PT ;  /* 0x0000007400097812 */ /* 0x000fe400078efcff */
[----:B------:R-:W-:Y:S02]  /*7f40*/  ISETP.NE.U32.AND P1, PT, R4, RZ, PT ;  /* 0x000000ff0400720c */ /* 0x000fe40003f25070 */
        /* <DEDUP_REMOVED lines=59> */
[----:B------:R-:W-:Y:S02]  /*8300*/  SEL R4, R4, RZ, P5 ;  /* 0x000000ff04047207 */ /* 0x000fe40002800000 */
[----:B------:R-:W-:-:S02]  /*8310*/  LOP3.LUT R9, R0, 0x1a, RZ, 0xfc, !PT ;  /* 0x0000001a00097812 */ /* 0x000fc400078efcff */
[----:B------:R-:W-:Y:S02]  /*8320*/  ISETP.NE.U32.AND P0, PT, R4, RZ, PT ;  /* 0x000000ff0400720c */ /* 0x000fe40003f05070 */
[----:B------:R-:W-:Y:S01]  /*8330*/  SEL R4, RZ, 0x4, P6 ;  /* 0x00000004ff047807 */ /* 0x000fe20003000000 */
[----:B------:R-:W-:Y:S01]  /*8340*/  IMAD.WIDE R114, R29, 0x4, R114 ;  /* 0x000000041d727825 */ /* 0x000fe200078e0272 */
[----:B------:R-:W-:Y:S02]  /*8350*/  ISETP.GE.AND P6, PT, R9, UR4, PT ;  /* 0x0000000409007c0c */ /* 0x000fe4000bfc6270 */
[----:B------:R-:W-:Y:S02]  /*8360*/  SEL R4, R4, RZ, P5 ;  /* 0x000000ff04047207 */ /* 0x000fe40002800000 */
[----:B------:R-:W-:Y:S01]  /*8370*/  LOP3.LUT R9, R0, 0x1e, RZ, 0xfc, !PT ;  /* 0x0000001e00097812 */ /* 0x000fe200078efcff */
[----:B------:R1:W-:Y:S01]  /*8380*/  LDGSTS.E [R2+0xfc00], [R114.64], P4 ;  /* 0x0fc0000072027fae */ /* 0x0003e2000a121848 */
[----:B------:R-:W-:-:S02]  /*8390*/  SEL R8, RZ, 0x4, P6 ;  /* 0x00000004ff087807 */ /* 0x000fc40003000000 */
[----:B------:R-:W-:Y:S02]  /*83a0*/  ISETP.NE.U32.AND P4, PT, R4, RZ, PT ;  /* 0x000000ff0400720c */ /* 0x000fe40003f85070 */
[----:B------:R-:W-:Y:S02]  /*83b0*/  ISETP.GE.AND P6, PT, R9, UR4, PT ;  /* 0x0000000409007c0c */ /* 0x000fe4000bfc6270 */
[----:B------:R-:W-:Y:S01]  /*83c0*/  SEL R8, R8, RZ, P5 ;  /* 0x000000ff08087207 */ /* 0x000fe20002800000 */
[----:B------:R-:W-:-:S04]  /*83d0*/  IMAD.WIDE R106, R29, 0x4, R106 ;  /* 0x000000041d6a7825 */ /* 0x000fc800078e026a */
[----:B------:R-:W-:-:S04]  /*83e0*/  IMAD.WIDE R110, R29, 0x4, R110 ;  /* 0x000000041d6e7825 */ /* 0x000fc800078e026e */
[C---:B---3--:R-:W-:Y:S01]  /*83f0*/  IMAD.WIDE R4, R29.reuse, 0x4, R12 ;  /* 0x000000041d047825 */ /* 0x048fe200078e020c */
[----:B------:R-:W-:Y:S02]  /*8400*/  LOP3.LUT R13, R0, 0x22, RZ, 0xfc, !PT ;  /* 0x00000022000d7812 */ /* 0x000fe400078efcff */
[----:B------:R-:W-:Y:S02]  /*8410*/  SEL R12, RZ, 0x4, P6 ;  /* 0x00000004ff0c7807 */ /* 0x000fe40003000000 */
[----:B------:R3:W-:Y:S01]  /*8420*/  LDGSTS.E [R251+0x8200], [R4.64], P3 ;  /* 0x0820000004fb7fae */ /* 0x0007e20009921848 */
[----:B------:R-:W-:Y:S01]  /*8430*/  ISETP.NE.U32.AND P3, PT, R8, RZ, PT ;  /* 0x000000ff0800720c */ /* 0x000fe20003f65070 */
[----:B--2---:R-:W-:Y:S01]  /*8440*/  IMAD.WIDE R8, R29, 0x4, R108 ;  /* 0x000000041d087825 */ /* 0x004fe200078e026c */
[----:B------:R-:W-:Y:S02]  /*8450*/  ISETP.GE.AND P6, PT, R13, UR4, PT ;  /* 0x000000040d007c0c */ /* 0x000fe4000bfc6270 */
[----:B------:R-:W-:-:S02]  /*8460*/  SEL R12, R12, RZ, P5 ;  /* 0x000000ff0c0c7207 */ /* 0x000fc40002800000 */
[----:B------:R2:W-:Y:S01]  /*8470*/  LDGSTS.E [R251+0x8600], [R8.64], P1 ;  /* 0x0860000008fb7fae */ /* 0x0005e20008921848 */
[----:B------:R-:W-:Y:S02]  /*8480*/  SEL R16, RZ, 0x4, P6 ;  /* 0x00000004ff107807 */ /* 0x000fe40003000000 */
[----:B------:R-:W-:Y:S01]  /*8490*/  ISETP.NE.U32.AND P1, PT, R12, RZ, PT ;  /* 0x000000ff0c00720c */ /* 0x000fe20003f25070 */
[----:B----4-:R-:W-:Y:S01]  /*84a0*/  IMAD.WIDE R12, R29, 0x4, R104 ;  /* 0x000000041d0c7825 */ /* 0x010fe200078e0268 */
[----:B------:R-:W-:Y:S02]  /*84b0*/  LOP3.LUT R108, R0, 0x26, RZ, 0xfc, !PT ;  /* 0x00000026006c7812 */ /* 0x000fe400078efcff */
[----:B------:R-:W-:Y:S02]  /*84c0*/  SEL R16, R16, RZ, P5 ;  /* 0x000000ff10107207 */ /* 0x000fe40002800000 */
[----:B------:R-:W-:Y:S01]  /*84d0*/  ISETP.GE.AND P6, PT, R108, UR4, PT ;  /* 0x000000046c007c0c */ /* 0x000fe2000bfc6270 */
[----:B------:R4:W-:Y:S01]  /*84e0*/  LDGSTS.E [R251+0x8a00], [R12.64], P2 ;  /* 0x08a000000cfb7fae */ /* 0x0009e20009121848 */
[----:B------:R-:W-:-:S02]  /*84f0*/  ISETP.NE.U32.AND P2, PT, R16, RZ, PT ;  /* 0x000000ff1000720c */ /* 0x000fc40003f45070 */
[----:B------:R-:W-:Y:S02]  /*8500*/  SEL R16, RZ, 0x4, P6 ;  /* 0x00000004ff107807 */ /* 0x000fe40003000000 */
[----:B------:R-:W-:Y:S02]  /*8510*/  ISETP.NE.U32.AND P6, PT, R17, RZ, PT ;  /* 0x000000ff1100720c */ /* 0x000fe40003fc5070 */
[----:B------:R-:W-:Y:S02]  /*8520*/  LOP3.LUT R108, R0, 0x2a, RZ, 0xfc, !PT ;  /* 0x0000002a006c7812 */ /* 0x000fe400078efcff */
[----:B------:R-:W-:-:S09]  /*8530*/  SEL R17, R16, RZ, P5 ;  /* 0x000000ff10117207 */ /* 0x000fd20002800000 */
        /* <DEDUP_REMOVED lines=141> */
[----:B------:R-:W-:-:S02]  /*8e10*/  ISETP.NE.U32.AND P4, PT, R16, RZ, PT ;  /* 0x000000ff1000720c */ /* 0x000fc40003f85070 */
[----:B------:R-:W-:Y:S02]  /*8e20*/  SEL R16, RZ, 0x4, P6 ;  /* 0x00000004ff107807 */ /* 0x000fe40003000000 */
[----:B------:R-:W-:Y:S02]  /*8e30*/  ISETP.GE.AND P6, PT, R108, UR4, PT ;  /* 0x000000046c007c0c */ /* 0x000fe4000bfc6270 */
[----:B------:R-:W1:Y:S01]  /*8e40*/  S2R R108, SR_TID.X ;  /* 0x00000000006c7919 */ /* 0x000e620000002100 */
[----:B------:R-:W-:Y:S01]  /*8e50*/  IMAD.WIDE R78, R29, 0x4, R78 ;  /* 0x000000041d4e7825 */ /* 0x000fe200078e024e */
[----:B------:R-:W-:Y:S01]  /*8e60*/  SEL R16, R16, RZ, P5 ;  /* 0x000000ff10107207 */ /* 0x000fe20002800000 */
[----:B------:R-:W-:-:S03]  /*8e70*/  UIADD3 UR6, UR5, -0x100, URZ ;  /* 0xffffff0005067890 */ /* 0x000fc6000fffe03f */
[----:B------:R1:W-:Y:S01]  /*8e80*/  LDGSTS.E [R251+0xe200], [R78.64], P3 ;  /* 0x0e2000004efb7fae */ /* 0x0003e20009921848 */
[----:B------:R-:W-:Y:S02]  /*8e90*/  ISETP.NE.U32.AND P3, PT, R16, RZ, PT ;  /* 0x000000ff1000720c */ /* 0x000fe40003f65070 */
[----:B------:R-:W-:Y:S01]  /*8ea0*/  SEL R16, RZ, 0x4, P6 ;  /* 0x00000004ff107807 */ /* 0x000fe20003000000 */
[----:B------:R-:W-:Y:S01]  /*8eb0*/  IMAD.WIDE R82, R29, 0x4, R82 ;  /* 0x000000041d527825 */ /* 0x000fe200078e0252 */
[----:B------:R-:W-:-:S03]  /*8ec0*/  ISETP.GE.AND P6, PT, R0, UR6, PT ;  /* 0x0000000600007c0c */ /* 0x000fc6000bfc6270 */
[----:B------:R-:W-:Y:S01]  /*8ed0*/  IMAD.MOV.U32 R109, RZ, RZ, 0x7f ;  /* 0x0000007fff6d7424 */ /* 0x000fe200078e00ff */
[----:B------:R-:W-:Y:S01]  /*8ee0*/  SEL R16, R16, RZ, P5 ;  /* 0x000000ff10107207 */ /* 0x000fe20002800000 */
[----:B------:R-:W-:Y:S01]  /*8ef0*/  IMAD.WIDE R86, R29, 0x4, R86 ;  /* 0x000000041d567825 */ /* 0x000fe200078e0256 */
[----:B------:R1:W-:Y:S02]  /*8f00*/  LDGSTS.E [R251+0xe600], [R82.64], P1 ;  /* 0x0e60000052fb7fae */ /* 0x0003e40008921848 */
[----:B------:R-:W-:Y:S02]  /*8f10*/  IADD3 R109, R109, c[0x0][0x180], RZ ;  /* 0x000060006d6d7a10 */ /* 0x000fe40007ffe0ff */
[----:B------:R-:W-:Y:S01]  /*8f20*/  ISETP.NE.U32.AND P1, PT, R16, RZ, PT ;  /* 0x000000ff1000720c */ /* 0x000fe20003f25070 */
[----:B------:R2:W-:Y:S01]  /*8f30*/  LDGSTS.E [R251+0xea00], [R86.64], P2 ;  /* 0x0ea0000056fb7fae */ /* 0x0005e20009121848 */
[----:B------:R-:W-:Y:S02]  /*8f40*/  SEL R16, RZ, 0x4, P6 ;  /* 0x00000004ff107807 */ /* 0x000fe40003000000 */
[----:B------:R-:W-:-:S02]  /*8f50*/  ISETP.NE.U32.AND P6, PT, R17, RZ, PT ;  /* 0x000000ff1100720c */ /* 0x000fc40003fc5070 */
[----:B------:R-:W-:Y:S02]  /*8f60*/  ISETP.GT.AND P2, PT, R109, 0x17f, PT ;  /* 0x0000017f6d00780c */ /* 0x000fe40003f44270 */
[--C-:B-1----:R-:W-:Y:S02]  /*8f70*/  SHF.R.U32.HI R109, RZ, 0x6, R108.reuse ;  /* 0x00000006ff6d7819 */ /* 0x102fe4000001166c */
[----:B------:R-:W-:Y:S02]  /*8f80*/  SHF.R.U32.HI R108, RZ, 0x6, R108 ;  /* 0x00000006ff6c7819 */ /* 0x000fe4000001166c */
[----:B------:R-:W-:Y:S01]  /*8f90*/  SGXT.U32 R109, R109, 0x1 ;  /* 0x000000016d6d781a */ /* 0x000fe20000000000 */
[----:B------:R-:W-:Y:S01]  /*8fa0*/  IMAD.WIDE R90, R29, 0x4, R90 ;  /* 0x000000041d5a7825 */ /* 0x000fe200078e025a */
[----:B------:R-:W-:Y:S02]  /*8fb0*/  SGXT.U32 R108, R108, 0x1 ;  /* 0x000000016c6c781a */ /* 0x000fe40000000000 */
[----:B------:R-:W-:-:S02]  /*8fc0*/  LOP3.LUT R109, R109, 0x4, RZ, 0xfc, !PT ;  /* 0x000000046d6d7812 */ /* 0x000fc400078efcff */
[----:B------:R1:W-:Y:S01]  /*8fd0*/  LDGSTS.E [R251+0xee00], [R90.64], P6 ;  /* 0x0ee000005afb7fae */ /* 0x0003e2000b121848 */
[----:B------:R-:W-:Y:S02]  /*8fe0*/  LOP3.LUT R108, R108, 0x8, RZ, 0xfc, !PT ;  /* 0x000000086c6c7812 */ /* 0x000fe400078efcff */
[----:B------:R-:W-:Y:S02]  /*8ff0*/  ISETP.GE.AND P6, PT, R109, UR6, PT ;  /* 0x000000066d007c0c */ /* 0x000fe4000bfc6270 */
[----:B------:R-:W-:Y:S02]  /*9000*/  SEL R0, R16, RZ, P2 ;  /* 0x000000ff10007207 */ /* 0x000fe40001000000 */
[----:B------:R-:W-:Y:S02]  /*9010*/  SEL R16, RZ, 0x4, P6 ;  /* 0x00000004ff107807 */ /* 0x000fe40003000000 */
[----:B------:R-:W-:Y:S02]  /*9020*/  ISETP.GE.AND P6, PT, R108, UR6, PT ;  /* 0x000000066c007c0c */ /* 0x000fe4000bfc6270 */
[----:B------:R-:W1:Y:S01]  /*9030*/  S2R R108, SR_TID.X ;  /* 0x00000000006c7919 */ /* 0x000e620000002100 */
[----:B------:R-:W-:Y:S01]  /*9040*/  IMAD.WIDE R94, R29, 0x4, R94 ;  /* 0x000000041d5e7825 */ /* 0x000fe200078e025e */
[----:B------:R-:W-:-:S04]  /*9050*/  SEL R16, R16, RZ, P2 ;  /* 0x000000ff10107207 */ /* 0x000fc80001000000 */
[----:B------:R1:W-:Y:S01]  /*9060*/  LDGSTS.E [R251+0xf200], [R94.64], P0 ;  /* 0x0f2000005efb7fae */ /* 0x0003e20008121848 */
[----:B------:R-:W-:Y:S02]  /*9070*/  ISETP.NE.U32.AND P0, PT, R16, RZ, PT ;  /* 0x000000ff1000720c */ /* 0x000fe40003f05070 */
[----:B------:R-:W-:Y:S02]  /*9080*/  SEL R16, RZ, 0x4, P6 ;  /* 0x00000004ff107807 */ /* 0x000fe40003000000 */
[----:B-1----:R-:W-:-:S04]  /*9090*/  SHF.R.U32.HI R109, RZ, 0x6, R108 ;  /* 0x00000006ff6d7819 */ /* 0x002fc8000001166c */
[----:B------:R-:W-:-:S04]  /*90a0*/  SGXT.U32 R109, R109, 0x1 ;  /* 0x000000016d6d781a */ /* 0x000fc80000000000 */
[----:B------:R-:W-:Y:S02]  /*90b0*/  LOP3.LUT R109, R109, 0xc, RZ, 0xfc, !PT ;  /* 0x0000000c6d6d7812 */ /* 0x000fe400078efcff */
[----:B------:R-:W-:Y:S02]  /*90c0*/  SHF.R.U32.HI R108, RZ, 0x6, R108 ;  /* 0x00000006ff6c7819 */ /* 0x000fe4000001166c */
[----:B------:R-:W-:Y:S02]  /*90d0*/  ISETP.GE.AND P6, PT, R109, UR6, PT ;  /* 0x000000066d007c0c */ /* 0x000fe4000bfc6270 */
[----:B------:R-:W1:Y:S01]  /*90e0*/  S2R R109, SR_TID.X ;  /* 0x00000000006d7919 */ /* 0x000e620000002100 */
[----:B------:R-:W-:Y:S01]  /*90f0*/  SGXT.U32 R108, R108, 0x1 ;  /* 0x000000016c6c781a */ /* 0x000fe20000000000 */
[----:B------:R-:W-:Y:S01]  /*9100*/  IMAD.WIDE R98, R29, 0x4, R98 ;  /* 0x000000041d627825 */ /* 0x000fe200078e0262 */
[----:B------:R-:W-:Y:S02]  /*9110*/  SEL R16, R16, RZ, P2 ;  /* 0x000000ff10107207 */ /* 0x000fe40001000000 */
[----:B------:R-:W-:-:S02]  /*9120*/  LOP3.LUT R108, R108, 0x10, RZ, 0xfc, !PT ;  /* 0x000000106c6c7812 */ /* 0x000fc400078efcff */
[----:B------:R1:W-:Y:S01]  /*9130*/  LDGSTS.E [R251+0xf600], [R98.64], P4 ;  /* 0x0f60000062fb7fae */ /* 0x0003e2000a121848 */
[----:B------:R-:W-:Y:S02]  /*9140*/  ISETP.NE.U32.AND P4, PT, R16, RZ, PT ;  /* 0x000000ff1000720c */ /* 0x000fe40003f85070 */
[----:B------:R-:W-:Y:S02]  /*9150*/  SEL R16, RZ, 0x4, P6 ;  /* 0x00000004ff107807 */ /* 0x000fe40003000000 */
[----:B------:R-:W-:Y:S02]  /*9160*/  ISETP.GE.AND P6, PT, R108, UR6, PT ;  /* 0x000000066c007c0c */ /* 0x000fe4000bfc6270 */
[----:B------:R-:W2:Y:S01]  /*9170*/  S2R R108, SR_TID.X ;  /* 0x00000000006c7919 */ /* 0x000ea20000002100 */
[----:B------:R-:W-:Y:S01]  /*9180*/  IMAD.WIDE R102, R29, 0x4, R102 ;  /* 0x000000041d667825 */ /* 0x000fe200078e0266 */
[----:B------:R-:W-:-:S04]  /*9190*/  SEL R16, R16, RZ, P2 ;  /* 0x000000ff10107207 */ /* 0x000fc80001000000 */
[----:B------:R2:W-:Y:S01]  /*91a0*/  LDGSTS.E [R251+0xfa00], [R102.64], P3 ;  /* 0x0fa0000066fb7fae */ /* 0x0005e20009921848 */
[----:B-1----:R-:W-:Y:S02]  /*91b0*/  SHF.R.U32.HI R104, RZ, 0x6, R109 ;  /* 0x00000006ff687819 */ /* 0x002fe4000001166d */
[----:B------:R-:W-:Y:S02]  /*91c0*/  ISETP.NE.U32.AND P3, PT, R16, RZ, PT ;  /* 0x000000ff1000720c */ /* 0x000fe40003f65070 */
[----:B------:R-:W-:Y:S02]  /*91d0*/  SGXT.U32 R104, R104, 0x1 ;  /* 0x000000016868781a */ /* 0x000fe40000000000 */
[----:B------:R-:W-:Y:S01]  /*91e0*/  SEL R16, RZ, 0x4, P6 ;  /* 0x00000004ff107807 */ /* 0x000fe20003000000 */
[----:B------:R-:W-:Y:S01]  /*91f0*/  IMAD.WIDE R116, R29, 0x4, R116 ;  /* 0x000000041d747825 */ /* 0x000fe200078e0274 */
[----:B------:R-:W-:Y:S02]  /*9200*/  LOP3.LUT R104, R104, 0x14, RZ, 0xfc, !PT ;  /* 0x0000001468687812 */ /* 0x000fe400078efcff */
[----:B------:R-:W-:-:S02]  /*9210*/  SEL R16, R16, RZ, P2 ;  /* 0x000000ff10107207 */ /* 0x000fc40001000000 */
[----:B------:R-:W-:Y:S01]  /*9220*/  ISETP.GE.AND P6, PT, R104, UR6, PT ;  /* 0x0000000668007c0c */ /* 0x000fe2000bfc6270 */
[----:B------:R1:W-:Y:S01]  /*9230*/  LDGSTS.E [R251+0xfe00], [R116.64], P1 ;  /* 0x0fe0000074fb7fae */ /* 0x0003e20008921848 */
[----:B--2---:R-:W-:Y:S02]  /*9240*/  LOP3.LUT R109, R108, 0x7f, RZ, 0xc0, !PT ;  /* 0x0000007f6c6d7812 */ /* 0x004fe400078ec0ff */
[----:B------:R-:W-:Y:S01]  /*9250*/  ISETP.NE.U32.AND P1, PT, R16, RZ, PT ;  /* 0x000000ff1000720c */ /* 0x000fe20003f25070 */
[----:B------:R-:W2:Y:S01]  /*9260*/  S2R R250, SR_TID.X ;  /* 0x0000000000fa7919 */ /* 0x000ea20000002100 */
[----:B------:R-:W-:Y:S02]  /*9270*/  SEL R16, RZ, 0x4, P6 ;  /* 0x00000004ff107807 */ /* 0x000fe40003000000 */
[----:B------:R-:W-:Y:S01]  /*9280*/  ISETP.GE.AND P6, PT, R109, UR4, PT ;  /* 0x000000046d007c0c */ /* 0x000fe2000bfc6270 */
[----:B------:R-:W1:Y:S03]  /*9290*/  S2R R105, SR_TID.X ;  /* 0x0000000000697919 */ /* 0x000e660000002100 */
[----:B------:R-:W-:Y:S01]  /*92a0*/  SEL R17, RZ, 0x4, P6 ;  /* 0x00000004ff117807 */ /* 0x000fe20003000000 */
[----:B------:R-:W0:Y:S01]  /*92b0*/  LDGDEPBAR ;  /* 0x00000000000079af */ /* 0x000e220000000000 */
[----:B------:R-:W-:Y:S01]  /*92c0*/  SEL R104, R16, RZ, P2 ;  /* 0x000000ff10687207 */ /* 0x000fe20001000000 */
[----:B------:R-:W-:Y:S01]  /*92d0*/  IMAD.MOV.U32 R16, RZ, RZ, c[0x0][0x18c] ;  /* 0x00006300ff107624 */ /* 0x000fe200078e00ff */
[----:B------:R-:W-:-:S03]  /*92e0*/  SEL R17, R17, RZ, P5 ;  /* 0x000000ff11117207 */ /* 0x000fc60002800000 */
[----:B------:R-:W-:Y:S01]  /*92f0*/  IMAD.SHL.U32 R21, R16, 0x80, RZ ;  /* 0x0000008010157824 */ /* 0x000fe200078e00ff */
[----:B------:R-:W-:Y:S02]  /*9300*/  ISETP.NE.U32.AND P5, PT, R17, RZ, PT ;  /* 0x000000ff1100720c */ /* 0x000fe40003fa5070 */
[----:B------:R-:W3:Y:S01]  /*9310*/  LDL.LU.64 R16, [R1+0x48] ;  /* 0x0000480001107983 */ /* 0x000ee20000300a00 */
[----:B------:R-:W-:Y:S01]  /*9320*/  IMAD.WIDE R120, R21, 0x4, R120 ;  /* 0x0000000415787825 */ /* 0x000fe200078e0278 */
[----:B--2---:R-:W-:-:S03]  /*9330*/  LOP3.LUT R250, R250, 0x7f, RZ, 0xc0, !PT ;  /* 0x0000007ffafa7812 */ /* 0x004fc600078ec0ff */
[----:B------:R-:W-:-:S04]  /*9340*/  IMAD.WIDE R136, R21, 0x4, R136 ;  /* 0x0000000415887825 */ /* 0x000fc800078e0288 */
[----:B------:R-:W-:Y:S02]  /*9350*/  IMAD.SHL.U32 R250, R250, 0x4, RZ ;  /* 0x00000004fafa7824 */ /* 0x000fe400078e00ff */
[----:B------:R-:W-:-:S03]  /*9360*/  IMAD.WIDE R152, R21, 0x4, R152 ;  /* 0x0000000415987825 */ /* 0x000fc600078e0298 */
[----:B------:R2:W-:Y:S01]  /*9370*/  LDGSTS.E [R250+0x20000], [R120.64], P5 ;  /* 0x2000000078fa7fae */ /* 0x0005e2000a921848 */
[----:B------:R-:W-:-:S04]  /*9380*/  IMAD.WIDE R168, R21, 0x4, R168 ;  /* 0x0000000415a87825 */ /* 0x000fc800078e02a8 */
[C---:B------:R-:W-:Y:S01]  /*9390*/  IMAD.WIDE R184, R21.reuse, 0x4, R184 ;  /* 0x0000000415b87825 */ /* 0x040fe200078e02b8 */
[----:B------:R2:W-:Y:S03]  /*93a0*/  LDGSTS.E [R250+0x21000], [R136.64], P5 ;  /* 0x2100000088fa7fae */ /* 0x0005e6000a921848 */
[C---:B------:R-:W-:Y:S01]  /*93b0*/  IMAD.WIDE R122, R21.reuse, 0x4, R122 ;  /* 0x00000004157a7825 */ /* 0x040fe200078e027a */
[----:B------:R2:W-:Y:S03]  /*93c0*/  LDGSTS.E [R250+0x22000], [R152.64], P5 ;  /* 0x2200000098fa7fae */ /* 0x0005e6000a921848 */
[C---:B------:R-:W-:Y:S01]  /*93d0*/  IMAD.WIDE R124, R21.reuse, 0x4, R124 ;  /* 0x00000004157c7825 */ /* 0x040fe200078e027c */
[----:B------:R2:W-:Y:S03]  /*93e0*/  LDGSTS.E [R250+0x23000], [R168.64], P5 ;  /* 0x23000000a8fa7fae */ /* 0x0005e6000a921848 */
[C---:B------:R-:W-:Y:S01]  /*93f0*/  IMAD.WIDE R126, R21.reuse, 0x4, R126 ;  /* 0x00000004157e7825 */ /* 0x040fe200078e027e */
[----:B------:R-:W-:Y:S01]  /*9400*/  LOP3.LUT R252, R250, 0x10, RZ, 0x3c, !PT ;  /* 0x00000010fafc7812 */ /* 0x000fe200078e3cff */
[----:B------:R2:W-:Y:S02]  /*9410*/  LDGSTS.E [R250+0x24000], [R184.64], P5 ;  /* 0x24000000b8fa7fae */ /* 0x0005e4000a921848 */
[----:B------:R-:W-:-:S04]  /*9420*/  IMAD.WIDE R128, R21, 0x4, R128 ;  /* 0x0000000415807825 */ /* 0x000fc800078e0280 */
        /* <DEDUP_REMOVED lines=32> */
[C---:B------:R-:W-:Y:S01]  /*9630*/  IMAD.WIDE R202, R21.reuse, 0x4, R202 ;  /* 0x0000000415ca7825 */ /* 0x040fe200078e02ca */
[----:B------:R2:W-:Y:S03]  /*9640*/  LDGSTS.E [R250+0x25000], [R200.64], P5 ;  /* 0x25000000c8fa7fae */ /* 0x0005e6000a921848 */
        /* <DEDUP_REMOVED lines=28> */
[----:B------:R-:W-:Y:S01]  /*9810*/  IMAD.WIDE R246, R21, 0x4, R246 ;  /* 0x0000000415f67825 */ /* 0x000fe200078e02f6 */
[----:B-1----:R-:W-:Y:S01]  /*9820*/  LOP3.LUT R21, R105, 0x7f, RZ, 0xc0, !PT ;  /* 0x0000007f69157812 */ /* 0x002fe200078ec0ff */
[----:B------:R2:W-:Y:S04]  /*9830*/  LDGSTS.E [R252+0x25200], [R202.64], P5 ;  /* 0x25200000cafc7fae */ /* 0x0005e8000a921848 */
[----:B------:R-:W-:Y:S01]  /*9840*/  IMAD.SHL.U32 R105, R21, 0x4, RZ ;  /* 0x0000000415697824 */ /* 0x000fe200078e00ff */
[----:B------:R2:W-:Y:S04]  /*9850*/  LDGSTS.E [R252+0x26200], [R218.64], P5 ;  /* 0x26200000dafc7fae */ /* 0x0005e8000a921848 */
[----:B------:R-:W-:Y:S01]  /*9860*/  LOP3.LUT R105, R105, 0x20, RZ, 0x3c, !PT ;  /* 0x0000002069697812 */ /* 0x000fe200078e3cff */
[----:B------:R2:W-:Y:S04]  /*9870*/  LDGSTS.E [R252+0x27200], [R234.64], P5 ;  /* 0x27200000eafc7fae */ /* 0x0005e8000a921848 */
[----:B------:R1:W-:Y:S04]  /*9880*/  LDGSTS.E [R105+0x20400], [R124.64], P5 ;  /* 0x204000007c697fae */ /* 0x0003e8000a921848 */
[----:B------:R1:W-:Y:S01]  /*9890*/  LDGSTS.E [R105+0x21400], [R140.64], P5 ;  /* 0x214000008c697fae */ /* 0x0003e2000a921848 */
[----:B------:R-:W-:-:S03]  /*98a0*/  IMAD.SHL.U32 R21, R21, 0x4, RZ ;  /* 0x0000000415157824 */ /* 0x000fc600078e00ff */
        /* <DEDUP_REMOVED lines=8> */
[----:B------:R2:W-:Y:S01]  /*9930*/  LDGSTS.E [R21+0x21600], [R142.64], P5 ;  /* 0x216000008e157fae */ /* 0x0005e2000a921848 */
[----:B-1----:R-:W-:-:S03]  /*9940*/  LOP3.LUT R105, R108, 0x7f, RZ, 0xc0, !PT ;  /* 0x0000007f6c697812 */ /* 0x002fc600078ec0ff */
[----:B------:R1:W-:Y:S02]  /*9950*/  LDGSTS.E [R21+0x22600], [R158.64], P5 ;  /* 0x226000009e157fae */ /* 0x0003e4000a921848 */
[C---:B------:R-:W-:Y:S02]  /*9960*/  IMAD.SHL.U32 R108, R105.reuse, 0x4, RZ ;  /* 0x00000004696c7824 */ /* 0x040fe400078e00ff */
[----:B------:R1:W-:Y:S03]  /*9970*/  LDGSTS.E [R21+0x23600], [R174.64], P5 ;  /* 0x23600000ae157fae */ /* 0x0003e6000a921848 */
[----:B------:R-:W-:Y:S01]  /*9980*/  LOP3.LUT R108, R108, 0x40, RZ, 0x3c, !PT ;  /* 0x000000406c6c7812 */ /* 0x000fe200078e3cff */
        /* <DEDUP_REMOVED lines=16> */
[----:B-1----:R-:W-:-:S03]  /*9a90*/  IMAD.SHL.U32 R108, R109, 0x4, RZ ;  /* 0x000000046d6c7824 */ /* 0x002fc600078e00ff */
        /* <DEDUP_REMOVED lines=12> */
[----:B--2---:R-:W-:-:S03]  /*9b60*/  IMAD.SHL.U32 R105, R109, 0x4, RZ ;  /* 0x000000046d697824 */ /* 0x004fc600078e00ff */
[----:B------:R1:W-:Y:S04]  /*9b70*/  LDGSTS.E [R108+0x25c00], [R212.64], P5 ;  /* 0x25c00000d46c7fae */ /* 0x0003e8000a921848 */
[----:B------:R1:W-:Y:S04]  /*9b80*/  LDGSTS.E [R108+0x26c00], [R228.64], P5 ;  /* 0x26c00000e46c7fae */ /* 0x0003e8000a921848 */
[----:B------:R1:W-:Y:S01]  /*9b90*/  LDGSTS.E [R108+0x27c00], [R244.64], P5 ;  /* 0x27c00000f46c7fae */ /* 0x0003e2000a921848 */
[----:B------:R-:W-:Y:S02]  /*9ba0*/  LOP3.LUT R105, R105, 0x70, RZ, 0x3c, !PT ;  /* 0x0000007069697812 */ /* 0x000fe400078e3cff */
[----:B------:R-:W-:Y:S01]  /*9bb0*/  ISETP.NE.U32.AND P6, PT, R0, RZ, PT ;  /* 0x000000ff0000720c */ /* 0x000fe20003fc5070 */
[----:B---3--:R-:W-:Y:S01]  /*9bc0*/  IMAD.WIDE R16, R29, 0x4, R16 ;  /* 0x000000041d107825 */ /* 0x008fe200078e0210 */
[----:B------:R-:W2:Y:S04]  /*9bd0*/  LDL.LU R109, [R1+0x6c] ;  /* 0x00006c00016d7983 */ /* 0x000ea80000300800 */
[----:B------:R3:W-:Y:S04]  /*9be0*/  LDGSTS.E [R105+0x20e00], [R134.64], P5 ;  /* 0x20e0000086697fae */ /* 0x0007e8000a921848 */
[----:B-1----:R-:W3:Y:S04]  /*9bf0*/  S2R R108, SR_TID.X ;  /* 0x00000000006c7919 */ /* 0x002ee80000002100 */
[----:B------:R3:W-:Y:S04]  /*9c00*/  LDGSTS.E [R105+0x21e00], [R150.64], P5 ;  /* 0x21e0000096697fae */ /* 0x0007e8000a921848 */
[----:B------:R3:W-:Y:S04]  /*9c10*/  LDGSTS.E [R105+0x22e00], [R166.64], P5 ;  /* 0x22e00000a6697fae */ /* 0x0007e8000a921848 */
[----:B------:R3:W-:Y:S04]  /*9c20*/  LDGSTS.E [R105+0x23e00], [R182.64], P5 ;  /* 0x23e00000b6697fae */ /* 0x0007e8000a921848 */
[----:B------:R3:W-:Y:S04]  /*9c30*/  LDGSTS.E [R105+0x24e00], [R198.64], P5 ;  /* 0x24e00000c6697fae */ /* 0x0007e8000a921848 */
[----:B------:R3:W-:Y:S04]  /*9c40*/  LDGSTS.E [R105+0x25e00], [R214.64], P5 ;  /* 0x25e00000d6697fae */ /* 0x0007e8000a921848 */
[----:B------:R3:W-:Y:S04]  /*9c50*/  LDGSTS.E [R105+0x26e00], [R230.64], P5 ;  /* 0x26e00000e6697fae */ /* 0x0007e8000a921848 */
[----:B------:R3:W-:Y:S04]  /*9c60*/  LDGSTS.E [R105+0x27e00], [R246.64], P5 ;  /* 0x27e00000f6697fae */ /* 0x0007e8000a921848 */
[----:B------:R-:W0:Y:S04]  /*9c70*/  LDGDEPBAR ;  /* 0x00000000000079af */ /* 0x000e280000000000 */
[----:B------:R-:W-:Y:S01]  /*9c80*/  BAR.SYNC.DEFER_BLOCKING 0x0 ;  /* 0x0000000000007b1d */ /* 0x000fe20000010000 */
[----:B---3--:R-:W-:-:S05]  /*9c90*/  SHF.R.U32.HI R105, RZ, 0x6, R108 ;  /* 0x00000006ff697819 */ /* 0x008fca000001166c */
[----:B------:R-:W3:Y:S01]  /*9ca0*/  LDL.LU.64 R40, [R1+0x38] ;  /* 0x0000380001287983 */ /* 0x000ee20000300a00 */
[----:B------:R-:W-:-:S04]  /*9cb0*/  SGXT.U32 R105, R105, 0x1 ;  /* 0x000000016969781a */ /* 0x000fc80000000000 */
[----:B------:R-:W-:-:S04]  /*9cc0*/  LOP3.LUT R105, R105, 0x18, RZ, 0xfc, !PT ;  /* 0x0000001869697812 */ /* 0x000fc800078efcff */
[----:B------:R-:W-:-:S04]  /*9cd0*/  ISETP.GE.AND P5, PT, R105, UR6, PT ;  /* 0x0000000669007c0c */ /* 0x000fc8000bfa6270 */
[----:B------:R-:W-:Y:S01]  /*9ce0*/  SEL R252, RZ, 0x4, P5 ;  /* 0x00000004fffc7807 */ /* 0x000fe20002800000 */
[----:B------:R-:W-:Y:S01]  /*9cf0*/  @!PT LDS RZ, [RZ] ;  /* 0x00000000fffff984 */ /* 0x000fe20000000800 */
[----:B------:R-:W-:Y:S01]  /*9d00*/  @!PT LDS RZ, [RZ] ;  /* 0x00000000fffff984 */ /* 0x000fe20000000800 */
[----:B------:R-:W-:Y:S01]  /*9d10*/  @!PT LDS RZ, [RZ] ;  /* 0x00000000fffff984 */ /* 0x000fe20000000800 */
[----:B------:R1:W-:Y:S03]  /*9d20*/  LDGSTS.E [R2+0x10000], [R16.64], P6 ;  /* 0x1000000010027fae */ /* 0x0003e6000b121848 */
[----:B-1----:R-:W-:-:S04]  /*9d30*/  SEL R16, R252, RZ, P2 ;  /* 0x000000fffc107207 */ /* 0x002fc80001000000 */
[----:B------:R-:W-:Y:S02]  /*9d40*/  ISETP.NE.U32.AND P6, PT, R16, RZ, PT ;  /* 0x000000ff1000720c */ /* 0x000fe40003fc5070 */
[----:B------:R-:W3:Y:S01]  /*9d50*/  LDL.LU.64 R16, [R1+0x40] ;  /* 0x0000400001107983 */ /* 0x000ee20000300a00 */
[----:B------:R-:W-:-:S04]  /*9d60*/  SHF.R.U32.HI R108, RZ, 0x6, R108 ;  /* 0x00000006ff6c7819 */ /* 0x000fc8000001166c */
        /* <DEDUP_REMOVED lines=8> */
[----:B------:R-:W-:-:S04]  /*9df0*/  ISETP.GE.AND P5, PT, R105, UR6, PT ;  /* 0x0000000669007c0c */ /* 0x000fc8000bfa6270 */
[----:B------:R-:W-:Y:S02]  /*9e00*/  SEL R252, RZ, 0x4, P5 ;  /* 0x00000004fffc7807 */ /* 0x000fe40002800000 */
[----:B--2---:R-:W-:-:S04]  /*9e10*/  LOP3.LUT R109, R109, 0xfffffffb, RZ, 0xc0, !PT ;  /* 0xfffffffb6d6d7812 */ /* 0x004fc800078ec0ff */
[----:B------:R-:W-:-:S05]  /*9e20*/  @P6 LOP3.LUT R109, R109, 0x4, RZ, 0xfc, !PT ;  /* 0x000000046d6d6812 */ /* 0x000fca00078efcff */
[----:B------:R1:W-:Y:S01]  /*9e30*/  STL [R1+0x6c], R109 ;  /* 0x00006c6d01007387 */ /* 0x0003e20000100800 */
[----:B---3--:R-:W-:-:S05]  /*9e40*/  IMAD.WIDE R16, R29, 0x4, R16 ;  /* 0x000000041d107825 */ /* 0x008fca00078e0210 */
[----:B------:R2:W-:Y:S02]  /*9e50*/  LDGSTS.E [R2+0x10400], [R16.64], P0 ;  /* 0x1040000010027fae */ /* 0x0005e40008121848 */
[----:B--2---:R-:W-:-:S04]  /*9e60*/  SEL R16, R21, RZ, P2 ;  /* 0x000000ff15107207 */ /* 0x004fc80001000000 */
[----:B------:R-:W-:Y:S01]  /*9e70*/  ISETP.NE.U32.AND P0, PT, R16, RZ, PT ;  /* 0x000000ff1000720c */ /* 0x000fe20003f05070 */
[----:B------:R-:W-:-:S05]  /*9e80*/  IMAD.WIDE R16, R29, 0x4, R40 ;  /* 0x000000041d107825 */ /* 0x000fca00078e0228 */
[----:B------:R2:W-:Y:S02]  /*9e90*/  LDGSTS.E [R2+0x10800], [R16.64], P4 ;  /* 0x1080000010027fae */ /* 0x0005e4000a121848 */
[----:B--2---:R-:W-:-:S04]  /*9ea0*/  SEL R16, R252, RZ, P2 ;  /* 0x000000fffc107207 */ /* 0x004fc80001000000 */
[----:B------:R-:W-:Y:S02]  /*9eb0*/  ISETP.NE.U32.AND P4, PT, R16, RZ, PT ;  /* 0x000000ff1000720c */ /* 0x000fe40003f85070 */
[----:B------:R-:W2:Y:S01]  /*9ec0*/  LDL.LU.64 R16, [R1+0x30] ;  /* 0x0000300001107983 */ /* 0x000ea20000300a00 */
[--C-:B------:R-:W-:Y:S02]  /*9ed0*/  SHF.R.U32.HI R105, RZ, 0x6, R108.reuse ;  /* 0x00000006ff697819 */ /* 0x100fe4000001166c */
[----:B------:R-:W-:Y:S01]  /*9ee0*/  SHF.R.U32.HI R108, RZ, 0x6, R108 ;  /* 0x00000006ff6c7819 */ /* 0x000fe2000001166c */
[----:B------:R-:W3:Y:S01]  /*9ef0*/  S2R R25, SR_TID.X ;  /* 0x0000000000197919 */ /* 0x000ee20000002100 */
[----:B------:R-:W-:Y:S02]  /*9f00*/  SGXT.U32 R105, R105, 0x1 ;  /* 0x000000016969781a */ /* 0x000fe40000000000 */
[----:B------:R-:W-:Y:S01]  /*9f10*/  SGXT.U32 R108, R108, 0x1 ;  /* 0x000000016c6c781a */ /* 0x000fe20000000000 */
[----:B------:R-:W-:Y:S01]  /*9f20*/  IMAD.MOV.U32 R252, RZ, RZ, c[0x0][0x188] ;  /* 0x00006200fffc7624 */ /* 0x000fe200078e00ff */
[----:B------:R-:W-:Y:S01]  /*9f30*/  LOP3.LUT R105, R105, 0x24, RZ, 0xfc, !PT ;  /* 0x0000002469697812 */ /* 0x000fe200078efcff */
[----:B------:R-:W4:Y:S01]  /*9f40*/  LDL.LU.64 R40, [R1+0x18] ;  /* 0x0000180001287983 */ /* 0x000f220000300a00 */
[----:B------:R-:W-:-:S02]  /*9f50*/  LOP3.LUT R108, R108, 0x28, RZ, 0xfc, !PT ;  /* 0x000000286c6c7812 */ /* 0x000fc400078efcff */
[----:B------:R-:W-:-:S04]  /*9f60*/  ISETP.GE.AND P5, PT, R105, UR6, PT ;  /* 0x0000000669007c0c */ /* 0x000fc8000bfa6270 */
[----:B------:R-:W-:Y:S02]  /*9f70*/  SEL R250, RZ, 0x4, P5 ;  /* 0x00000004fffa7807 */ /* 0x000fe40002800000 */
[----:B------:R-:W-:Y:S02]  /*9f80*/  ISETP.GE.AND P5, PT, R108, UR6, PT ;  /* 0x000000066c007c0c */ /* 0x000fe4000bfa6270 */
[----:B------:R-:W1:Y:S02]  /*9f90*/  S2R R108, SR_TID.X ;  /* 0x00000000006c7919 */ /* 0x000e640000002100 */
[----:B------:R-:W-:Y:S02]  /*9fa0*/  SEL R0, RZ, 0x4, P5 ;  /* 0x00000004ff007807 */ /* 0x000fe40002800000 */
[----:B-1----:R-:W-:-:S04]  /*9fb0*/  SHF.R.U32.HI R105, RZ, 0x6, R108 ;  /* 0x00000006ff697819 */ /* 0x002fc8000001166c */
[----:B------:R-:W-:-:S04]  /*9fc0*/  SGXT.U32 R105, R105, 0x1 ;  /* 0x000000016969781a */ /* 0x000fc80000000000 */
[----:B------:R-:W-:-:S04]  /*9fd0*/  LOP3.LUT R105, R105, 0x2c, RZ, 0xfc, !PT ;  /* 0x0000002c69697812 */ /* 0x000fc800078efcff */
[----:B------:R-:W-:Y:S02]  /*9fe0*/  ISETP.GE.AND P5, PT, R105, UR6, PT ;  /* 0x0000000669007c0c */ /* 0x000fe4000bfa6270 */
[--C-:B------:R-:W-:Y:S02]  /*9ff0*/  SHF.R.U32.HI R105, RZ, 0x6, R108.reuse ;  /* 0x00000006ff697819 */ /* 0x100fe4000001166c */
[----:B------:R-:W-:Y:S02]  /*a000*/  SHF.R.U32.HI R21, RZ, 0x6, R108 ;  /* 0x00000006ff157819 */ /* 0x000fe4000001166c */
[----:B------:R-:W-:Y:S02]  /*a010*/  SGXT.U32 R105, R105, 0x1 ;  /* 0x000000016969781a */ /* 0x000fe40000000000 */
[----:B------:R-:W-:Y:S02]  /*a020*/  SGXT.U32 R21, R21, 0x1 ;  /* 0x000000011515781a */ /* 0x000fe40000000000 */
[----:B------:R-:W-:-:S02]  /*a030*/  LOP3.LUT R105, R105, 0x30, RZ, 0xfc, !PT ;  /* 0x0000003069697812 */ /* 0x000fc400078efcff */
[----:B---3--:R-:W-:Y:S02]  /*a040*/  SHF.R.U32.HI R25, RZ, 0x6, R25 ;  /* 0x00000006ff197819 */ /* 0x008fe40000011619 */
[----:B------:R-:W-:Y:S02]  /*a050*/  SEL R108, RZ, 0x4, P5 ;  /* 0x00000004ff6c7807 */ /* 0x000fe40002800000 */
[----:B------:R-:W-:Y:S02]  /*a060*/  ISETP.GE.AND P5, PT, R105, UR6, PT ;  /* 0x0000000669007c0c */ /* 0x000fe4000bfa6270 */
[----:B------:R-:W-:Y:S02]  /*a070*/  LOP3.LUT R21, R21, 0x34, RZ, 0xfc, !PT ;  /* 0x0000003415157812 */ /* 0x000fe400078efcff */
[----:B------:R-:W-:Y:S02]  /*a080*/  SGXT.U32 R25, R25, 0x1 ;  /* 0x000000011919781a */ /* 0x000fe40000000000 */
[----:B------:R-:W-:-:S02]  /*a090*/  SEL R105, RZ, 0x4, P5 ;  /* 0x00000004ff697807 */ /* 0x000fc40002800000 */
[----:B------:R-:W-:Y:S02]  /*a0a0*/  ISETP.GE.AND P5, PT, R21, UR6, PT ;  /* 0x0000000615007c0c */ /* 0x000fe4000bfa6270 */
[----:B------:R-:W-:Y:S01]  /*a0b0*/  LOP3.LUT R25, R25, 0x38, RZ, 0xfc, !PT ;  /* 0x0000003819197812 */ /* 0x000fe200078efcff */
[----:B------:R-:W-:Y:S01]  /*a0c0*/  IMAD.SHL.U32 R252, R252, 0x80, RZ ;  /* 0x00000080fcfc7824 */ /* 0x000fe200078e00ff */
[----:B------:R-:W-:Y:S02]  /*a0d0*/  SEL R21, RZ, 0x4, P5 ;  /* 0x00000004ff157807 */ /* 0x000fe40002800000 */
[----:B------:R-:W-:-:S04]  /*a0e0*/  ISETP.GE.AND P5, PT, R25, UR6, PT ;  /* 0x0000000619007c0c */ /* 0x000fc8000bfa6270 */
[----:B------:R-:W-:Y:S02]  /*a0f0*/  SEL R25, RZ, 0x4, P5 ;  /* 0x00000004ff197807 */ /* 0x000fe40002800000 */
[----:B------:R-:W-:-:S04]  /*a100*/  ISETP.GE.AND P5, PT, R112, UR6, PT ;  /* 0x0000000670007c0c */ /* 0x000fc8000bfa6270 */
[----:B------:R-:W-:Y:S02]  /*a110*/  SEL R29, RZ, 0x4, P5 ;  /* 0x00000004ff1d7807 */ /* 0x000fe40002800000 */
[----:B------:R-:W-:Y:S02]  /*a120*/  ISETP.GE.AND P5, PT, R113, UR6, PT ;  /* 0x0000000671007c0c */ /* 0x000fe4000bfa6270 */
[----:B------:R-:W3:Y:S02]  /*a130*/  LDL.LU.64 R112, [R1+0x8] ;  /* 0x0000080001707983 */ /* 0x000ee40000300a00 */
[----:B------:R-:W-:Y:S01]  /*a140*/  SEL R33, RZ, 0x4, P5 ;  /* 0x00000004ff217807 */ /* 0x000fe20002800000 */
[----:B--2---:R-:W-:-:S05]  /*a150*/  IMAD.WIDE R16, R252, 0x4, R16 ;  /* 0x00000004fc107825 */ /* 0x004fca00078e0210 */
[----:B------:R1:W-:Y:S02]  /*a160*/  LDGSTS.E [R2+0x10c00], [R16.64], P3 ;  /* 0x10c0000010027fae */ /* 0x0003e40009921848 */
[----:B-1----:R-:W-:-:S04]  /*a170*/  SEL R16, R250, RZ, P2 ;  /* 0x000000fffa107207 */ /* 0x002fc80001000000 */
[----:B------:R-:W-:Y:S02]  /*a180*/  ISETP.NE.U32.AND P5, PT, R16, RZ, PT ;  /* 0x000000ff1000720c */ /* 0x000fe40003fa5070 */
[----:B------:R-:W2:Y:S04]  /*a190*/  LDL.LU.64 R16, [R1+0x28] ;  /* 0x0000280001107983 */ /* 0x000ea80000300a00 */
[----:B------:R-:W1:Y:S04]  /*a1a0*/  S2R R37, SR_TID.X ;  /* 0x0000000000257919 */ /* 0x000e680000002100 */
[----:B------:R-:W2:Y:S01]  /*a1b0*/  S2R R250, SR_TID.X ;  /* 0x0000000000fa7919 */ /* 0x000ea20000002100 */
[----:B-1----:R-:W-:-:S04]  /*a1c0*/  SHF.R.U32.HI R37, RZ, 0x6, R37 ;  /* 0x00000006ff257819 */ /* 0x002fc80000011625 */
[----:B------:R-:W-:-:S04]  /*a1d0*/  SGXT.U32 R37, R37, 0x1 ;  /* 0x000000012525781a */ /* 0x000fc80000000000 */
[----:B------:R-:W-:-:S04]  /*a1e0*/  LOP3.LUT R37, R37, 0x44, RZ, 0xfc, !PT ;  /* 0x0000004425257812 */ /* 0x000fc800078efcff */
[----:B------:R-:W-:-:S04]  /*a1f0*/  ISETP.GE.AND P3, PT, R37, UR6, PT ;  /* 0x0000000625007c0c */ /* 0x000fc8000bf66270 */
[----:B------:R-:W-:Y:S02]  /*a200*/  SEL R37, RZ, 0x4, P3 ;  /* 0x00000004ff257807 */ /* 0x000fe40001800000 */
[----:B------:R-:W-:Y:S02]  /*a210*/  ISETP.GE.AND P3, PT, R248, UR6, PT ;  /* 0x00000006f8007c0c */ /* 0x000fe4000bf66270 */
[----:B------:R-:W-:Y:S02]  /*a220*/  ISETP.NE.U32.AND P6, PT, R104, RZ, PT ;  /* 0x000000ff6800720c */ /* 0x000fe40003fc5070 */
[----:B------:R-:W-:Y:S01]  /*a230*/  SEL R248, RZ, 0x4, P3 ;  /* 0x00000004fff87807 */ /* 0x000fe20001800000 */
[----:B------:R-:W3:Y:S01]  /*a240*/  LDL.LU R104, [R1+0x210] ;  /* 0x0002100001687983 */ /* 0x000ee20000300800 */
[----:B------:R-:W-:-:S04]  /*a250*/  ISETP.GE.AND P3, PT, R3, UR6, PT ;  /* 0x0000000603007c0c */ /* 0x000fc8000bf66270 */
[----:B------:R-:W-:Y:S01]  /*a260*/  SEL R3, RZ, 0x4, P3 ;  /* 0x00000004ff037807 */ /* 0x000fe20001800000 */
[----:B--2---:R-:W-:Y:S02]  /*a270*/  IMAD.WIDE R16, R252, 0x4, R16 ;  /* 0x00000004fc107825 */ /* 0x004fe400078e0210 */
[----:B------:R-:W1:Y:S04]  /*a280*/  S2R R252, SR_TID.X ;  /* 0x0000000000fc7919 */ /* 0x000e680000002100 */
[----:B------:R2:W-:Y:S02]  /*a290*/  LDGSTS.E [R2+0x11000], [R16.64], P1 ;  /* 0x1100000010027fae */ /* 0x0005e40008921848 */
[----:B--2---:R-:W-:Y:S02]  /*a2a0*/  SEL R16, R0, RZ, P2 ;  /* 0x000000ff00107207 */ /* 0x004fe40001000000 */
[----:B------:R-:W-:-:S02]  /*a2b0*/  SHF.R.U32.HI R0, RZ, 0x6, R250 ;  /* 0x00000006ff007819 */ /* 0x000fc400000116fa */
[----:B------:R-:W-:Y:S01]  /*a2c0*/  SHF.R.U32.HI R250, RZ, 0x6, R250 ;  /* 0x00000006fffa7819 */ /* 0x000fe200000116fa */
[----:B------:R-:W-:-:S03]  /*a2d0*/  IMAD.MOV.U32 R17, RZ, RZ, c[0x0][0x188] ;  /* 0x00006200ff117624 */ /* 0x000fc600078e00ff */
[----:B------:R-:W-:Y:S01]  /*a2e0*/  SGXT.U32 R250, R250, 0x1 ;  /* 0x00000001fafa781a */ /* 0x000fe20000000000 */
[----:B------:R-:W-:Y:S01]  /*a2f0*/  IMAD.SHL.U32 R17, R17, 0x80, RZ ;  /* 0x0000008011117824 */ /* 0x000fe200078e00ff */
[----:B------:R-:W-:Y:S02]  /*a300*/  SGXT.U32 R0, R0, 0x1 ;  /* 0x000000010000781a */ /* 0x000fe40000000000 */
[----:B------:R-:W-:Y:S02]  /*a310*/  LOP3.LUT R250, R250, 0x50, RZ, 0xfc, !PT ;  /* 0x00000050fafa7812 */ /* 0x000fe400078efcff */
[----:B-1----:R-:W-:Y:S02]  /*a320*/  SHF.R.U32.HI R252, RZ, 0x6, R252 ;  /* 0x00000006fffc7819 */ /* 0x002fe400000116fc */
[----:B------:R-:W-:Y:S02]  /*a330*/  ISETP.GE.AND P1, PT, R250, UR6, PT ;  /* 0x00000006fa007c0c */ /* 0x000fe4000bf26270 */
[----:B------:R-:W-:-:S02]  /*a340*/  LOP3.LUT R0, R0, 0x54, RZ, 0xfc, !PT ;  /* 0x0000005400007812 */ /* 0x000fc400078efcff */
[----:B------:R-:W-:Y:S01]  /*a350*/  ISETP.NE.U32.AND P3, PT, R16, RZ, PT ;  /* 0x000000ff1000720c */ /* 0x000fe20003f65070 */
[----:B----4-:R-:W-:Y:S01]  /*a360*/  IMAD.WIDE R16, R17, 0x4, R40 ;  /* 0x0000000411107825 */ /* 0x010fe200078e0228 */
[----:B------:R-:W-:Y:S01]  /*a370*/  SGXT.U32 R252, R252, 0x1 ;  /* 0x00000001fcfc781a */ /* 0x000fe20000000000 */
[----:B------:R-:W2:Y:S01]  /*a380*/  LDL.LU.64 R40, [R1+0x208] ;  /* 0x0002080001287983 */ /* 0x000ea20000300a00 */
[----:B------:R-:W-:Y:S02]  /*a390*/  SEL R250, RZ, 0x4, P1 ;  /* 0x00000004fffa7807 */ /* 0x000fe40000800000 */
[----:B------:R-:W-:Y:S01]  /*a3a0*/  ISETP.GE.AND P1, PT, R0, UR6, PT ;  /* 0x0000000600007c0c */ /* 0x000fe2000bf26270 */
[----:B------:R1:W-:Y:S01]  /*a3b0*/  LDGSTS.E [R2+0x11400], [R16.64], P6 ;  /* 0x1140000010027fae */ /* 0x0003e2000b121848 */
[----:B------:R-:W-:Y:S02]  /*a3c0*/  LOP3.LUT R252, R252, 0x5c, RZ, 0xfc, !PT ;  /* 0x0000005cfcfc7812 */ /* 0x000fe400078efcff */
[----:B------:R-:W-:-:S02]  /*a3d0*/  SEL R0, RZ, 0x4, P1 ;  /* 0x00000004ff007807 */ /* 0x000fc40000800000 */
[----:B------:R-:W-:Y:S02]  /*a3e0*/  ISETP.GE.AND P1, PT, R249, UR6, PT ;  /* 0x00000006f9007c0c */ /* 0x000fe4000bf26270 */
[----:B------:R-:W-:Y:S01]  /*a3f0*/  ISETP.GE.AND P6, PT, R252, UR6, PT ;  /* 0x00000006fc007c0c */ /* 0x000fe2000bfc6270 */
[----:B-1----:R-:W-:Y:S01]  /*a400*/  IMAD.MOV.U32 R17, RZ, RZ, c[0x0][0x188] ;  /* 0x00006200ff117624 */ /* 0x002fe200078e00ff */
[----:B------:R-:W-:Y:S02]  /*a410*/  SEL R16, R108, RZ, P2 ;  /* 0x000000ff6c107207 */ /* 0x000fe40001000000 */
[----:B------:R-:W-:Y:S01]  /*a420*/  SEL R249, RZ, 0x4, P1 ;  /* 0x00000004fff97807 */ /* 0x000fe20000800000 */
[----:B------:R-:W-:Y:S01]  /*a430*/  IMAD.SHL.U32 R17, R17, 0x80, RZ ;  /* 0x0000008011117824 */ /* 0x000fe200078e00ff */
[----:B------:R-:W-:Y:S01]  /*a440*/  SEL R252, RZ, 0x4, P6 ;  /* 0x00000004fffc7807 */ /* 0x000fe20003000000 */
[----:B------:R-:W4:Y:S01]  /*a450*/  LDL.LU R108, [R1+0x204] ;  /* 0x00020400016c7983 */ /* 0x000f220000300800 */
[----:B------:R-:W-:Y:S01]  /*a460*/  ISETP.NE.U32.AND P1, PT, R16, RZ, PT ;  /* 0x000000ff1000720c */ /* 0x000fe20003f25070 */
[----:B---3--:R-:W-:Y:S01]  /*a470*/  IMAD.WIDE R16, R17, 0x4, R112 ;  /* 0x0000000411107825 */ /* 0x008fe200078e0270 */
[----:B------:R-:W-:-:S02]  /*a480*/  LOP3.LUT P6, RZ, R109, 0x4, RZ, 0xc0, !PT ;  /* 0x000000046dff7812 */ /* 0x000fc400078cc0ff */
[----:B------:R-:W4:Y:S04]  /*a490*/  LDL.LU R109, [R1+0x200] ;  /* 0x00020000016d7983 */ /* 0x000f280000300800 */
[----:B------:R-:W3:Y:S07]  /*a4a0*/  LDL.LU.64 R112, [R1+0x1f8] ;  /* 0x0001f80001707983 */ /* 0x000eee0000300a00 */
[----:B------:R1:W-:Y:S02]  /*a4b0*/  LDGSTS.E [R2+0x11800], [R16.64], P6 ;  /* 0x1180000010027fae */ /* 0x0003e4000b121848 */
[----:B-1----:R-:W-:Y:S01]  /*a4c0*/  IMAD.MOV.U32 R17, RZ, RZ, c[0x0][0x188] ;  /* 0x00006200ff117624 */ /* 0x002fe200078e00ff */
[----:B------:R-:W-:-:S02]  /*a4d0*/  SEL R16, R105, RZ, P2 ;  /* 0x000000ff69107207 */ /* 0x000fc40001000000 */
[----:B------:R-:W2:Y:S01]  /*a4e0*/  LDL.LU R105, [R1+0x1f0] ;  /* 0x0001f00001697983 */ /* 0x000ea20000300800 */
[----:B------:R-:W-:Y:S01]  /*a4f0*/  IMAD.SHL.U32 R17, R17, 0x80, RZ ;  /* 0x0000008011117824 */ /* 0x000fe200078e00ff */
[----:B------:R-:W-:-:S03]  /*a500*/  ISETP.NE.U32.AND P6, PT, R16, RZ, PT ;  /* 0x000000ff1000720c */ /* 0x000fc60003fc5070 */
[----:B---3--:R-:W-:-:S05]  /*a510*/  IMAD.WIDE R16, R17, 0x4, R112 ;  /* 0x0000000411107825 */ /* 0x008fca00078e0270 */
[----:B------:R1:W-:Y:S02]  /*a520*/  LDGSTS.E [R2+0x11c00], [R16.64], P0 ;  /* 0x11c0000010027fae */ /* 0x0003e40008121848 */
[----:B-1----:R-:W-:Y:S02]  /*a530*/  SEL R16, R21, RZ, P2 ;  /* 0x000000ff15107207 */ /* 0x002fe40001000000 */
[----:B------:R-:W3:Y:S01]  /*a540*/  LDL.LU R21, [R1+0x1ec] ;  /* 0x0001ec0001157983 */ /* 0x000ee20000300800 */
[----:B------:R-:W-:Y:S01]  /*a550*/  IMAD.MOV.U32 R113, RZ, RZ, c[0x0][0x188] ;  /* 0x00006200ff717624 */ /* 0x000fe200078e00ff */
[----:B------:R-:W-:-:S03]  /*a560*/  ISETP.NE.U32.AND P0, PT, R16, RZ, PT ;  /* 0x000000ff1000720c */ /* 0x000fc60003f05070 */
[----:B------:R-:W-:-:S04]  /*a570*/  IMAD.SHL.U32 R113, R113, 0x80, RZ ;  /* 0x0000008071717824 */ /* 0x000fc800078e00ff */
[----:B----4-:R-:W-:-:S04]  /*a580*/  IMAD.WIDE R16, R113, 0x4, R108 ;  /* 0x0000000471107825 */ /* 0x010fc800078e026c */
[----:B------:R-:W-:Y:S01]  /*a590*/  IMAD.MOV.U32 R108, RZ, RZ, c[0x0][0x188] ;  /* 0x00006200ff6c7624 */ /* 0x000fe200078e00ff */
[----:B------:R1:W-:Y:S03]  /*a5a0*/  LDGSTS.E [R2+0x12000], [R16.64], P4 ;  /* 0x1200000010027fae */ /* 0x0003e6000a121848 */
[----:B------:R-:W-:Y:S01]  /*a5b0*/  IMAD.SHL.U32 R108, R108, 0x80, RZ ;  /* 0x000000806c6c7824 */ /* 0x000fe200078e00ff */
[----:B-1----:R-:W-:Y:S02]  /*a5c0*/  SEL R16, R25, RZ, P2 ;  /* 0x000000ff19107207 */ /* 0x002fe40001000000 */
[----:B------:R-:W4:Y:S02]  /*a5d0*/  LDL.LU R25, [R1+0x1e8] ;  /* 0x0001e80001197983 */ /* 0x000f240000300800 */
[----:B------:R-:W-:Y:S01]  /*a5e0*/  ISETP.NE.U32.AND P4, PT, R16, RZ, PT ;  /* 0x000000ff1000720c */ /* 0x000fe20003f85070 */
[----:B--2---:R-:W-:-:S05]  /*a5f0*/  IMAD.WIDE R16, R108, 0x4, R104 ;  /* 0x000000046c107825 */ /* 0x004fca00078e0268 */
[----:B------:R1:W-:Y:S02]  /*a600*/  LDGSTS.E [R2+0x12400], [R16.64], P5 ;  /* 0x1240000010027fae */ /* 0x0003e4000a921848 */
[----:B-1----:R-:W-:Y:S02]  /*a610*/  SEL R16, R29, RZ, P2 ;  /* 0x000000ff1d107207 */ /* 0x002fe40001000000 */
[----:B------:R-:W2:Y:S02]  /*a620*/  LDL.LU R29, [R1+0x1e4] ;  /* 0x0001e400011d7983 */ /* 0x000ea40000300800 */
[----:B------:R-:W-:Y:S02]  /*a630*/  ISETP.NE.U32.AND P5, PT, R16, RZ, PT ;  /* 0x000000ff1000720c */ /* 0x000fe40003fa5070 */
[----:B------:R-:W-:Y:S02]  /*a640*/  SEL R16, R33, RZ, P2 ;  /* 0x000000ff21107207 */ /* 0x000fe40001000000 */
[----:B------:R-:W2:Y:S01]  /*a650*/  LDL.LU R33, [R1+0x1e0] ;  /* 0x0001e00001217983 */ /* 0x000ea20000300800 */
[----:B---3--:R-:W-:-:S05]  /*a660*/  IMAD.WIDE R20, R108, 0x4, R20 ;  /* 0x000000046c147825 */ /* 0x008fca00078e0214 */
[----:B------:R1:W-:Y:S01]  /*a670*/  LDGSTS.E [R2+0x12800], [R20.64], P3 ;  /* 0x1280000014027fae */ /* 0x0003e20009921848 */
[----:B------:R-:W-:Y:S02]  /*a680*/  ISETP.NE.U32.AND P3, PT, R16, RZ, PT ;  /* 0x000000ff1000720c */ /* 0x000fe40003f65070 */
[----:B------:R-:W-:Y:S02]  /*a690*/  SEL R16, R37, RZ, P2 ;  /* 0x000000ff25107207 */ /* 0x000fe40001000000 */
[----:B------:R-:W3:Y:S01]  /*a6a0*/  LDL.LU R37, [R1+0x1dc] ;  /* 0x0001dc0001257983 */ /* 0x000ee20000300800 */
[----:B------:R-:W-:-:S04]  /*a6b0*/  IMAD.WIDE R40, R108, 0x4, R40 ;  /* 0x000000046c287825 */ /* 0x000fc800078e0228 */
[----:B----4-:R-:W-:-:S05]  /*a6c0*/  IMAD.WIDE R24, R108, 0x4, R24 ;  /* 0x000000046c187825 */ /* 0x010fca00078e0218 */
[----:B------:R4:W-:Y:S01]  /*a6d0*/  LDGSTS.E [R2+0x12c00], [R24.64], P1 ;  /* 0x12c0000018027fae */ /* 0x0009e20008921848 */
[----:B------:R-:W-:Y:S02]  /*a6e0*/  ISETP.NE.U32.AND P1, PT, R16, RZ, PT ;  /* 0x000000ff1000720c */ /* 0x000fe40003f25070 */
[----:B------:R-:W-:Y:S01]  /*a6f0*/  SEL R16, R248, RZ, P2 ;  /* 0x000000fff8107207 */ /* 0x000fe20001000000 */
[----:B------:R-:W4:Y:S01]  /*a700*/  S2R R112, SR_TID.X ;  /* 0x0000000000707919 */ /* 0x000f220000002100 */
[----:B------:R-:W-:Y:S01]  /*a710*/  IMAD.WIDE R44, R108, 0x4, R44 ;  /* 0x000000046c2c7825 */ /* 0x000fe200078e022c */
[----:B------:R-:W-:Y:S02]  /*a720*/  SEL R252, R252, RZ, P2 ;  /* 0x000000fffcfc7207 */ /* 0x000fe40001000000 */
[----:B------:R1:W5:Y:S01]  /*a730*/  LDL.LU R248, [R1+0x1d8] ;  /* 0x0001d80001f87983 */ /* 0x0003620000300800 */
[----:B--2---:R-:W-:-:S05]  /*a740*/  IMAD.WIDE R28, R108, 0x4, R28 ;  /* 0x000000046c1c7825 */ /* 0x004fca00078e021c */
[----:B------:R2:W-:Y:S01]  /*a750*/  LDGSTS.E [R2+0x13000], [R28.64], P6 ;  /* 0x130000001c027fae */ /* 0x0005e2000b121848 */
[----:B------:R-:W-:Y:S01]  /*a760*/  IMAD.WIDE R32, R108, 0x4, R32 ;  /* 0x000000046c207825 */ /* 0x000fe200078e0220 */
[----:B------:R-:W-:Y:S02]  /*a770*/  ISETP.NE.U32.AND P6, PT, R16, RZ, PT ;  /* 0x000000ff1000720c */ /* 0x000fe40003fc5070 */
[----:B------:R-:W-:Y:S02]  /*a780*/  SEL R16, R3, RZ, P2 ;  /* 0x000000ff03107207 */ /* 0x000fe40001000000 */
[----:B------:R1:W-:Y:S02]  /*a790*/  LDGSTS.E [R2+0x13400], [R32.64], P0 ;  /* 0x1340000020027fae */ /* 0x0003e40008121848 */
[----:B------:R-:W-:Y:S02]  /*a7a0*/  ISETP.NE.U32.AND P0, PT, R16, RZ, PT ;  /* 0x000000ff1000720c */ /* 0x000fe40003f05070 */
[----:B------:R-:W-:Y:S01]  /*a7b0*/  SEL R16, R250, RZ, P2 ;  /* 0x000000fffa107207 */ /* 0x000fe20001000000 */
[C---:B------:R-:W-:Y:S01]  /*a7c0*/  IMAD.WIDE R48, R108.reuse, 0x4, R48 ;  /* 0x000000046c307825 */ /* 0x040fe200078e0230 */
[----:B----4-:R-:W-:Y:S01]  /*a7d0*/  SHF.R.U32.HI R25, RZ, 0x6, R112 ;  /* 0x00000006ff197819 */ /* 0x010fe20000011670 */
[----:B------:R4:W5:Y:S03]  /*a7e0*/  LDL.LU R3, [R1+0x1d4] ;  /* 0x0001d40001037983 */ /* 0x0009660000300800 */
[----:B------:R-:W-:Y:S01]  /*a7f0*/  SGXT.U32 R25, R25, 0x1 ;  /* 0x000000011919781a */ /* 0x000fe20000000000 */
[----:B------:R-:W-:-:S03]  /*a800*/  IMAD.WIDE R52, R108, 0x4, R52 ;  /* 0x000000046c347825 */ /* 0x000fc600078e0234 */
[----:B------:R-:W-:Y:S01]  /*a810*/  LOP3.LUT R25, R25, 0x60, RZ, 0xfc, !PT ;  /* 0x0000006019197812 */ /* 0x000fe200078efcff */
        /* <DEDUP_REMOVED lines=16> */
[----:B-1----:R-:W1:Y:S03]  /*a920*/  S2R R33, SR_TID.X ;  /* 0x0000000000217919 */ /* 0x002e660000002100 */
[C---:B------:R-:W-:Y:S01]  /*a930*/  IMAD.WIDE R106, R108.reuse, 0x4, R106 ;  /* 0x000000046c6a7825 */ /* 0x040fe200078e026a */
[----:B------:R-:W1:Y:S03]  /*a940*/  S2R R32, SR_TID.X ;  /* 0x0000000000207919 */ /* 0x000e660000002100 */
[----:B------:R-:W-:-:S04]  /*a950*/  IMAD.WIDE R110, R108, 0x4, R110 ;  /* 0x000000046c6e7825 */ /* 0x000fc800078e026e */
[----:B------:R-:W-:-:S04]  /*a960*/  IMAD.WIDE R118, R108, 0x4, R118 ;  /* 0x000000046c767825 */ /* 0x000fc800078e0276 */
[----:B------:R-:W-:-:S04]  /*a970*/  IMAD.WIDE R6, R108, 0x4, R6 ;  /* 0x000000046c067825 */ /* 0x000fc800078e0206 */
[----:B------:R-:W-:-:S04]  /*a980*/  IMAD.WIDE R10, R108, 0x4, R10 ;  /* 0x000000046c0a7825 */ /* 0x000fc800078e020a */
[----:B---3--:R-:W-:-:S05]  /*a990*/  IMAD.WIDE R36, R108, 0x4, R36 ;  /* 0x000000046c247825 */ /* 0x008fca00078e0224 */
[----:B------:R3:W-:Y:S01]  /*a9a0*/  LDGSTS.E [R2+0x13800], [R36.64], P4 ;  /* 0x1380000024027fae */ /* 0x0007e2000a121848 */
[----:B------:R-:W-:Y:S02]  /*a9b0*/  ISETP.NE.U32.AND P4, PT, R16, RZ, PT ;  /* 0x000000ff1000720c */ /* 0x000fe40003f85070 */
[----:B------:R-:W-:Y:S01]  /*a9c0*/  SEL R16, R0, RZ, P2 ;  /* 0x000000ff00107207 */ /* 0x000fe20001000000 */
[----:B------:R1:W-:Y:S04]  /*a9d0*/  LDGSTS.E [R2+0x13c00], [R40.64], P5 ;  /* 0x13c0000028027fae */ /* 0x0003e8000a921848 */
[----:B------:R-:W2:Y:S04]  /*a9e0*/  S2R R0, SR_TID.X ;  /* 0x0000000000007919 */ /* 0x000ea80000002100 */
[----:B-1----:R-:W1:Y:S01]  /*a9f0*/  S2R R41, SR_TID.X ;  /* 0x0000000000297919 */ /* 0x002e620000002100 */
[----:B------:R-:W-:-:S02]  /*aa00*/  ISETP.NE.U32.AND P5, PT, R16, RZ, PT ;  /* 0x000000ff1000720c */ /* 0x000fc40003fa5070 */
[----:B------:R-:W-:Y:S01]  /*aa10*/  SEL R16, R249, RZ, P2 ;  /* 0x000000fff9107207 */ /* 0x000fe20001000000 */
[----:B------:R1:W-:Y:S03]  /*aa20*/  LDGSTS.E [R2+0x14000], [R44.64], P3 ;  /* 0x140000002c027fae */ /* 0x0003e60009921848 */
[----:B------:R-:W-:Y:S01]  /*aa30*/  ISETP.NE.U32.AND P3, PT, R16, RZ, PT ;  /* 0x000000ff1000720c */ /* 0x000fe20003f65070 */
[----:B------:R4:W-:Y:S04]  /*aa40*/  LDGSTS.E [R2+0x14400], [R48.64], P1 ;  /* 0x1440000030027fae */ /* 0x0009e80008921848 */
[----:B------:R1:W-:Y:S01]  /*aa50*/  LDGSTS.E [R2+0x14800], [R52.64], P6 ;  /* 0x1480000034027fae */ /* 0x0003e2000b121848 */
[----:B--2---:R-:W-:-:S03]  /*aa60*/  SHF.R.U32.HI R0, RZ, 0x6, R0 ;  /* 0x00000006ff007819 */ /* 0x004fc60000011600 */
[----:B------:R4:W-:Y:S01]  /*aa70*/  LDGSTS.E [R2+0x14c00], [R56.64], P0 ;  /* 0x14c0000038027fae */ /* 0x0009e20008121848 */
[----:B------:R-:W-:-:S03]  /*aa80*/  SGXT.U32 R0, R0, 0x1 ;  /* 0x000000010000781a */ /* 0x000fc60000000000 */
[----:B------:R4:W-:Y:S01]  /*aa90*/  LDGSTS.E [R2+0x15000], [R60.64], P4 ;  /* 0x150000003c027fae */ /* 0x0009e2000a121848 */
[C---:B-1----:R-:W-:Y:S02]  /*aaa0*/  IMAD.SHL.U32 R16, R41.reuse, 0x200, RZ ;  /* 0x0000020029107824 */ /* 0x042fe400078e00ff */
[----:B------:R-:W-:Y:S01]  /*aab0*/  IMAD.SHL.U32 R17, R41, 0x20, RZ ;  /* 0x0000002029117824 */ /* 0x000fe200078e00ff */
[----:B------:R-:W-:Y:S01]  /*aac0*/  ISETP.GE.AND P6, PT, R25, UR6, PT ;  /* 0x0000000619007c0c */ /* 0x000fe2000bfc6270 */
[----:B------:R1:W-:Y:S01]  /*aad0*/  LDGSTS.E [R2+0x15400], [R64.64], P5 ;  /* 0x1540000040027fae */ /* 0x0003e2000a921848 */
[----:B------:R-:W-:Y:S02]  /*aae0*/  LOP3.LUT R16, R16, 0x3000, RZ, 0xc0, !PT ;  /* 0x0000300010107812 */ /* 0x000fe400078ec0ff */
[----:B------:R-:W-:Y:S01]  /*aaf0*/  LOP3.LUT R113, R0, 0x64, RZ, 0xfc, !PT ;  /* 0x0000006400717812 */ /* 0x000fe200078efcff */
[----:B------:R2:W-:Y:S01]  /*ab00*/  LDGSTS.E [R2+0x15800], [R68.64], P3 ;  /* 0x1580000044027fae */ /* 0x0005e20009921848 */
[----:B------:R-:W-:Y:S01]  /*ab10*/  LOP3.LUT R16, R16, 0x60, R17, 0xf8, !PT ;  /* 0x0000006010107812 */ /* 0x000fe200078ef811 */
[----:B------:R-:W-:Y:S01]  /*ab20*/  IMAD.SHL.U32 R17, R41, 0x4, RZ ;  /* 0x0000000429117824 */ /* 0x000fe200078e00ff */
[----:B------:R-:W-:-:S02]  /*ab30*/  SEL R20, RZ, 0x4, P6 ;  /* 0x00000004ff147807 */ /* 0x000fc40003000000 */
[----:B------:R-:W-:Y:S02]  /*ab40*/  ISETP.GE.AND P6, PT, R113, UR6, PT ;  /* 0x0000000671007c0c */ /* 0x000fe4000bfc6270 */
[----:B------:R-:W-:Y:S02]  /*ab50*/  LOP3.LUT R113, R0, 0x68, RZ, 0xfc, !PT ;  /* 0x0000006800717812 */ /* 0x000fe400078efcff */
[----:B------:R-:W-:Y:S02]  /*ab60*/  LOP3.LUT R16, R16, 0x170, R17, 0x78, !PT ;  /* 0x0000017010107812 */ /* 0x000fe400078e7811 */
[----:B------:R-:W-:Y:S02]  /*ab70*/  SEL R17, RZ, 0x4, P6 ;  /* 0x00000004ff117807 */ /* 0x000fe40003000000 */
[----:B------:R-:W-:Y:S02]  /*ab80*/  SEL R20, R20, RZ, P2 ;  /* 0x000000ff14147207 */ /* 0x000fe40001000000 */
[----:B------:R-:W-:-:S02]  /*ab90*/  ISETP.GE.AND P6, PT, R113, UR6, PT ;  /* 0x0000000671007c0c */ /* 0x000fc4000bfc6270 */
[----:B------:R-:W-:Y:S02]  /*aba0*/  LOP3.LUT R113, R0, 0x6c, RZ, 0xfc, !PT ;  /* 0x0000006c00717812 */ /* 0x000fe400078efcff */
[----:B------:R-:W-:Y:S02]  /*abb0*/  ISETP.NE.U32.AND P1, PT, R252, RZ, PT ;  /* 0x000000fffc00720c */ /* 0x000fe40003f25070 */
[----:B------:R-:W-:Y:S02]  /*abc0*/  SEL R17, R17, RZ, P2 ;  /* 0x000000ff11117207 */ /* 0x000fe40001000000 */
[----:B------:R-:W-:Y:S02]  /*abd0*/  ISETP.NE.U32.AND P0, PT, R20, RZ, PT ;  /* 0x000000ff1400720c */ /* 0x000fe40003f05070 */
[----:B------:R-:W-:Y:S02]  /*abe0*/  SEL R20, RZ, 0x4, P6 ;  /* 0x00000004ff147807 */ /* 0x000fe40003000000 */
[----:B------:R-:W-:-:S02]  /*abf0*/  ISETP.GE.AND P6, PT, R113, UR6, PT ;  /* 0x0000000671007c0c */ /* 0x000fc4000bfc6270 */
[----:B------:R-:W-:Y:S02]  /*ac00*/  ISETP.NE.U32.AND P4, PT, R17, RZ, PT ;  /* 0x000000ff1100720c */ /* 0x000fe40003f85070 */
[----:B------:R-:W-:Y:S01]  /*ac10*/  SEL R17, R20, RZ, P2 ;  /* 0x000000ff14117207 */ /* 0x000fe20001000000 */
[----:B------:R1:W-:Y:S01]  /*ac20*/  LDGSTS.E [R2+0x15c00], [R72.64], P1 ;  /* 0x15c0000048027fae */ /* 0x0003e20008921848 */
[----:B------:R-:W-:Y:S02]  /*ac30*/  SEL R20, RZ, 0x4, P6 ;  /* 0x00000004ff147807 */ /* 0x000fe40003000000 */
[C---:B------:R-:W-:Y:S01]  /*ac40*/  LOP3.LUT R109, R0.reuse, 0x70, RZ, 0xfc, !PT ;  /* 0x00000070006d7812 */ /* 0x040fe200078efcff */
[----:B------:R1:W-:Y:S01]  /*ac50*/  LDGSTS.E [R2+0x16000], [R76.64], P0 ;  /* 0x160000004c027fae */ /* 0x0003e20008121848 */
[----:B------:R-:W-:Y:S02]  /*ac60*/  LOP3.LUT R113, R0, 0x74, RZ, 0xfc, !PT ;  /* 0x0000007400717812 */ /* 0x000fe400078efcff */
[----:B------:R-:W-:-:S02]  /*ac70*/  SEL R20, R20, RZ, P2 ;  /* 0x000000ff14147207 */ /* 0x000fc40001000000 */
[----:B------:R-:W-:Y:S01]  /*ac80*/  ISETP.GE.AND P6, PT, R109, UR6, PT ;  /* 0x000000066d007c0c */ /* 0x000fe2000bfc6270 */
[----:B------:R4:W-:Y:S01]  /*ac90*/  LDGSTS.E [R2+0x16400], [R80.64], P4 ;  /* 0x1640000050027fae */ /* 0x0009e2000a121848 */
[----:B------:R-:W-:Y:S02]  /*aca0*/  ISETP.GE.AND P3, PT, R113, UR6, PT ;  /* 0x0000000671007c0c */ /* 0x000fe4000bf66270 */
[----:B------:R-:W-:Y:S02]  /*acb0*/  LOP3.LUT R113, R0, 0x78, RZ, 0xfc, !PT ;  /* 0x0000007800717812 */ /* 0x000fe400078efcff */
[----:B------:R-:W-:Y:S02]  /*acc0*/  ISETP.NE.U32.AND P1, PT, R20, RZ, PT ;  /* 0x000000ff1400720c */ /* 0x000fe40003f25070 */
[----:B------:R-:W-:Y:S02]  /*acd0*/  ISETP.NE.U32.AND P5, PT, R17, RZ, PT ;  /* 0x000000ff1100720c */ /* 0x000fe40003fa5070 */
[----:B------:R-:W-:-:S02]  /*ace0*/  SEL R20, RZ, 0x4, P6 ;  /* 0x00000004ff147807 */ /* 0x000fc40003000000 */
[----:B------:R-:W-:Y:S02]  /*acf0*/  ISETP.GE.AND P6, PT, R113, UR6, PT ;  /* 0x0000000671007c0c */ /* 0x000fe4000bfc6270 */
[----:B------:R-:W-:Y:S02]  /*ad00*/  SEL R17, RZ, 0x4, P3 ;  /* 0x00000004ff117807 */ /* 0x000fe40001800000 */
[----:B------:R-:W-:Y:S02]  /*ad10*/  LOP3.LUT R113, R0, 0x7c, RZ, 0xfc, !PT ;  /* 0x0000007c00717812 */ /* 0x000fe400078efcff */
[----:B------:R-:W-:Y:S02]  /*ad20*/  SEL R17, R17, RZ, P2 ;  /* 0x000000ff11117207 */ /* 0x000fe40001000000 */
[----:B------:R-:W-:Y:S01]  /*ad30*/  ISETP.GE.AND P3, PT, R113, UR6, PT ;  /* 0x0000000671007c0c */ /* 0x000fe2000bf66270 */
[----:B------:R1:W-:Y:S01]  /*ad40*/  LDGSTS.E [R2+0x16800], [R84.64], P5 ;  /* 0x1680000054027fae */ /* 0x0003e2000a921848 */
[----:B------:R-:W-:-:S02]  /*ad50*/  SEL R21, RZ, 0x4, P6 ;  /* 0x00000004ff157807 */ /* 0x000fc40003000000 */
[----:B------:R-:W-:Y:S01]  /*ad60*/  ISETP.NE.U32.AND P6, PT, R17, RZ, PT ;  /* 0x000000ff1100720c */ /* 0x000fe20003fc5070 */
[----:B------:R1:W-:Y:S01]  /*ad70*/  LDGSTS.E [R2+0x16c00], [R88.64], P1 ;  /* 0x16c0000058027fae */ /* 0x0003e20008921848 */
[----:B------:R-:W-:Y:S02]  /*ad80*/  SEL R20, R20, RZ, P2 ;  /* 0x000000ff14147207 */ /* 0x000fe40001000000 */
[----:B------:R-:W-:Y:S02]  /*ad90*/  SEL R17, RZ, 0x4, P3 ;  /* 0x00000004ff117807 */ /* 0x000fe40001800000 */
[----:B------:R-:W-:Y:S02]  /*ada0*/  LOP3.LUT R113, R0, 0x2, RZ, 0xfc, !PT ;  /* 0x0000000200717812 */ /* 0x000fe400078efcff */
[----:B------:R-:W-:Y:S02]  /*adb0*/  ISETP.NE.U32.AND P0, PT, R20, RZ, PT ;  /* 0x000000ff1400720c */ /* 0x000fe40003f05070 */
[----:B------:R-:W-:-:S02]  /*adc0*/  SEL R17, R17, RZ, P2 ;  /* 0x000000ff11117207 */ /* 0x000fc40001000000 */
[----:B------:R-:W-:Y:S02]  /*add0*/  ISETP.GE.AND P4, PT, R113, UR6, PT ;  /* 0x0000000671007c0c */ /* 0x000fe4000bf86270 */
[----:B------:R-:W-:Y:S02]  /*ade0*/  LOP3.LUT R109, R0, 0x6, RZ, 0xfc, !PT ;  /* 0x00000006006d7812 */ /* 0x000fe400078efcff */
[----:B------:R-:W-:Y:S02]  /*adf0*/  ISETP.NE.U32.AND P5, PT, R17, RZ, PT ;  /* 0x000000ff1100720c */ /* 0x000fe40003fa5070 */
[----:B------:R-:W-:Y:S02]  /*ae00*/  SEL R20, R21, RZ, P2 ;  /* 0x000000ff15147207 */ /* 0x000fe40001000000 */
[----:B------:R-:W-:Y:S01]  /*ae10*/  SEL R17, RZ, 0x4, P4 ;  /* 0x00000004ff117807 */ /* 0x000fe20002000000 */
[----:B------:R4:W-:Y:S01]  /*ae20*/  LDGSTS.E [R2+0x17000], [R92.64], P0 ;  /* 0x170000005c027fae */ /* 0x0009e20008121848 */
[----:B------:R-:W-:-:S02]  /*ae30*/  ISETP.GE.AND P4, PT, R109, UR6, PT ;  /* 0x000000066d007c0c */ /* 0x000fc4000bf86270 */
[----:B------:R-:W-:Y:S01]  /*ae40*/  LOP3.LUT R113, R0, 0xa, RZ, 0xfc, !PT ;  /* 0x0000000a00717812 */ /* 0x000fe200078efcff */
[----:B------:R4:W-:Y:S01]  /*ae50*/  LDGSTS.E [R2+0x17400], [R96.64], P6 ;  /* 0x1740000060027fae */ /* 0x0009e2000b121848 */
[----:B------:R-:W-:Y:S02]  /*ae60*/  ISETP.NE.U32.AND P3, PT, R20, RZ, PT ;  /* 0x000000ff1400720c */ /* 0x000fe40003f65070 */
[----:B------:R-:W-:Y:S02]  /*ae70*/  SEL R17, R17, RZ, P2 ;  /* 0x000000ff11117207 */ /* 0x000fe40001000000 */
[----:B------:R-:W-:Y:S02]  /*ae80*/  SEL R20, RZ, 0x4, P4 ;  /* 0x00000004ff147807 */ /* 0x000fe40002000000 */
[----:B------:R-:W-:Y:S02]  /*ae90*/  ISETP.GE.AND P1, PT, R113, UR6, PT ;  /* 0x0000000671007c0c */ /* 0x000fe4000bf26270 */
[----:B------:R-:W-:-:S02]  /*aea0*/  ISETP.NE.U32.AND P0, PT, R17, RZ, PT ;  /* 0x000000ff1100720c */ /* 0x000fc40003f05070 */
[----:B------:R-:W-:Y:S02]  /*aeb0*/  SEL R20, R20, RZ, P2 ;  /* 0x000000ff14147207 */ /* 0x000fe40001000000 */
[C---:B------:R-:W-:Y:S01]  /*aec0*/  LOP3.LUT R109, R0.reuse, 0xe, RZ, 0xfc, !PT ;  /* 0x0000000e006d7812 */ /* 0x040fe200078efcff */
[----:B------:R4:W-:Y:S01]  /*aed0*/  LDGSTS.E [R2+0x17800], [R100.64], P3 ;  /* 0x1780000064027fae */ /* 0x0009e20009921848 */
[----:B------:R-:W-:Y:S02]  /*aee0*/  SEL R17, RZ, 0x4, P1 ;  /* 0x00000004ff117807 */ /* 0x000fe40000800000 */
[----:B------:R-:W-:Y:S01]  /*aef0*/  LOP3.LUT R113, R0, 0x12, RZ, 0xfc, !PT ;  /* 0x0000001200717812 */ /* 0x000fe200078efcff */
[----:B------:R1:W-:Y:S01]  /*af00*/  LDGSTS.E [R2+0x17c00], [R114.64], P5 ;  /* 0x17c0000072027fae */ /* 0x0003e2000a921848 */
[----:B------:R-:W-:Y:S02]  /*af10*/  ISETP.GE.AND P4, PT, R109, UR6, PT ;  /* 0x000000066d007c0c */ /* 0x000fe4000bf86270 */
[----:B------:R-:W-:Y:S01]  /*af20*/  ISETP.NE.U32.AND P1, PT, R20, RZ, PT ;  /* 0x000000ff1400720c */ /* 0x000fe20003f25070 */
[----:B------:R1:W-:Y:S01]  /*af30*/  LDGSTS.E [R251+0x10200], [R4.64], P0 ;  /* 0x1020000004fb7fae */ /* 0x0003e20008121848 */
[----:B------:R-:W-:-:S02]  /*af40*/  SEL R20, R17, RZ, P2 ;  /* 0x000000ff11147207 */ /* 0x000fc40001000000 */
[----:B------:R-:W-:Y:S02]  /*af50*/  ISETP.GE.AND P6, PT, R113, UR6, PT ;  /* 0x0000000671007c0c */ /* 0x000fe4000bfc6270 */
[----:B------:R-:W-:Y:S02]  /*af60*/  SEL R17, RZ, 0x4, P4 ;  /* 0x00000004ff117807 */ /* 0x000fe40002000000 */
[----:B------:R-:W-:Y:S02]  /*af70*/  SHF.R.U32.HI R28, RZ, 0x6, R41 ;  /* 0x00000006ff1c7819 */ /* 0x000fe40000011629 */
[----:B------:R-:W-:Y:S02]  /*af80*/  ISETP.NE.U32.AND P4, PT, R20, RZ, PT ;  /* 0x000000ff1400720c */ /* 0x000fe40003f85070 */
[----:B------:R-:W-:Y:S01]  /*af90*/  SEL R20, RZ, 0x4, P6 ;  /* 0x00000004ff147807 */ /* 0x000fe20003000000 */
[----:B------:R1:W-:Y:S01]  /*afa0*/  LDGSTS.E [R251+0x10600], [R8.64], P1 ;  /* 0x1060000008fb7fae */ /* 0x0003e20008921848 */
[----:B------:R-:W-:-:S02]  /*afb0*/  LOP3.LUT R113, R0, 0x16, RZ, 0xfc, !PT ;  /* 0x0000001600717812 */ /* 0x000fc400078efcff */
[----:B------:R-:W-:Y:S02]  /*afc0*/  SGXT.U32 R28, R28, 0x1 ;  /* 0x000000011c1c781a */ /* 0x000fe40000000000 */
[----:B------:R-:W-:Y:S02]  /*afd0*/  SEL R17, R17, RZ, P2 ;  /* 0x000000ff11117207 */ /* 0x000fe40001000000 */
[----:B------:R-:W-:Y:S02]  /*afe0*/  SEL R20, R20, RZ, P2 ;  /* 0x000000ff14147207 */ /* 0x000fe40001000000 */
[----:B------:R-:W-:Y:S01]  /*aff0*/  ISETP.GE.AND P6, PT, R113, UR6, PT ;  /* 0x0000000671007c0c */ /* 0x000fe2000bfc6270 */
[----:B------:R1:W-:Y:S01]  /*b000*/  LDGSTS.E [R251+0x10a00], [R12.64], P4 ;  /* 0x10a000000cfb7fae */ /* 0x0003e2000a121848 */
[----:B------:R-:W-:Y:S02]  /*b010*/  LOP3.LUT R28, R28, 0x1a, RZ, 0xfc, !PT ;  /* 0x0000001a1c1c7812 */ /* 0x000fe400078efcff */
[----:B------:R-:W-:-:S02]  /*b020*/  ISETP.NE.U32.AND P3, PT, R17, RZ, PT ;  /* 0x000000ff1100720c */ /* 0x000fc40003f65070 */
[----:B------:R-:W-:Y:S02]  /*b030*/  ISETP.NE.U32.AND P5, PT, R20, RZ, PT ;  /* 0x000000ff1400720c */ /* 0x000fe40003fa5070 */
[----:B------:R-:W-:Y:S02]  /*b040*/  SEL R17, RZ, 0x4, P6 ;  /* 0x00000004ff117807 */ /* 0x000fe40003000000 */
[----:B------:R-:W-:Y:S02]  /*b050*/  SHF.R.U32.HI R20, RZ, 0x6, R41 ;  /* 0x00000006ff147819 */ /* 0x000fe40000011629 */
[----:B------:R-:W-:Y:S02]  /*b060*/  ISETP.GE.AND P6, PT, R28, UR6, PT ;  /* 0x000000061c007c0c */ /* 0x000fe4000bfc6270 */
[----:B------:R-:W-:Y:S02]  /*b070*/  LOP3.LUT R113, R0, 0x1e, RZ, 0xfc, !PT ;  /* 0x0000001e00717812 */ /* 0x000fe400078efcff */
[----:B------:R-:W-:Y:S01]  /*b080*/  SGXT.U32 R20, R20, 0x1 ;  /* 0x000000011414781a */ /* 0x000fe20000000000 */
[----:B------:R4:W-:Y:S01]  /*b090*/  LDGSTS.E [R251+0x10e00], [R106.64], P3 ;  /* 0x10e000006afb7fae */ /* 0x0009e20009921848 */
[----:B-1----:R-:W-:-:S02]  /*b0a0*/  SEL R4, RZ, 0x4, P6 ;  /* 0x00000004ff047807 */ /* 0x002fc40003000000 */
[----:B------:R-:W-:Y:S01]  /*b0b0*/  ISETP.GE.AND P6, PT, R113, UR6, PT ;  /* 0x0000000671007c0c */ /* 0x000fe2000bfc6270 */
[----:B------:R1:W-:Y:S01]  /*b0c0*/  LDGSTS.E [R251+0x11200], [R110.64], P5 ;  /* 0x112000006efb7fae */ /* 0x0003e2000a921848 */
[--C-:B------:R-:W-:Y:S02]  /*b0d0*/  SHF.R.U32.HI R12, RZ, 0x6, R41.reuse ;  /* 0x00000006ff0c7819 */ /* 0x100fe40000011629 */
[----:B------:R-:W-:Y:S02]  /*b0e0*/  LOP3.LUT R20, R20, 0x22, RZ, 0xfc, !PT ;  /* 0x0000002214147812 */ /* 0x000fe400078efcff */
[----:B------:R-:W-:Y:S02]  /*b0f0*/  SHF.R.U32.HI R13, RZ, 0x6, R41 ;  /* 0x00000006ff0d7819 */ /* 0x000fe40000011629 */
[----:B------:R-:W-:Y:S02]  /*b100*/  SEL R5, RZ, 0x4, P6 ;  /* 0x00000004ff057807 */ /* 0x000fe40003000000 */
[----:B------:R-:W-:-:S02]  /*b110*/  SEL R4, R4, RZ, P2 ;  /* 0x000000ff04047207 */ /* 0x000fc40001000000 */
[----:B------:R-:W-:Y:S02]  /*b120*/  SGXT.U32 R12, R12, 0x1 ;  /* 0x000000010c0c781a */ /* 0x000fe40000000000 */
[----:B------:R-:W-:Y:S02]  /*b130*/  SEL R17, R17, RZ, P2 ;  /* 0x000000ff11117207 */ /* 0x000fe40001000000 */
[----:B------:R-:W-:Y:S02]  /*b140*/  ISETP.GE.AND P4, PT, R20, UR6, PT ;  /* 0x0000000614007c0c */ /* 0x000fe4000bf86270 */
[----:B------:R-:W-:Y:S02]  /*b150*/  SGXT.U32 R13, R13, 0x1 ;  /* 0x000000010d0d781a */ /* 0x000fe40000000000 */
[----:B------:R-:W-:Y:S02]  /*b160*/  SEL R5, R5, RZ, P2 ;  /* 0x000000ff05057207 */ /* 0x000fe40001000000 */
[----:B------:R-:W-:-:S02]  /*b170*/  LOP3.LUT R12, R12, 0x26, RZ, 0xfc, !PT ;  /* 0x000000260c0c7812 */ /* 0x000fc400078efcff */
[----:B------:R-:W-:Y:S02]  /*b180*/  ISETP.NE.U32.AND P1, PT, R4, RZ, PT ;  /* 0x000000ff0400720c */ /* 0x000fe40003f25070 */
[----:B------:R-:W-:Y:S02]  /*b190*/  ISETP.NE.U32.AND P0, PT, R17, RZ, PT ;  /* 0x000000ff1100720c */ /* 0x000fe40003f05070 */
[----:B------:R-:W-:Y:S02]  /*b1a0*/  SEL R4, RZ, 0x4, P4 ;  /* 0x00000004ff047807 */ /* 0x000fe40002000000 */
[----:B------:R-:W-:Y:S02]  /*b1b0*/  LOP3.LUT R13, R13, 0x2a, RZ, 0xfc, !PT ;  /* 0x0000002a0d0d7812 */ /* 0x000fe400078efcff */
[----:B------:R-:W-:Y:S02]  /*b1c0*/  ISETP.NE.U32.AND P4, PT, R5, RZ, PT ;  /* 0x000000ff0500720c */ /* 0x000fe40003f85070 */
[----:B------:R-:W-:-:S02]  /*b1d0*/  SHF.R.U32.HI R24, RZ, 0x6, R41 ;  /* 0x00000006ff187819 */ /* 0x000fc40000011629 */
[----:B------:R-:W-:Y:S02]  /*b1e0*/  ISETP.GE.AND P6, PT, R12, UR6, PT ;  /* 0x000000060c007c0c */ /* 0x000fe4000bfc6270 */
[----:B------:R-:W-:Y:S01]  /*b1f0*/  SEL R4, R4, RZ, P2 ;  /* 0x000000ff04047207 */ /* 0x000fe20001000000 */
[----:B------:R1:W-:Y:S01]  /*b200*/  LDGSTS.E [R251+0x11600], [R118.64], P0 ;  /* 0x1160000076fb7fae */ /* 0x0003e20008121848 */
[----:B------:R-:W-:Y:S02]  /*b210*/  ISETP.GE.AND P3, PT, R13, UR6, PT ;  /* 0x000000060d007c0c */ /* 0x000fe4000bf66270 */
[----:B------:R-:W-:Y:S01]  /*b220*/  SGXT.U32 R24, R24, 0x1 ;  /* 0x000000011818781a */ /* 0x000fe20000000000 */
[----:B------:R-:W1:Y:S01]  /*b230*/  S2R R21, SR_TID.X ;  /* 0x0000000000157919 */ /* 0x000e620000002100 */
[----:B------:R-:W-:Y:S02]  /*b240*/  SEL R8, RZ, 0x4, P6 ;  /* 0x00000004ff087807 */ /* 0x000fe40003000000 */
[----:B------:R-:W-:Y:S01]  /*b250*/  ISETP.NE.U32.AND P6, PT, R4, RZ, PT ;  /* 0x000000ff0400720c */ /* 0x000fe20003fc5070 */
[----:B------:R1:W-:Y:S01]  /*b260*/  LDGSTS.E [R251+0x11a00], [R6.64], P1 ;  /* 0x11a0000006fb7fae */ /* 0x0003e20008921848 */
[----:B------:R-:W-:-:S02]  /*b270*/  SEL R4, RZ, 0x4, P3 ;  /* 0x00000004ff047807 */ /* 0x000fc40001800000 */
[----:B------:R-:W-:Y:S01]  /*b280*/  LOP3.LUT R24, R24, 0x2e, RZ, 0xfc, !PT ;  /* 0x0000002e18187812 */ /* 0x000fe200078efcff */
[----:B------:R2:W-:Y:S01]  /*b290*/  LDGSTS.E [R251+0x11e00], [R10.64], P4 ;  /* 0x11e000000afb7fae */ /* 0x0005e2000a121848 */
[----:B------:R-:W-:Y:S02]  /*b2a0*/  SEL R4, R4, RZ, P2 ;  /* 0x000000ff04047207 */ /* 0x000fe40001000000 */
[----:B------:R-:W-:Y:S02]  /*b2b0*/  ISETP.GE.AND P5, PT, R24, UR6, PT ;  /* 0x0000000618007c0c */ /* 0x000fe4000bfa6270 */
[----:B------:R-:W-:Y:S02]  /*b2c0*/  LOP3.LUT R109, R0, 0x32, RZ, 0xfc, !PT ;  /* 0x00000032006d7812 */ /* 0x000fe400078efcff */
[----:B------:R-:W-:Y:S02]  /*b2d0*/  SEL R5, R8, RZ, P2 ;  /* 0x000000ff08057207 */ /* 0x000fe40001000000 */
[----:B------:R-:W-:-:S02]  /*b2e0*/  ISETP.NE.U32.AND P0, PT, R4, RZ, PT ;  /* 0x000000ff0400720c */ /* 0x000fc40003f05070 */
[--C-:B--2---:R-:W-:Y:S02]  /*b2f0*/  SHF.R.U32.HI R11, RZ, 0x6, R33.reuse ;  /* 0x00000006ff0b7819 */ /* 0x104fe40000011621 */
[----:B------:R-:W-:Y:S02]  /*b300*/  SEL R4, RZ, 0x4, P5 ;  /* 0x00000004ff047807 */ /* 0x000fe40002800000 */
[----:B------:R-:W-:Y:S01]  /*b310*/  ISETP.GE.AND P1, PT, R109, UR6, PT ;  /* 0x000000066d007c0c */ /* 0x000fe2000bf26270 */
[----:B-1----:R-:W1:Y:S01]  /*b320*/  S2R R111, SR_TID.X ;  /* 0x00000000006f7919 */ /* 0x002e620000002100 */
[----:B------:R-:W-:Y:S02]  /*b330*/  LOP3.LUT R113, R0, 0x36, RZ, 0xfc, !PT ;  /* 0x0000003600717812 */ /* 0x000fe400078efcff */
[----:B------:R-:W-:Y:S02]  /*b340*/  SGXT.U32 R11, R11, 0x1 ;  /* 0x000000010b0b781a */ /* 0x000fe40000000000 */
[----:B------:R-:W-:-:S02]  /*b350*/  SHF.R.U32.HI R29, RZ, 0x6, R33 ;  /* 0x00000006ff1d7819 */ /* 0x000fc40000011621 */
[----:B------:R-:W-:Y:S02]  /*b360*/  ISETP.NE.U32.AND P3, PT, R5, RZ, PT ;  /* 0x000000ff0500720c */ /* 0x000fe40003f65070 */
[----:B------:R-:W-:Y:S02]  /*b370*/  SEL R4, R4, RZ, P2 ;  /* 0x000000ff04047207 */ /* 0x000fe40001000000 */
[----:B------:R-:W-:Y:S02]  /*b380*/  SEL R5, RZ, 0x4, P1 ;  /* 0x00000004ff057807 */ /* 0x000fe40000800000 */
[----:B------:R-:W-:Y:S01]  /*b390*/  ISETP.GE.AND P5, PT, R113, UR6, PT ;  /* 0x0000000671007c0c */ /* 0x000fe2000bfa6270 */
[----:B------:R-:W-:Y:S01]  /*b3a0*/  IMAD.WIDE R14, R108, 0x4, R14 ;  /* 0x000000046c0e7825 */ /* 0x000fe200078e020e */
[----:B------:R-:W-:Y:S02]  /*b3b0*/  LOP3.LUT R11, R11, 0x3a, RZ, 0xfc, !PT ;  /* 0x0000003a0b0b7812 */ /* 0x000fe400078efcff */
[----:B------:R-:W-:-:S02]  /*b3c0*/  SGXT.U32 R29, R29, 0x1 ;  /* 0x000000011d1d781a */ /* 0x000fc40000000000 */
[----:B------:R-:W-:Y:S01]  /*b3d0*/  SHF.R.U32.HI R109, RZ, 0x6, R32 ;  /* 0x00000006ff6d7819 */ /* 0x000fe20000011620 */
[----:B------:R2:W-:Y:S01]  /*b3e0*/  LDGSTS.E [R251+0x12200], [R14.64], P6 ;  /* 0x122000000efb7fae */ /* 0x0005e2000b121848 */
[----:B------:R-:W-:Y:S02]  /*b3f0*/  ISETP.NE.U32.AND P1, PT, R4, RZ, PT ;  /* 0x000000ff0400720c */ /* 0x000fe40003f25070 */
[----:B------:R-:W-:Y:S02]  /*b400*/  SEL R5, R5, RZ, P2 ;  /* 0x000000ff05057207 */ /* 0x000fe40001000000 */
[----:B------:R-:W-:Y:S02]  /*b410*/  SEL R4, RZ, 0x4, P5 ;  /* 0x00000004ff047807 */ /* 0x000fe40002800000 */
[----:B------:R-:W-:Y:S02]  /*b420*/  LOP3.LUT R29, R29, 0x3e, RZ, 0xfc, !PT ;  /* 0x0000003e1d1d7812 */ /* 0x000fe400078efcff */
[----:B------:R-:W-:-:S02]  /*b430*/  ISETP.GE.AND P5, PT, R11, UR6, PT ;  /* 0x000000060b007c0c */ /* 0x000fc4000bfa6270 */
[----:B------:R-:W-:Y:S01]  /*b440*/  SGXT.U32 R109, R109, 0x1 ;  /* 0x000000016d6d781a */ /* 0x000fe20000000000 */
[----:B--2---:R-:W2:Y:S01]  /*b450*/  S2R R15, SR_TID.X ;  /* 0x00000000000f7919 */ /* 0x004ea20000002100 */
[----:B------:R-:W-:Y:S02]  /*b460*/  ISETP.NE.U32.AND P4, PT, R5, RZ, PT ;  /* 0x000000ff0500720c */ /* 0x000fe40003f85070 */
[----:B------:R-:W-:Y:S02]  /*b470*/  SHF.R.U32.HI R113, RZ, 0x6, R32 ;  /* 0x00000006ff717819 */ /* 0x000fe40000011620 */
[----:B------:R-:W-:Y:S02]  /*b480*/  SEL R5, R4, RZ, P2 ;  /* 0x000000ff04057207 */ /* 0x000fe40001000000 */
[----:B------:R-:W-:Y:S02]  /*b490*/  ISETP.GE.AND P6, PT, R29, UR6, PT ;  /* 0x000000061d007c0c */ /* 0x000fe4000bfc6270 */
[----:B------:R-:W-:Y:S01]  /*b4a0*/  SEL R4, RZ, 0x4, P5 ;  /* 0x00000004ff047807 */ /* 0x000fe20002800000 */
[----:B------:R-:W-:Y:S01]  /*b4b0*/  IMAD.WIDE R18, R108, 0x4, R18 ;  /* 0x000000046c127825 */ /* 0x000fe200078e0212 */
[----:B------:R-:W-:-:S02]  /*b4c0*/  LOP3.LUT R109, R109, 0x42, RZ, 0xfc, !PT ;  /* 0x000000426d6d7812 */ /* 0x000fc400078efcff */
[----:B------:R-:W-:Y:S01]  /*b4d0*/  SGXT.U32 R113, R113, 0x1 ;  /* 0x000000017171781a */ /* 0x000fe20000000000 */
[----:B------:R-:W-:Y:S01]  /*b4e0*/  IMAD.WIDE R22, R108, 0x4, R22 ;  /* 0x000000046c167825 */ /* 0x000fe200078e0216 */
[----:B------:R-:W-:Y:S01]  /*b4f0*/  ISETP.NE.U32.AND P5, PT, R5, RZ, PT ;  /* 0x000000ff0500720c */ /* 0x000fe20003fa5070 */
[----:B------:R1:W-:Y:S01]  /*b500*/  LDGSTS.E [R251+0x12600], [R18.64], P3 ;  /* 0x1260000012fb7fae */ /* 0x0003e20009921848 */
[----:B------:R-:W-:Y:S02]  /*b510*/  SEL R5, RZ, 0x4, P6 ;  /* 0x00000004ff057807 */ /* 0x000fe40003000000 */
[----:B------:R-:W-:Y:S01]  /*b520*/  SEL R4, R4, RZ, P2 ;  /* 0x000000ff04047207 */ /* 0x000fe20001000000 */
[----:B------:R1:W-:Y:S01]  /*b530*/  LDGSTS.E [R251+0x12a00], [R22.64], P0 ;  /* 0x12a0000016fb7fae */ /* 0x0003e20008121848 */
[----:B------:R-:W-:Y:S02]  /*b540*/  ISETP.GE.AND P6, PT, R109, UR6, PT ;  /* 0x000000066d007c0c */ /* 0x000fe4000bfc6270 */
[----:B------:R-:W-:-:S02]  /*b550*/  SHF.R.U32.HI R115, RZ, 0x6, R21 ;  /* 0x00000006ff737819 */ /* 0x000fc40000011615 */
[----:B------:R-:W-:Y:S02]  /*b560*/  LOP3.LUT R113, R113, 0x46, RZ, 0xfc, !PT ;  /* 0x0000004671717812 */ /* 0x000fe400078efcff */
[----:B---3--:R-:W-:Y:S01]  /*b570*/  SHF.R.U32.HI R36, RZ, 0x6, R21 ;  /* 0x00000006ff247819 */ /* 0x008fe20000011615 */
[----:B------:R-:W-:Y:S01]  /*b580*/  IMAD.WIDE R26, R108, 0x4, R26 ;  /* 0x000000046c1a7825 */ /* 0x000fe200078e021a */
[----:B------:R-:W-:Y:S02]  /*b590*/  ISETP.NE.U32.AND P3, PT, R4, RZ, PT ;  /* 0x000000ff0400720c */ /* 0x000fe40003f65070 */
[----:B------:R-:W-:Y:S01]  /*b5a0*/  SEL R5, R5, RZ, P2 ;  /* 0x000000ff05057207 */ /* 0x000fe20001000000 */
[----:B-1----:R-:W1:Y:S01]  /*b5b0*/  S2R R22, SR_TID.X ;  /* 0x0000000000167919 */ /* 0x002e620000002100 */
[----:B------:R-:W-:Y:S01]  /*b5c0*/  SEL R4, RZ, 0x4, P6 ;  /* 0x00000004ff047807 */ /* 0x000fe20003000000 */
[C---:B------:R-:W-:Y:S01]  /*b5d0*/  IMAD.WIDE R30, R108.reuse, 0x4, R30 ;  /* 0x000000046c1e7825 */ /* 0x040fe200078e021e */
[----:B------:R-:W-:Y:S01]  /*b5e0*/  SGXT.U32 R115, R115, 0x1 ;  /* 0x000000017373781a */ /* 0x000fe20000000000 */
[----:B------:R3:W-:Y:S01]  /*b5f0*/  LDGSTS.E [R251+0x12e00], [R26.64], P1 ;  /* 0x12e000001afb7fae */ /* 0x0007e20008921848 */
[----:B------:R-:W-:Y:S01]  /*b600*/  ISETP.GE.AND P6, PT, R113, UR6, PT ;  /* 0x0000000671007c0c */ /* 0x000fe2000bfc6270 */
[----:B------:R-:W-:Y:S01]  /*b610*/  IMAD.WIDE R34, R108, 0x4, R34 ;  /* 0x000000046c227825 */ /* 0x000fe200078e0222 */
[----:B------:R-:W-:Y:S01]  /*b620*/  SGXT.U32 R36, R36, 0x1 ;  /* 0x000000012424781a */ /* 0x000fe20000000000 */
[----:B------:R1:W-:Y:S01]  /*b630*/  LDGSTS.E [R251+0x13200], [R30.64], P4 ;  /* 0x132000001efb7fae */ /* 0x0003e2000a121848 */
[----:B------:R-:W-:-:S02]  /*b640*/  SHF.R.U32.HI R17, RZ, 0x6, R111 ;  /* 0x00000006ff117819 */ /* 0x000fc4000001166f */
[----:B------:R-:W-:Y:S01]  /*b650*/  ISETP.NE.U32.AND P0, PT, R5, RZ, PT ;  /* 0x000000ff0500720c */ /* 0x000fe20003f05070 */
[----:B------:R1:W-:Y:S01]  /*b660*/  LDGSTS.E [R251+0x13600], [R34.64], P5 ;  /* 0x1360000022fb7fae */ /* 0x0003e2000a921848 */
[----:B------:R-:W-:Y:S02]  /*b670*/  LOP3.LUT R115, R115, 0x4e, RZ, 0xfc, !PT ;  /* 0x0000004e73737812 */ /* 0x000fe400078efcff */
[----:B------:R-:W-:Y:S02]  /*b680*/  SEL R5, RZ, 0x4, P6 ;  /* 0x00000004ff057807 */ /* 0x000fe40003000000 */
[----:B------:R-:W-:Y:S02]  /*b690*/  SHF.R.U32.HI R119, RZ, 0x6, R111 ;  /* 0x00000006ff777819 */ /* 0x000fe4000001166f */
[----:B------:R-:W-:Y:S02]  /*b6a0*/  LOP3.LUT R36, R36, 0x4a, RZ, 0xfc, !PT ;  /* 0x0000004a24247812 */ /* 0x000fe400078efcff */
[----:B------:R-:W-:-:S02]  /*b6b0*/  SEL R4, R4, RZ, P2 ;  /* 0x000000ff04047207 */ /* 0x000fc40001000000 */
[----:B------:R-:W-:Y:S02]  /*b6c0*/  SGXT.U32 R17, R17, 0x1 ;  /* 0x000000011111781a */ /* 0x000fe40000000000 */
[----:B------:R-:W-:Y:S02]  /*b6d0*/  ISETP.GE.AND P5, PT, R115, UR6, PT ;  /* 0x0000000673007c0c */ /* 0x000fe4000bfa6270 */
[----:B------:R-:W-:Y:S02]  /*b6e0*/  SEL R5, R5, RZ, P2 ;  /* 0x000000ff05057207 */ /* 0x000fe40001000000 */
[----:B------:R-:W-:Y:S02]  /*b6f0*/  SGXT.U32 R119, R119, 0x1 ;  /* 0x000000017777781a */ /* 0x000fe40000000000 */
[----:B------:R-:W-:Y:S02]  /*b700*/  ISETP.GE.AND P6, PT, R36, UR6, PT ;  /* 0x0000000624007c0c */ /* 0x000fe4000bfc6270 */
[----:B------:R-:W-:-:S02]  /*b710*/  ISETP.NE.U32.AND P1, PT, R4, RZ, PT ;  /* 0x000000ff0400720c */ /* 0x000fc40003f25070 */
[----:B------:R-:W-:Y:S02]  /*b720*/  LOP3.LUT R17, R17, 0x52, RZ, 0xfc, !PT ;  /* 0x0000005211117812 */ /* 0x000fe400078efcff */
[----:B------:R-:W-:Y:S01]  /*b730*/  SEL R4, RZ, 0x4, P5 ;  /* 0x00000004ff047807 */ /* 0x000fe20002800000 */
[----:B-1----:R-:W1:Y:S01]  /*b740*/  S2R R31, SR_TID.X ;  /* 0x00000000001f7919 */ /* 0x002e620000002100 */
[----:B------:R-:W-:Y:S02]  /*b750*/  ISETP.NE.U32.AND P4, PT, R5, RZ, PT ;  /* 0x000000ff0500720c */ /* 0x000fe40003f85070 */
[----:B------:R-:W-:Y:S02]  /*b760*/  LOP3.LUT R119, R119, 0x56, RZ, 0xfc, !PT ;  /* 0x0000005677777812 */ /* 0x000fe400078efcff */
[----:B------:R-:W-:Y:S02]  /*b770*/  SEL R5, RZ, 0x4, P6 ;  /* 0x00000004ff057807 */ /* 0x000fe40003000000 */
[----:B--2---:R-:W-:-:S02]  /*b780*/  SHF.R.U32.HI R10, RZ, 0x6, R15 ;  /* 0x00000006ff0a7819 */ /* 0x004fc4000001160f */
[----:B------:R-:W-:Y:S02]  /*b790*/  ISETP.GE.AND P6, PT, R17, UR6, PT ;  /* 0x0000000611007c0c */ /* 0x000fe4000bfc6270 */
[----:B------:R-:W-:Y:S02]  /*b7a0*/  SEL R4, R4, RZ, P2 ;  /* 0x000000ff04047207 */ /* 0x000fe40001000000 */
[----:B------:R-:W-:Y:S01]  /*b7b0*/  ISETP.GE.AND P5, PT, R119, UR6, PT ;  /* 0x0000000677007c0c */ /* 0x000fe2000bfa6270 */
[----:B------:R-:W-:Y:S01]  /*b7c0*/  IMAD.WIDE R38, R108, 0x4, R38 ;  /* 0x000000046c267825 */ /* 0x000fe200078e0226 */
[----:B------:R-:W-:Y:S02]  /*b7d0*/  SGXT.U32 R10, R10, 0x1 ;  /* 0x000000010a0a781a */ /* 0x000fe40000000000 */
[----:B------:R-:W-:Y:S01]  /*b7e0*/  SEL R6, RZ, 0x4, P6 ;  /* 0x00000004ff067807 */ /* 0x000fe20003000000 */
[----:B------:R-:W-:Y:S01]  /*b7f0*/  IMAD.WIDE R42, R108, 0x4, R42 ;  /* 0x000000046c2a7825 */ /* 0x000fe200078e022a */
[----:B------:R-:W-:Y:S01]  /*b800*/  SHF.R.U32.HI R14, RZ, 0x6, R15 ;  /* 0x00000006ff0e7819 */ /* 0x000fe2000001160f */
[----:B------:R-:W2:Y:S01]  /*b810*/  S2R R34, SR_TID.X ;  /* 0x0000000000227919 */ /* 0x000ea20000002100 */
[----:B------:R-:W-:-:S02]  /*b820*/  ISETP.NE.U32.AND P6, PT, R4, RZ, PT ;  /* 0x000000ff0400720c */ /* 0x000fc40003fc5070 */
[----:B------:R-:W-:Y:S01]  /*b830*/  SEL R4, RZ, 0x4, P5 ;  /* 0x00000004ff047807 */ /* 0x000fe20002800000 */
[----:B------:R-:W-:Y:S01]  /*b840*/  IMAD.WIDE R46, R108, 0x4, R46 ;  /* 0x000000046c2e7825 */ /* 0x000fe200078e022e */
[----:B------:R-:W-:Y:S01]  /*b850*/  LOP3.LUT R10, R10, 0x5a, RZ, 0xfc, !PT ;  /* 0x0000005a0a0a7812 */ /* 0x000fe200078efcff */
[----:B------:R1:W-:Y:S01]  /*b860*/  LDGSTS.E [R251+0x13a00], [R38.64], P3 ;  /* 0x13a0000026fb7fae */ /* 0x0003e20009921848 */
[----:B------:R-:W-:Y:S02]  /*b870*/  SGXT.U32 R14, R14, 0x1 ;  /* 0x000000010e0e781a */ /* 0x000fe40000000000 */
[----:B------:R-:W-:Y:S01]  /*b880*/  SHF.R.U32.HI R19, RZ, 0x6, R22 ;  /* 0x00000006ff137819 */ /* 0x000fe20000011616 */
[----:B------:R4:W-:Y:S01]  /*b890*/  LDGSTS.E [R251+0x13e00], [R42.64], P0 ;  /* 0x13e000002afb7fae */ /* 0x0009e20008121848 */
[----:B------:R-:W-:Y:S02]  /*b8a0*/  SEL R5, R5, RZ, P2 ;  /* 0x000000ff05057207 */ /* 0x000fe40001000000 */
[----:B------:R-:W-:Y:S01]  /*b8b0*/  SEL R4, R4, RZ, P2 ;  /* 0x000000ff04047207 */ /* 0x000fe20001000000 */
[----:B------:R1:W-:Y:S01]  /*b8c0*/  LDGSTS.E [R251+0x14200], [R46.64], P1 ;  /* 0x142000002efb7fae */ /* 0x0003e20008921848 */
[----:B------:R-:W-:-:S02]  /*b8d0*/  ISETP.GE.AND P0, PT, R10, UR6, PT ;  /* 0x000000060a007c0c */ /* 0x000fc4000bf06270 */
[----:B------:R-:W-:Y:S02]  /*b8e0*/  LOP3.LUT R14, R14, 0x5e, RZ, 0xfc, !PT ;  /* 0x0000005e0e0e7812 */ /* 0x000fe400078efcff */
[----:B------:R-:W-:Y:S01]  /*b8f0*/  SGXT.U32 R19, R19, 0x1 ;  /* 0x000000011313781a */ /* 0x000fe20000000000 */
[----:B------:R-:W-:Y:S01]  /*b900*/  IMAD.WIDE R50, R108, 0x4, R50 ;  /* 0x000000046c327825 */ /* 0x000fe200078e0232 */
[----:B------:R-:W-:Y:S01]  /*b910*/  ISETP.NE.U32.AND P3, PT, R5, RZ, PT ;  /* 0x000000ff0500720c */ /* 0x000fe20003f65070 */
[----:B------:R-:W1:Y:S01]  /*b920*/  S2R R18, SR_TID.X ;  /* 0x0000000000127919 */ /* 0x000e620000002100 */
[----:B------:R-:W-:Y:S02]  /*b930*/  ISETP.NE.U32.AND P1, PT, R4, RZ, PT ;  /* 0x000000ff0400720c */ /* 0x000fe40003f25070 */
[----:B------:R-:W-:Y:S01]  /*b940*/  SHF.R.U32.HI R23, RZ, 0x6, R22 ;  /* 0x00000006ff177819 */ /* 0x000fe20000011616 */
[----:B------:R4:W-:Y:S01]  /*b950*/  LDGSTS.E [R251+0x14600], [R50.64], P4 ;  /* 0x1460000032fb7fae */ /* 0x0009e2000a121848 */
[----:B------:R-:W-:-:S02]  /*b960*/  SEL R5, R6, RZ, P2 ;  /* 0x000000ff06057207 */ /* 0x000fc40001000000 */
[----:B------:R-:W-:Y:S02]  /*b970*/  SEL R4, RZ, 0x4, P0 ;  /* 0x00000004ff047807 */ /* 0x000fe40000000000 */
[----:B------:R-:W-:Y:S02]  /*b980*/  ISETP.GE.AND P0, PT, R14, UR6, PT ;  /* 0x000000060e007c0c */ /* 0x000fe4000bf06270 */
[----:B------:R-:W-:Y:S02]  /*b990*/  LOP3.LUT R19, R19, 0x62, RZ, 0xfc, !PT ;  /* 0x0000006213137812 */ /* 0x000fe400078efcff */
[----:B------:R-:W-:Y:S02]  /*b9a0*/  SGXT.U32 R23, R23, 0x1 ;  /* 0x000000011717781a */ /* 0x000fe40000000000 */
[----:B---3--:R-:W-:Y:S02]  /*b9b0*/  SHF.R.U32.HI R27, RZ, 0x6, R22 ;  /* 0x00000006ff1b7819 */ /* 0x008fe40000011616 */
[----:B------:R-:W-:-:S02]  /*b9c0*/  ISETP.NE.U32.AND P5, PT, R5, RZ, PT ;  /* 0x000000ff0500720c */ /* 0x000fc40003fa5070 */
[----:B------:R-:W-:Y:S02]  /*b9d0*/  SEL R4, R4, RZ, P2 ;  /* 0x000000ff04047207 */ /* 0x000fe40001000000 */
[----:B------:R-:W-:Y:S01]  /*b9e0*/  SEL R5, RZ, 0x4, P0 ;  /* 0x00000004ff057807 */ /* 0x000fe20000000000 */
[C---:B------:R-:W-:Y:S01]  /*b9f0*/  IMAD.WIDE R54, R108.reuse, 0x4, R54 ;  /* 0x000000046c367825 */ /* 0x040fe200078e0236 */
[----:B------:R-:W-:Y:S02]  /*ba00*/  ISETP.GE.AND P4, PT, R19, UR6, PT ;  /* 0x0000000613007c0c */ /* 0x000fe4000bf86270 */
[----:B------:R-:W-:Y:S02]  /*ba10*/  LOP3.LUT R23, R23, 0x66, RZ, 0xfc, !PT ;  /* 0x0000006617177812 */ /* 0x000fe400078efcff */
[----:B------:R-:W-:Y:S01]  /*ba20*/  SGXT.U32 R27, R27, 0x1 ;  /* 0x000000011b1b781a */ /* 0x000fe20000000000 */
[----:B------:R-:W-:Y:S01]  /*ba30*/  IMAD.WIDE R58, R108, 0x4, R58 ;  /* 0x000000046c3a7825 */ /* 0x000fe200078e023a */
[----:B-1----:R-:W-:Y:S01]  /*ba40*/  SHF.R.U32.HI R26, RZ, 0x6, R31 ;  /* 0x00000006ff1a7819 */ /* 0x002fe2000001161f */
[----:B------:R1:W-:Y:S01]  /*ba50*/  LDGSTS.E [R251+0x14a00], [R54.64], P3 ;  /* 0x14a0000036fb7fae */ /* 0x0003e20009921848 */
[----:B------:R-:W-:-:S02]  /*ba60*/  ISETP.NE.U32.AND P0, PT, R4, RZ, PT ;  /* 0x000000ff0400720c */ /* 0x000fc40003f05070 */
[----:B------:R-:W-:Y:S01]  /*ba70*/  SEL R5, R5, RZ, P2 ;  /* 0x000000ff05057207 */ /* 0x000fe20001000000 */
[----:B------:R4:W-:Y:S01]  /*ba80*/  LDGSTS.E [R251+0x14e00], [R58.64], P6 ;  /* 0x14e000003afb7fae */ /* 0x0009e2000b121848 */
[----:B------:R-:W-:Y:S02]  /*ba90*/  SEL R4, RZ, 0x4, P4 ;  /* 0x00000004ff047807 */ /* 0x000fe40002000000 */
[----:B------:R-:W-:Y:S02]  /*baa0*/  LOP3.LUT R27, R27, 0x6a, RZ, 0xfc, !PT ;  /* 0x0000006a1b1b7812 */ /* 0x000fe400078efcff */
[----:B------:R-:W-:Y:S02]  /*bab0*/  ISETP.GE.AND P4, PT, R23, UR6, PT ;  /* 0x0000000617007c0c */ /* 0x000fe4000bf86270 */
[----:B------:R-:W-:Y:S02]  /*bac0*/  SGXT.U32 R26, R26, 0x1 ;  /* 0x000000011a1a781a */ /* 0x000fe40000000000 */
[----:B------:R-:W-:-:S02]  /*bad0*/  ISETP.NE.U32.AND P3, PT, R5, RZ, PT ;  /* 0x000000ff0500720c */ /* 0x000fc40003f65070 */
[----:B------:R-:W-:Y:S02]  /*bae0*/  SEL R5, R4, RZ, P2 ;  /* 0x000000ff04057207 */ /* 0x000fe40001000000 */
[----:B------:R-:W-:Y:S02]  /*baf0*/  ISETP.GE.AND P6, PT, R27, UR6, PT ;  /* 0x000000061b007c0c */ /* 0x000fe4000bfc6270 */
[----:B------:R-:W-:Y:S02]  /*bb00*/  SEL R4, RZ, 0x4, P4 ;  /* 0x00000004ff047807 */ /* 0x000fe40002000000 */
[----:B------:R-:W-:Y:S01]  /*bb10*/  SHF.R.U32.HI R30, RZ, 0x6, R31 ;  /* 0x00000006ff1e7819 */ /* 0x000fe2000001161f */
[----:B------:R-:W-:Y:S01]  /*bb20*/  IMAD.WIDE R62, R108, 0x4, R62 ;  /* 0x000000046c3e7825 */ /* 0x000fe200078e023e */
[----:B------:R-:W-:Y:S02]  /*bb30*/  LOP3.LUT R26, R26, 0x6e, RZ, 0xfc, !PT ;  /* 0x0000006e1a1a7812 */ /* 0x000fe400078efcff */
[----:B--2---:R-:W-:-:S02]  /*bb40*/  SHF.R.U32.HI R35, RZ, 0x6, R34 ;  /* 0x00000006ff237819 */ /* 0x004fc40000011622 */
[----:B------:R-:W-:Y:S01]  /*bb50*/  ISETP.NE.U32.AND P4, PT, R5, RZ, PT ;  /* 0x000000ff0500720c */ /* 0x000fe20003f85070 */
[----:B------:R-:W-:Y:S01]  /*bb60*/  IMAD.WIDE R66, R108, 0x4, R66 ;  /* 0x000000046c427825 */ /* 0x000fe200078e0242 */
[----:B------:R-:W-:Y:S01]  /*bb70*/  SEL R5, RZ, 0x4, P6 ;  /* 0x00000004ff057807 */ /* 0x000fe20003000000 */
[----:B------:R4:W-:Y:S01]  /*bb80*/  LDGSTS.E [R251+0x15200], [R62.64], P5 ;  /* 0x152000003efb7fae */ /* 0x0009e2000a921848 */
[----:B------:R-:W-:Y:S02]  /*bb90*/  SEL R4, R4, RZ, P2 ;  /* 0x000000ff04047207 */ /* 0x000fe40001000000 */
[----:B------:R-:W-:Y:S01]  /*bba0*/  SGXT.U32 R30, R30, 0x1 ;  /* 0x000000011e1e781a */ /* 0x000fe20000000000 */
[----:B------:R-:W-:Y:S01]  /*bbb0*/  IMAD.WIDE R70, R108, 0x4, R70 ;  /* 0x000000046c467825 */ /* 0x000fe200078e0246 */
[----:B------:R-:W-:Y:S01]  /*bbc0*/  ISETP.GE.AND P6, PT, R26, UR6, PT ;  /* 0x000000061a007c0c */ /* 0x000fe2000bfc6270 */
[----:B------:R2:W-:Y:S01]  /*bbd0*/  LDGSTS.E [R251+0x15600], [R66.64], P1 ;  /* 0x1560000042fb7fae */ /* 0x0005e20008921848 */
[----:B------:R-:W-:-:S02]  /*bbe0*/  SGXT.U32 R35, R35, 0x1 ;  /* 0x000000012323781a */ /* 0x000fc40000000000 */
[----:B------:R-:W-:Y:S01]  /*bbf0*/  SHF.R.U32.HI R39, RZ, 0x6, R34 ;  /* 0x00000006ff277819 */ /* 0x000fe20000011622 */
[----:B------:R-:W-:Y:S01]  /*bc00*/  IMAD.WIDE R74, R108, 0x4, R74 ;  /* 0x000000046c4a7825 */ /* 0x000fe200078e024a */
[----:B------:R-:W-:Y:S01]  /*bc10*/  ISETP.NE.U32.AND P5, PT, R4, RZ, PT ;  /* 0x000000ff0400720c */ /* 0x000fe20003fa5070 */
[----:B------:R3:W-:Y:S01]  /*bc20*/  LDGSTS.E [R251+0x15a00], [R70.64], P0 ;  /* 0x15a0000046fb7fae */ /* 0x0007e20008121848 */
[----:B------:R-:W-:Y:S02]  /*bc30*/  LOP3.LUT R30, R30, 0x72, RZ, 0xfc, !PT ;  /* 0x000000721e1e7812 */ /* 0x000fe400078efcff */
[----:B------:R-:W-:Y:S01]  /*bc40*/  SEL R4, RZ, 0x4, P6 ;  /* 0x00000004ff047807 */ /* 0x000fe20003000000 */
[----:B------:R-:W-:Y:S01]  /*bc50*/  IMAD.WIDE R78, R108, 0x4, R78 ;  /* 0x000000046c4e7825 */ /* 0x000fe200078e024e */
[----:B------:R-:W-:Y:S01]  /*bc60*/  SHF.R.U32.HI R38, RZ, 0x6, R18 ;  /* 0x00000006ff267819 */ /* 0x000fe20000011612 */
[----:B------:R1:W-:Y:S01]  /*bc70*/  LDGSTS.E [R251+0x15e00], [R74.64], P3 ;  /* 0x15e000004afb7fae */ /* 0x0003e20009921848 */
[----:B------:R-:W-:-:S02]  /*bc80*/  LOP3.LUT R35, R35, 0x76, RZ, 0xfc, !PT ;  /* 0x0000007623237812 */ /* 0x000fc400078efcff */
[----:B------:R-:W-:Y:S01]  /*bc90*/  SGXT.U32 R39, R39, 0x1 ;  /* 0x000000012727781a */ /* 0x000fe20000000000 */
[----:B------:R-:W1:Y:S01]  /*bca0*/  S2R R250, SR_TID.X ;  /* 0x0000000000fa7919 */ /* 0x000e620000002100 */
[----:B------:R-:W-:Y:S02]  /*bcb0*/  SEL R5, R5, RZ, P2 ;  /* 0x000000ff05057207 */ /* 0x000fe40001000000 */
[----:B------:R-:W-:Y:S01]  /*bcc0*/  ISETP.GE.AND P6, PT, R30, UR6, PT ;  /* 0x000000061e007c0c */ /* 0x000fe2000bfc6270 */
[----:B------:R1:W-:Y:S01]  /*bcd0*/  LDGSTS.E [R251+0x16200], [R78.64], P4 ;  /* 0x162000004efb7fae */ /* 0x0003e2000a121848 */
[----:B------:R-:W-:Y:S02]  /*bce0*/  SEL R4, R4, RZ, P2 ;  /* 0x000000ff04047207 */ /* 0x000fe40001000000 */
[----:B------:R-:W-:Y:S02]  /*bcf0*/  SGXT.U32 R38, R38, 0x1 ;  /* 0x000000012626781a */ /* 0x000fe40000000000 */
[----:B------:R-:W-:-:S02]  /*bd00*/  LOP3.LUT R39, R39, 0x7a, RZ, 0xfc, !PT ;  /* 0x0000007a27277812 */ /* 0x000fc400078efcff */
[----:B------:R-:W-:Y:S02]  /*bd10*/  ISETP.GE.AND P3, PT, R35, UR6, PT ;  /* 0x0000000623007c0c */ /* 0x000fe4000bf66270 */
[----:B------:R-:W-:Y:S02]  /*bd20*/  ISETP.NE.U32.AND P1, PT, R5, RZ, PT ;  /* 0x000000ff0500720c */ /* 0x000fe40003f25070 */
[----:B------:R-:W-:Y:S02]  /*bd30*/  SEL R5, RZ, 0x4, P6 ;  /* 0x00000004ff057807 */ /* 0x000fe40003000000 */
[----:B------:R-:W-:Y:S02]  /*bd40*/  ISETP.NE.U32.AND P0, PT, R4, RZ, PT ;  /* 0x000000ff0400720c */ /* 0x000fe40003f05070 */
[----:B------:R-:W-:Y:S02]  /*bd50*/  LOP3.LUT R38, R38, 0x7e, RZ, 0xfc, !PT ;  /* 0x0000007e26267812 */ /* 0x000fe400078efcff */
[----:B------:R-:W-:-:S02]  /*bd60*/  ISETP.GE.AND P4, PT, R39, UR6, PT ;  /* 0x0000000627007c0c */ /* 0x000fc4000bf86270 */
[----:B------:R-:W-:Y:S02]  /*bd70*/  SEL R4, RZ, 0x4, P3 ;  /* 0x00000004ff047807 */ /* 0x000fe40001800000 */
[----:B------:R-:W-:Y:S02]  /*bd80*/  LOP3.LUT R112, R112, 0x7f, RZ, 0xc0, !PT ;  /* 0x0000007f70707812 */ /* 0x000fe400078ec0ff */
[----:B------:R-:W-:Y:S02]  /*bd90*/  SEL R5, R5, RZ, P2 ;  /* 0x000000ff05057207 */ /* 0x000fe40001000000 */
[----:B------:R-:W-:Y:S02]  /*bda0*/  ISETP.GE.AND P6, PT, R38, UR6, PT ;  /* 0x0000000626007c0c */ /* 0x000fe4000bfc6270 */
[----:B------:R-:W-:Y:S02]  /*bdb0*/  SEL R6, RZ, 0x4, P4 ;  /* 0x00000004ff067807 */ /* 0x000fe40002000000 */
[----:B------:R-:W-:-:S02]  /*bdc0*/  SEL R4, R4, RZ, P2 ;  /* 0x000000ff04047207 */ /* 0x000fc40001000000 */
[----:B------:R-:W-:Y:S02]  /*bdd0*/  ISETP.GE.AND P4, PT, R112, UR6, PT ;  /* 0x0000000670007c0c */ /* 0x000fe4000bf86270 */
[----:B------:R-:W-:Y:S02]  /*bde0*/  ISETP.NE.U32.AND P3, PT, R5, RZ, PT ;  /* 0x000000ff0500720c */ /* 0x000fe40003f65070 */
[----:B------:R-:W-:Y:S02]  /*bdf0*/  SEL R5, RZ, 0x4, P6 ;  /* 0x00000004ff057807 */ /* 0x000fe40003000000 */
[----:B------:R-:W-:Y:S02]  /*be00*/  ISETP.NE.U32.AND P6, PT, R4, RZ, PT ;  /* 0x000000ff0400720c */ /* 0x000fe40003fc5070 */
[----:B------:R-:W-:Y:S01]  /*be10*/  SEL R4, RZ, 0x4, P4 ;  /* 0x00000004ff047807 */ /* 0x000fe20002000000 */
[----:B------:R-:W-:Y:S01]  /*be20*/  IMAD.WIDE R82, R108, 0x4, R82 ;  /* 0x000000046c527825 */ /* 0x000fe200078e0252 */
[----:B------:R-:W-:-:S02]  /*be30*/  SEL R6, R6, RZ, P2 ;  /* 0x000000ff06067207 */ /* 0x000fc40001000000 */
[----:B------:R-:W-:Y:S02]  /*be40*/  SEL R5, R5, RZ, P2 ;  /* 0x000000ff05057207 */ /* 0x000fe40001000000 */
[----:B------:R-:W-:Y:S01]  /*be50*/  SEL R4, R4, RZ, P2 ;  /* 0x000000ff04047207 */ /* 0x000fe20001000000 */
[----:B------:R4:W-:Y:S01]  /*be60*/  LDGSTS.E [R251+0x16600], [R82.64], P5 ;  /* 0x1660000052fb7fae */ /* 0x0009e2000a921848 */
[----:B------:R-:W-:Y:S02]  /*be70*/  ISETP.NE.U32.AND P4, PT, R6, RZ, PT ;  /* 0x000000ff0600720c */ /* 0x000fe40003f85070 */
[----:B------:R-:W-:Y:S01]  /*be80*/  ISETP.NE.U32.AND P2, PT, R5, RZ, PT ;  /* 0x000000ff0500720c */ /* 0x000fe20003f45070 */
[----:B------:R-:W-:Y:S01]  /*be90*/  IMAD.MOV.U32 R105, RZ, RZ, c[0x0][0x18c] ;  /* 0x00006300ff697624 */ /* 0x000fe200078e00ff */
[----:B------:R-:W-:Y:S01]  /*bea0*/  ISETP.NE.U32.AND P5, PT, R4, RZ, PT ;  /* 0x000000ff0400720c */ /* 0x000fe20003fa5070 */
[----:B------:R-:W-:Y:S01]  /*beb0*/  IMAD.WIDE R86, R108, 0x4, R86 ;  /* 0x000000046c567825 */ /* 0x000fe200078e0256 */
[----:B-1----:R-:W-:-:S03]  /*bec0*/  LOP3.LUT R250, R250, 0x7f, RZ, 0xc0, !PT ;  /* 0x0000007ffafa7812 */ /* 0x002fc600078ec0ff */
[C---:B------:R-:W-:Y:S01]  /*bed0*/  IMAD.WIDE R90, R108.reuse, 0x4, R90 ;  /* 0x000000046c5a7825 */ /* 0x040fe200078e025a */
[----:B------:R1:W-:Y:S03]  /*bee0*/  LDGSTS.E [R251+0x16a00], [R86.64], P1 ;  /* 0x16a0000056fb7fae */ /* 0x0003e60008921848 */
[C---:B------:R-:W-:Y:S01]  /*bef0*/  IMAD.WIDE R94, R108.reuse, 0x4, R94 ;  /* 0x000000046c5e7825 */ /* 0x040fe200078e025e */
[----:B------:R1:W-:Y:S03]  /*bf00*/  LDGSTS.E [R251+0x16e00], [R90.64], P0 ;  /* 0x16e000005afb7fae */ /* 0x0003e60008121848 */
[C---:B------:R-:W-:Y:S01]  /*bf10*/  IMAD.WIDE R98, R108.reuse, 0x4, R98 ;  /* 0x000000046c627825 */ /* 0x040fe200078e0262 */
[----:B------:R4:W-:Y:S03]  /*bf20*/  LDGSTS.E [R251+0x17200], [R94.64], P3 ;  /* 0x172000005efb7fae */ /* 0x0009e60009921848 */
[----:B------:R-:W-:Y:S01]  /*bf30*/  IMAD.SHL.U32 R105, R105, 0x80, RZ ;  /* 0x0000008069697824 */ /* 0x000fe200078e00ff */
[----:B------:R4:W-:Y:S01]  /*bf40*/  LDGSTS.E [R251+0x17600], [R98.64], P6 ;  /* 0x1760000062fb7fae */ /* 0x0009e2000b121848 */
[----:B------:R-:W-:-:S04]  /*bf50*/  IMAD.WIDE R102, R108, 0x4, R102 ;  /* 0x000000046c667825 */ /* 0x000fc800078e0266 */
[----:B------:R-:W-:Y:S01]  /*bf60*/  IMAD.WIDE R116, R108, 0x4, R116 ;  /* 0x000000046c747825 */ /* 0x000fe200078e0274 */
[----:B------:R4:W-:Y:S03]  /*bf70*/  LDGSTS.E [R251+0x17a00], [R102.64], P4 ;  /* 0x17a0000066fb7fae */ /* 0x0009e6000a121848 */
[----:B------:R-:W-:Y:S01]  /*bf80*/  IMAD.SHL.U32 R250, R250, 0x4, RZ ;  /* 0x00000004fafa7824 */ /* 0x000fe200078e00ff */
[----:B------:R4:W-:Y:S01]  /*bf90*/  LDGSTS.E [R251+0x17e00], [R116.64], P2 ;  /* 0x17e0000074fb7fae */ /* 0x0009e20009121848 */
[----:B------:R-:W-:-:S03]  /*bfa0*/  IMAD.WIDE R120, R105, 0x4, R120 ;  /* 0x0000000469787825 */ /* 0x000fc600078e0278 */
[----:B------:R-:W0:Y:S01]  /*bfb0*/  LDGDEPBAR ;  /* 0x00000000000079af */ /* 0x000e220000000000 */
[----:B------:R-:W-:-:S03]  /*bfc0*/  IMAD.WIDE R136, R105, 0x4, R136 ;  /* 0x0000000469887825 */ /* 0x000fc600078e0288 */
[----:B------:R4:W-:Y:S01]  /*bfd0*/  LDGSTS.E [R250+0x28000], [R120.64], P5 ;  /* 0x2800000078fa7fae */ /* 0x0009e2000a921848 */
[----:B------:R-:W-:-:S04]  /*bfe0*/  IMAD.WIDE R152, R105, 0x4, R152 ;  /* 0x0000000469987825 */ /* 0x000fc800078e0298 */
[C---:B------:R-:W-:Y:S01]  /*bff0*/  IMAD.WIDE R168, R105.reuse, 0x4, R168 ;  /* 0x0000000469a87825 */ /* 0x040fe200078e02a8 */
[----:B------:R1:W-:Y:S03]  /*c000*/  LDGSTS.E [R250+0x29000], [R136.64], P5 ;  /* 0x2900000088fa7fae */ /* 0x0003e6000a921848 */
[C---:B------:R-:W-:Y:S01]  /*c010*/  IMAD.WIDE R184, R105.reuse, 0x4, R184 ;  /* 0x0000000469b87825 */ /* 0x040fe200078e02b8 */
[----:B------:R4:W-:Y:S03]  /*c020*/  LDGSTS.E [R250+0x2a000], [R152.64], P5 ;  /* 0x2a00000098fa7fae */ /* 0x0009e6000a921848 */
[----:B------:R-:W-:Y:S01]  /*c030*/  IMAD.WIDE R200, R105, 0x4, R200 ;  /* 0x0000000469c87825 */ /* 0x000fe200078e02c8 */
[----:B------:R4:W-:Y:S01]  /*c040*/  LDGSTS.E [R250+0x2b000], [R168.64], P5 ;  /* 0x2b000000a8fa7fae */ /* 0x0009e2000a921848 */
[----:B------:R-:W-:-:S02]  /*c050*/  LOP3.LUT R104, R250, 0x10, RZ, 0x3c, !PT ;  /* 0x00000010fa687812 */ /* 0x000fc400078e3cff */
        /* <DEDUP_REMOVED lines=36> */
[----:B------:R1:W-:Y:S04]  /*c2a0*/  LDGSTS.E [R108+0x2d400], [R204.64], P5 ;  /* 0x2d400000cc6c7fae */ /* 0x0003e8000a921848 */
[----:B------:R-:W2:Y:S01]  /*c2b0*/  S2R R8, SR_TID.X ;  /* 0x0000000000087919 */ /* 0x000ea20000002100 */
[----:B------:R-:W-:-:S03]  /*c2c0*/  IMAD.WIDE R126, R105, 0x4, R126 ;  /* 0x00000004697e7825 */ /* 0x000fc600078e027e */
[----:B------:R1:W-:Y:S01]  /*c2d0*/  LDGSTS.E [R108+0x2e400], [R220.64], P5 ;  /* 0x2e400000dc6c7fae */ /* 0x0003e2000a921848 */
[----:B------:R-:W-:-:S03]  /*c2e0*/  IMAD.WIDE R142, R105, 0x4, R142 ;  /* 0x00000004698e7825 */ /* 0x000fc600078e028e */
[----:B------:R1:W-:Y:S01]  /*c2f0*/  LDGSTS.E [R108+0x2f400], [R236.64], P5 ;  /* 0x2f400000ec6c7fae */ /* 0x0003e2000a921848 */
[----:B------:R-:W-:-:S04]  /*c300*/  IMAD.WIDE R158, R105, 0x4, R158 ;  /* 0x00000004699e7825 */ /* 0x000fc800078e029e */
[----:B------:R-:W-:Y:S01]  /*c310*/  IMAD.WIDE R174, R105, 0x4, R174 ;  /* 0x0000000469ae7825 */ /* 0x000fe200078e02ae */
[----:B-1----:R-:W-:-:S03]  /*c320*/  LOP3.LUT R108, R250, 0x30, RZ, 0x3c, !PT ;  /* 0x00000030fa6c7812 */ /* 0x002fc600078e3cff */
[C---:B------:R-:W-:Y:S01]  /*c330*/  IMAD.WIDE R190, R105.reuse, 0x4, R190 ;  /* 0x0000000469be7825 */ /* 0x040fe200078e02be */
[----:B------:R-:W-:Y:S01]  /*c340*/  LOP3.LUT R104, R250, 0x40, RZ, 0x3c, !PT ;  /* 0x00000040fa687812 */ /* 0x000fe200078e3cff */
[----:B------:R1:W-:Y:S02]  /*c350*/  LDGSTS.E [R108+0x28600], [R126.64], P5 ;  /* 0x286000007e6c7fae */ /* 0x0003e4000a921848 */
[C---:B------:R-:W-:Y:S02]  /*c360*/  IMAD.WIDE R206, R105.reuse, 0x4, R206 ;  /* 0x0000000469ce7825 */ /* 0x040fe400078e02ce */
[----:B------:R1:W-:Y:S02]  /*c370*/  LDGSTS.E [R108+0x29600], [R142.64], P5 ;  /* 0x296000008e6c7fae */ /* 0x0003e4000a921848 */
[C---:B------:R-:W-:Y:S02]  /*c380*/  IMAD.WIDE R222, R105.reuse, 0x4, R222 ;  /* 0x0000000469de7825 */ /* 0x040fe400078e02de */
[----:B------:R1:W-:Y:S02]  /*c390*/  LDGSTS.E [R108+0x2a600], [R158.64], P5 ;  /* 0x2a6000009e6c7fae */ /* 0x0003e4000a921848 */
[----:B------:R-:W-:-:S02]  /*c3a0*/  IMAD.WIDE R238, R105, 0x4, R238 ;  /* 0x0000000469ee7825 */ /* 0x000fc400078e02ee */
        /* <DEDUP_REMOVED lines=14> */
[----:B------:R-:W2:Y:S02]  /*c490*/  S2R R137, SR_TID.X ;  /* 0x0000000000897919 */ /* 0x000ea40000002100 */
[C---:B------:R-:W-:Y:S01]  /*c4a0*/  IMAD.WIDE R240, R105.reuse, 0x4, R240 ;  /* 0x0000000469f07825 */ /* 0x040fe200078e02f0 */
[----:B-1----:R-:W-:Y:S01]  /*c4b0*/  LOP3.LUT R108, R250, 0x50, RZ, 0x3c, !PT ;  /* 0x00000050fa6c7812 */ /* 0x002fe200078e3cff */
        /* <DEDUP_REMOVED lines=8> */
[----:B------:R-:W3:Y:S02]  /*c540*/  S2R R249, SR_TID.X ;  /* 0x0000000000f97919 */ /* 0x000ee40000002100 */
[C---:B------:R-:W-:Y:S02]  /*c550*/  IMAD.WIDE R194, R105.reuse, 0x4, R194 ;  /* 0x0000000469c27825 */ /* 0x040fe400078e02c2 */
[----:B------:R1:W-:Y:S02]  /*c560*/  LDGSTS.E [R104+0x2e800], [R224.64], P5 ;  /* 0x2e800000e0687fae */ /* 0x0003e4000a921848 */
[----:B------:R-:W-:Y:S02]  /*c570*/  IMAD.WIDE R210, R105, 0x4, R210 ;  /* 0x0000000469d27825 */ /* 0x000fe400078e02d2 */
[----:B------:R1:W-:Y:S02]  /*c580*/  LDGSTS.E [R104+0x2f800], [R240.64], P5 ;  /* 0x2f800000f0687fae */ /* 0x0003e4000a921848 */
[----:B--2---:R-:W-:-:S02]  /*c590*/  IMAD.SHL.U32 R7, R8, 0x40, RZ ;  /* 0x0000004008077824 */ /* 0x004fc400078e00ff */
[C---:B------:R-:W-:Y:S01]  /*c5a0*/  IMAD.WIDE R226, R105.reuse, 0x4, R226 ;  /* 0x0000000469e27825 */ /* 0x040fe200078e02e2 */
[----:B------:R2:W-:Y:S03]  /*c5b0*/  LDGSTS.E [R108+0x28a00], [R130.64], P5 ;  /* 0x28a00000826c7fae */ /* 0x0005e6000a921848 */
[C---:B------:R-:W-:Y:S01]  /*c5c0*/  IMAD.WIDE R242, R105.reuse, 0x4, R242 ;  /* 0x0000000469f27825 */ /* 0x040fe200078e02f2 */
[----:B------:R2:W-:Y:S03]  /*c5d0*/  LDGSTS.E [R108+0x29a00], [R146.64], P5 ;  /* 0x29a00000926c7fae */ /* 0x0005e6000a921848 */
[----:B------:R-:W-:Y:S01]  /*c5e0*/  IMAD.WIDE R132, R105, 0x4, R132 ;  /* 0x0000000469847825 */ /* 0x000fe200078e0284 */
[----:B------:R2:W-:Y:S01]  /*c5f0*/  LDGSTS.E [R108+0x2aa00], [R162.64], P5 ;  /* 0x2aa00000a26c7fae */ /* 0x0005e2000a921848 */
[----:B-1----:R-:W-:-:S02]  /*c600*/  LOP3.LUT R104, R250, 0x60, RZ, 0x3c, !PT ;  /* 0x00000060fa687812 */ /* 0x002fc400078e3cff */
[----:B------:R-:W-:Y:S01]  /*c610*/  IMAD.MOV.U32 R9, RZ, RZ, 0x7f ;  /* 0x0000007fff097424 */ /* 0x000fe200078e00ff */
[----:B------:R2:W-:Y:S01]  /*c620*/  LDGSTS.E [R108+0x2ba00], [R178.64], P5 ;  /* 0x2ba00000b26c7fae */ /* 0x0005e2000a921848 */
[----:B------:R-:W-:Y:S01]  /*c630*/  IMAD.WIDE R148, R105, 0x4, R148 ;  /* 0x0000000469947825 */ /* 0x000fe200078e0294 */
[----:B------:R-:W-:Y:S02]  /*c640*/  LOP3.LUT R6, R7, 0x800, RZ, 0xc0, !PT ;  /* 0x0000080007067812 */ /* 0x000fe400078ec0ff */
[----:B------:R2:W-:Y:S01]  /*c650*/  LDGSTS.E [R108+0x2ca00], [R194.64], P5 ;  /* 0x2ca00000c26c7fae */ /* 0x0005e2000a921848 */
[----:B------:R-:W-:-:S03]  /*c660*/  IMAD.WIDE R164, R105, 0x4, R164 ;  /* 0x0000000469a47825 */ /* 0x000fc600078e02a4 */
[----:B------:R2:W-:Y:S01]  /*c670*/  LDGSTS.E [R108+0x2da00], [R210.64], P5 ;  /* 0x2da00000d26c7fae */ /* 0x0005e2000a921848 */
[----:B------:R-:W-:Y:S01]  /*c680*/  IMAD.WIDE R180, R105, 0x4, R180 ;  /* 0x0000000469b47825 */ /* 0x000fe200078e02b4 */
[----:B------:R-:W-:Y:S02]  /*c690*/  IADD3 R9, R9, c[0x0][0x180], RZ ;  /* 0x0000600009097a10 */ /* 0x000fe40007ffe0ff */
[----:B------:R2:W-:Y:S01]  /*c6a0*/  LDGSTS.E [R108+0x2ea00], [R226.64], P5 ;  /* 0x2ea00000e26c7fae */ /* 0x0005e2000a921848 */
[----:B------:R-:W-:-:S03]  /*c6b0*/  IMAD.WIDE R196, R105, 0x4, R196 ;  /* 0x0000000469c47825 */ /* 0x000fc600078e02c4 */
[----:B------:R2:W-:Y:S01]  /*c6c0*/  LDGSTS.E [R108+0x2fa00], [R242.64], P5 ;  /* 0x2fa00000f26c7fae */ /* 0x0005e2000a921848 */
[----:B------:R-:W-:-:S03]  /*c6d0*/  IMAD.WIDE R212, R105, 0x4, R212 ;  /* 0x0000000469d47825 */ /* 0x000fc600078e02d4 */
[----:B------:R4:W-:Y:S01]  /*c6e0*/  LDGSTS.E [R104+0x28c00], [R132.64], P5 ;  /* 0x28c0000084687fae */ /* 0x0009e2000a921848 */
[----:B------:R-:W-:-:S03]  /*c6f0*/  IMAD.WIDE R228, R105, 0x4, R228 ;  /* 0x0000000469e47825 */ /* 0x000fc600078e02e4 */
[----:B------:R4:W-:Y:S01]  /*c700*/  LDGSTS.E [R104+0x29c00], [R148.64], P5 ;  /* 0x29c0000094687fae */ /* 0x0009e2000a921848 */
[----:B------:R-:W-:Y:S01]  /*c710*/  IMAD.WIDE R244, R105, 0x4, R244 ;  /* 0x0000000469f47825 */ /* 0x000fe200078e02f4 */
[----:B------:R-:W-:Y:S02]  /*c720*/  ISETP.GE.AND P0, PT, R9, 0x80, PT ;  /* 0x000000800900780c */ /* 0x000fe40003f06270 */
[----:B------:R4:W-:Y:S01]  /*c730*/  LDGSTS.E [R104+0x2ac00], [R164.64], P5 ;  /* 0x2ac00000a4687fae */ /* 0x0009e2000a921848 */
[----:B------:R-:W-:Y:S01]  /*c740*/  IMAD.IADD R4, R6, 0x1, R16 ;  /* 0x0000000106047824 */ /* 0x000fe200078e0210 */
[----:B--2---:R-:W-:Y:S01]  /*c750*/  LOP3.LUT R108, R250, 0x70, RZ, 0x3c, !PT ;  /* 0x00000070fa6c7812 */ /* 0x004fe200078e3cff */
        /* <DEDUP_REMOVED lines=11> */
[----:B------:R1:W-:Y:S03]  /*c810*/  STL [R1+0x160], R4 ;  /* 0x0001600401007387 */ /* 0x0003e60000100800 */
[C---:B------:R-:W-:Y:S01]  /*c820*/  IMAD.WIDE R230, R105.reuse, 0x4, R230 ;  /* 0x0000000469e67825 */ /* 0x040fe200078e02e6 */
[----:B------:R4:W-:Y:S03]  /*c830*/  LDGSTS.E [R108+0x28e00], [R134.64], P5 ;  /* 0x28e00000866c7fae */ /* 0x0009e6000a921848 */
[----:B------:R-:W-:Y:S01]  /*c840*/  IMAD.WIDE R246, R105, 0x4, R246 ;  /* 0x0000000469f67825 */ /* 0x000fe200078e02f6 */
[----:B------:R4:W-:Y:S03]  /*c850*/  LDGSTS.E [R108+0x29e00], [R150.64], P5 ;  /* 0x29e00000966c7fae */ /* 0x0009e6000a921848 */
[----:B-1----:R-:W-:Y:S01]  /*c860*/  IMAD.SHL.U32 R4, R137, 0x800, RZ ;  /* 0x0000080089047824 */ /* 0x002fe200078e00ff */
[----:B------:R4:W-:Y:S01]  /*c870*/  LDGSTS.E [R108+0x2ae00], [R166.64], P5 ;  /* 0x2ae00000a66c7fae */ /* 0x0009e2000a921848 */
[----:B---3--:R-:W-:-:S03]  /*c880*/  LOP3.LUT R249, R249, 0x7f, RZ, 0xc0, !PT ;  /* 0x0000007ff9f97812 */ /* 0x008fc600078ec0ff */
[----:B------:R4:W-:Y:S01]  /*c890*/  LDGSTS.E [R108+0x2be00], [R182.64], P5 ;  /* 0x2be00000b66c7fae */ /* 0x0009e2000a921848 */
[----:B------:R-:W-:-:S03]  /*c8a0*/  LOP3.LUT R4, R4, 0x3000, RZ, 0xc0, !PT ;  /* 0x0000300004047812 */ /* 0x000fc600078ec0ff */
[----:B------:R4:W-:Y:S04]  /*c8b0*/  LDGSTS.E [R108+0x2ce00], [R198.64], P5 ;  /* 0x2ce00000c66c7fae */ /* 0x0009e8000a921848 */
[----:B------:R4:W-:Y:S04]  /*c8c0*/  LDGSTS.E [R108+0x2de00], [R214.64], P5 ;  /* 0x2de00000d66c7fae */ /* 0x0009e8000a921848 */
[----:B------:R4:W-:Y:S04]  /*c8d0*/  LDGSTS.E [R108+0x2ee00], [R230.64], P5 ;  /* 0x2ee00000e66c7fae */ /* 0x0009e8000a921848 */
[----:B------:R4:W-:Y:S01]  /*c8e0*/  LDGSTS.E [R108+0x2fe00], [R246.64], P5 ;  /* 0x2fe00000f66c7fae */ /* 0x0009e2000a921848 */
[----:B------:R-:W-:-:S03]  /*c8f0*/  IMAD R249, R249, c[0x0][0x18c], RZ ;  /* 0x00006300f9f97a24 */ /* 0x000fc600078e02ff */
[----:B------:R-:W0:Y:S01]  /*c900*/  LDGDEPBAR ;  /* 0x00000000000079af */ /* 0x000e220000000000 */
[----:B------:R-:W-:Y:S01]  /*c910*/  CS2R R72, SRZ ;  /* 0x0000000000487805 */ /* 0x000fe2000001ff00 */
        /* <DEDUP_REMOVED lines=15> */
[----:B------:R-:W-:Y:S01]  /*ca10*/  IMAD R4, R112, 0x10, R4 ;  /* 0x0000001070047824 */ /* 0x000fe200078e0204 */
[----:B------:R-:W-:Y:S05]  /*ca20*/  @!P0 BRA `(.L_x_0) ;  /* 0x000082a000008947 */ /* 0x000fea0003800000 */
[----:B----4-:R-:W2:Y:S04]  /*ca30*/  LDL.LU R57, [R1+0x84] ;  /* 0x0000840001397983 */ /* 0x010ea80000300800 */
[----:B------:R-:W3:Y:S04]  /*ca40*/  LDL.LU R40, [R1+0x88] ;  /* 0x0000880001287983 */ /* 0x000ee80000300800 */
[----:B------:R-:W4:Y:S04]  /*ca50*/  LDL.LU R92, [R1+0x8c] ;  /* 0x00008c00015c7983 */ /* 0x000f280000300800 */
        /* <DEDUP_REMOVED lines=8> */
[----:B------:R-:W4:Y:S01]  /*cae0*/  LDL.LU R37, [R1+0xb0] ;  /* 0x0000b00001257983 */ /* 0x000f220000300800 */
[----:B------:R-:W-:-:S03]  /*caf0*/  SHF.R.S32.HI R210, RZ, 0x1f, R249 ;  /* 0x0000001fffd27819 */ /* 0x000fc600000114f9 */
[----:B------:R-:W4:Y:S04]  /*cb00*/  LDL.LU R61, [R1+0xb4] ;  /* 0x0000b400013d7983 */ /* 0x000f280000300800 */
[----:B------:R-:W4:Y:S04]  /*cb10*/  LDL.LU R112, [R1+0xb8] ;  /* 0x0000b80001707983 */ /* 0x000f280000300800 */
[----:B------:R-:W4:Y:S04]  /*cb20*/  LDL.LU R108, [R1+0xbc] ;  /* 0x0000bc00016c7983 */ /* 0x000f280000300800 */
[----:B------:R-:W4:Y:S04]  /*cb30*/  LDL.LU R48, [R1+0xc0] ;  /* 0x0000c00001307983 */ /* 0x000f280000300800 */
[----:B------:R-:W4:Y:S04]  /*cb40*/  LDL.LU R104, [R1+0xc4] ;  /* 0x0000c40001687983 */ /* 0x000f280000300800 */
[----:B------:R-:W-:Y:S04]  /*cb50*/  STL [R1+0x1dc], R251 ;  /* 0x0001dcfb01007387 */ /* 0x000fe80000100800 */
[----:B-----5:R-:W-:Y:S04]  /*cb60*/  STL [R1+0x1d8], R3 ;  /* 0x0001d80301007387 */ /* 0x020fe80000100800 */
[----:B------:R-:W-:Y:S01]  /*cb70*/  STL [R1+0x1d4], R2 ;  /* 0x0001d40201007387 */ /* 0x000fe20000100800 */
[----:B--2---:R-:W-:-:S02]  /*cb80*/  IADD3 R162, P6, R249, R57, RZ ;  /* 0x00000039f9a27210 */ /* 0x004fc40007fde0ff */
[----:B---3--:R-:W-:Y:S02]  /*cb90*/  IADD3 R158, P5, R249, R40, RZ ;  /* 0x00000028f99e7210 */ /* 0x008fe40007fbe0ff */
[----:B------:R-:W-:Y:S02]  /*cba0*/  LEA.HI.X.SX32 R164, R57, R210, 0x1, P6 ;  /* 0x000000d239a47211 */ /* 0x000fe400030f0eff */
[C---:B----4-:R-:W-:Y:S01]  /*cbb0*/  IADD3 R154, P3, R249.reuse, R92, RZ ;  /* 0x0000005cf99a7210 */ /* 0x050fe20007f7e0ff */
[----:B------:R-:W2:Y:S01]  /*cbc0*/  LDL.LU R57, [R1+0xc8] ;  /* 0x0000c80001397983 */ /* 0x000ea20000300800 */
[----:B------:R-:W-:Y:S02]  /*cbd0*/  LEA.HI.X.SX32 R160, R40, R210, 0x1, P5 ;  /* 0x000000d228a07211 */ /* 0x000fe400028f0eff */
[C---:B------:R-:W-:Y:S01]  /*cbe0*/  IADD3 R150, P2, R249.reuse, R93, RZ ;  /* 0x0000005df9967210 */ /* 0x040fe20007f5e0ff */
[----:B------:R-:W3:Y:S01]  /*cbf0*/  LDL.LU R40, [R1+0xcc] ;  /* 0x0000cc0001287983 */ /* 0x000ee20000300800 */
[----:B------:R-:W-:-:S03]  /*cc00*/  IADD3 R146, P1, R249, R49, RZ ;  /* 0x00000031f9927210 */ /* 0x000fc60007f3e0ff */
[----:B------:R-:W4:Y:S01]  /*cc10*/  LDL.LU R51, [R1+0xd0] ;  /* 0x0000d00001337983 */ /* 0x000f220000300800 */
[----:B------:R-:W-:Y:S02]  /*cc20*/  LEA.HI.X.SX32 R156, R92, R210, 0x1, P3 ;  /* 0x000000d25c9c7211 */ /* 0x000fe400018f0eff */
[----:B------:R-:W-:Y:S01]  /*cc30*/  IADD3 R142, P0, R249, R80, RZ ;  /* 0x00000050f98e7210 */ /* 0x000fe20007f1e0ff */
[----:B------:R-:W4:Y:S01]  /*cc40*/  LDL.LU R96, [R1+0xd4] ;  /* 0x0000d40001607983 */ /* 0x000f220000300800 */
[-C--:B------:R-:W-:Y:S02]  /*cc50*/  LEA.HI.X.SX32 R148, R49, R210.reuse, 0x1, P1 ;  /* 0x000000d231947211 */ /* 0x080fe400008f0eff */
[----:B------:R-:W-:Y:S01]  /*cc60*/  LEA.HI.X.SX32 R152, R93, R210, 0x1, P2 ;  /* 0x000000d25d987211 */ /* 0x000fe200010f0eff */
[----:B------:R-:W4:Y:S01]  /*cc70*/  LDL.LU R49, [R1+0xd8] ;  /* 0x0000d80001317983 */ /* 0x000f220000300800 */
[----:B------:R-:W-:Y:S01]  /*cc80*/  IMAD R178, R25, c[0x0][0x188], RZ ;  /* 0x0000620019b27a24 */ /* 0x000fe200078e02ff */
[----:B------:R-:W-:-:S02]  /*cc90*/  IADD3 R138, P4, R249, R81, RZ ;  /* 0x00000051f98a7210 */ /* 0x000fc40007f9e0ff */
[C---:B------:R-:W-:Y:S01]  /*cca0*/  IADD3 R134, P6, R249.reuse, R60, RZ ;  /* 0x0000003cf9867210 */ /* 0x040fe20007fde0ff */
[----:B------:R-:W4:Y:S01]  /*ccb0*/  LDL.LU R92, [R1+0xdc] ;  /* 0x0000dc00015c7983 */ /* 0x000f220000300800 */
[-C--:B------:R-:W-:Y:S02]  /*ccc0*/  LEA.HI.X.SX32 R144, R80, R210.reuse, 0x1, P0 ;  /* 0x000000d250907211 */ /* 0x080fe400000f0eff */
[----:B------:R-:W-:Y:S01]  /*ccd0*/  LEA.HI.X.SX32 R136, R60, R210, 0x1, P6 ;  /* 0x000000d23c887211 */ /* 0x000fe200030f0eff */
[----:B------:R-:W4:Y:S01]  /*cce0*/  LDL.LU R43, [R1+0xe0] ;  /* 0x0000e000012b7983 */ /* 0x000f220000300800 */
[----:B------:R-:W-:-:S03]  /*ccf0*/  IADD3 R126, P3, R249, R252, RZ ;  /* 0x000000fcf97e7210 */ /* 0x000fc60007f7e0ff */
[----:B------:R-:W4:Y:S01]  /*cd00*/  LDL.LU R80, [R1+0xe4] ;  /* 0x0000e40001507983 */ /* 0x000f220000300800 */
[----:B------:R-:W-:-:S03]  /*cd10*/  IADD3 R122, P2, R249, R56, RZ ;  /* 0x00000038f97a7210 */ /* 0x000fc60007f5e0ff */
[----:B------:R-:W4:Y:S01]  /*cd20*/  LDL.LU R60, [R1+0xe8] ;  /* 0x0000e800013c7983 */ /* 0x000f220000300800 */
[----:B------:R-:W-:Y:S02]  /*cd30*/  IADD3 R118, P1, R249, R37, RZ ;  /* 0x00000025f9767210 */ /* 0x000fe40007f3e0ff */
[-C--:B------:R-:W-:Y:S02]  /*cd40*/  LEA.HI.X.SX32 R128, R252, R210.reuse, 0x1, P3 ;  /* 0x000000d2fc807211 */ /* 0x080fe400018f0eff */
[----:B------:R-:W4:Y:S01]  /*cd50*/  LDL.LU R252, [R1+0xec] ;  /* 0x0000ec0001fc7983 */ /* 0x000f220000300800 */
[-C--:B------:R-:W-:Y:S02]  /*cd60*/  LEA.HI.X.SX32 R124, R56, R210.reuse, 0x1, P2 ;  /* 0x000000d2387c7211 */ /* 0x080fe400010f0eff */
[----:B------:R-:W-:Y:S01]  /*cd70*/  LEA.HI.X.SX32 R120, R37, R210, 0x1, P1 ;  /* 0x000000d225787211 */ /* 0x000fe200008f0eff */
[----:B------:R-:W4:Y:S04]  /*cd80*/  LDL.LU R56, [R1+0xf0] ;  /* 0x0000f00001387983 */ /* 0x000f280000300800 */
[----:B------:R-:W4:Y:S01]  /*cd90*/  LDL.LU R37, [R1+0xf4] ;  /* 0x0000f40001257983 */ /* 0x000f220000300800 */
[----:B------:R-:W-:-:S02]  /*cda0*/  IADD3 R130, P5, R249, R105, RZ ;  /* 0x00000069f9827210 */ /* 0x000fc40007fbe0ff */
[----:B------:R-:W-:Y:S01]  /*cdb0*/  IADD3 R114, P0, R249, R61, RZ ;  /* 0x0000003df9727210 */ /* 0x000fe20007f1e0ff */
[----:B------:R-:W4:Y:S01]  /*cdc0*/  LDL.LU R63, [R1+0xf8] ;  /* 0x0000f800013f7983 */ /* 0x000f220000300800 */
[----:B------:R-:W-:Y:S02]  /*cdd0*/  LEA.HI.X.SX32 R132, R105, R210, 0x1, P5 ;  /* 0x000000d269847211 */ /* 0x000fe400028f0eff */
[C---:B------:R-:W-:Y:S01]  /*cde0*/  IADD3 R105, P5, R249.reuse, R48, RZ ;  /* 0x00000030f9697210 */ /* 0x040fe20007fbe0ff */
[----:B------:R-:W4:Y:S01]  /*cdf0*/  LDL.LU R59, [R1+0xfc] ;  /* 0x0000fc00013b7983 */ /* 0x000f220000300800 */
[C---:B------:R-:W-:Y:S02]  /*ce00*/  IADD3 R107, P6, R249.reuse, R108, RZ ;  /* 0x0000006cf96b7210 */ /* 0x040fe40007fde0ff */
[----:B------:R-:W-:Y:S01]  /*ce10*/  LEA.HI.X.SX32 R106, R48, R210, 0x1, P5 ;  /* 0x000000d2306a7211 */ /* 0x000fe200028f0eff */
[----:B------:R-:W4:Y:S01]  /*ce20*/  LDL.LU R50, [R1+0x100] ;  /* 0x0001000001327983 */ /* 0x000f220000300800 */
[----:B------:R-:W-:-:S02]  /*ce30*/  IADD3 R103, P3, R249, R104, RZ ;  /* 0x00000068f9677210 */ /* 0x000fc40007f7e0ff */
[-C--:B------:R-:W-:Y:S01]  /*ce40*/  LEA.HI.X.SX32 R116, R61, R210.reuse, 0x1, P0 ;  /* 0x000000d23d747211 */ /* 0x080fe200000f0eff */
[----:B------:R-:W4:Y:S01]  /*ce50*/  LDL.LU R48, [R1+0x104] ;  /* 0x0001040001307983 */ /* 0x000f220000300800 */
[----:B------:R-:W-:-:S03]  /*ce60*/  LEA.HI.X.SX32 R108, R108, R210, 0x1, P6 ;  /* 0x000000d26c6c7211 */ /* 0x000fc600030f0eff */
[----:B------:R-:W4:Y:S01]  /*ce70*/  LDL.LU R61, [R1+0x108] ;  /* 0x00010800013d7983 */ /* 0x000f220000300800 */
[----:B------:R-:W-:-:S03]  /*ce80*/  LEA.HI.X.SX32 R104, R104, R210, 0x1, P3 ;  /* 0x000000d268687211 */ /* 0x000fc600018f0eff */
[----:B------:R-:W4:Y:S01]  /*ce90*/  LDL.LU R42, [R1+0x10c] ;  /* 0x00010c00012a7983 */ /* 0x000f220000300800 */
[C---:B--2---:R-:W-:Y:S02]  /*cea0*/  IADD3 R101, P2, R249.reuse, R57, RZ ;  /* 0x00000039f9657210 */ /* 0x044fe40007f5e0ff */
[----:B---3--:R-:W-:Y:S02]  /*ceb0*/  IADD3 R99, P1, R249, R40, RZ ;  /* 0x00000028f9637210 */ /* 0x008fe40007f3e0ff */
[-C--:B------:R-:W-:Y:S02]  /*cec0*/  LEA.HI.X.SX32 R102, R57, R210.reuse, 0x1, P2 ;  /* 0x000000d239667211 */ /* 0x080fe400010f0eff */
[----:B----4-:R-:W-:Y:S01]  /*ced0*/  IADD3 R97, P0, R249, R51, RZ ;  /* 0x00000033f9617210 */ /* 0x010fe20007f1e0ff */
[----:B------:R-:W2:Y:S01]  /*cee0*/  LDL.LU R57, [R1+0x110] ;  /* 0x0001100001397983 */ /* 0x000ea20000300800 */
[-C--:B------:R-:W-:Y:S02]  /*cef0*/  LEA.HI.X.SX32 R100, R40, R210.reuse, 0x1, P1 ;  /* 0x000000d228647211 */ /* 0x080fe400008f0eff */
[----:B------:R-:W-:Y:S01]  /*cf00*/  LEA.HI.X.SX32 R98, R51, R210, 0x1, P0 ;  /* 0x000000d233627211 */ /* 0x000fe200000f0eff */
[----:B------:R-:W3:Y:S01]  /*cf10*/  LDL.LU R40, [R1+0x114] ;  /* 0x0001140001287983 */ /* 0x000ee20000300800 */
[----:B------:R-:W-:-:S03]  /*cf20*/  IADD3 R93, P6, R249, R49, RZ ;  /* 0x00000031f95d7210 */ /* 0x000fc60007fde0ff */
[----:B------:R-:W4:Y:S01]  /*cf30*/  LDL.LU R16, [R1+0x118] ;  /* 0x0001180001107983 */ /* 0x000f220000300800 */
[----:B------:R-:W-:-:S03]  /*cf40*/  LEA.HI.X.SX32 R94, R49, R210, 0x1, P6 ;  /* 0x000000d2315e7211 */ /* 0x000fc600030f0eff */
[----:B------:R-:W2:Y:S01]  /*cf50*/  LDL.LU R51, [R1+0x11c] ;  /* 0x00011c0001337983 */ /* 0x000ea20000300800 */
[----:B------:R-:W-:-:S03]  /*cf60*/  IADD3 R89, P3, R249, R43, RZ ;  /* 0x0000002bf9597210 */ /* 0x000fc60007f7e0ff */
[----:B------:R-:W2:Y:S01]  /*cf70*/  LDL.LU R49, [R1+0x120] ;  /* 0x0001200001317983 */ /* 0x000ea20000300800 */
[----:B------:R-:W-:-:S03]  /*cf80*/  IADD3 R83, P2, R249, R80, RZ ;  /* 0x00000050f9537210 */ /* 0x000fc60007f5e0ff */
[----:B------:R-:W2:Y:S01]  /*cf90*/  LDL.LU R5, [R1+0x124] ;  /* 0x0001240001057983 */ /* 0x000ea20000300800 */
[-C--:B------:R-:W-:Y:S02]  /*cfa0*/  LEA.HI.X.SX32 R90, R43, R210.reuse, 0x1, P3 ;  /* 0x000000d22b5a7211 */ /* 0x080fe400018f0eff */
[----:B------:R-:W-:Y:S01]  /*cfb0*/  LEA.HI.X.SX32 R88, R80, R210, 0x1, P2 ;  /* 0x000000d250587211 */ /* 0x000fe200010f0eff */
[----:B------:R-:W3:Y:S04]  /*cfc0*/  LDL.LU R7, [R1+0x128] ;  /* 0x0001280001077983 */ /* 0x000ee80000300800 */
[----:B------:R-:W3:Y:S01]  /*cfd0*/  LDL.LU R43, [R1+0x12c] ;  /* 0x00012c00012b7983 */ /* 0x000ee20000300800 */
[----:B------:R-:W-:-:S04]  /*cfe0*/  IADD3 R79, P0, R249, R252, RZ ;  /* 0x000000fcf94f7210 */ /* 0x000fc80007f1e0ff */
[----:B------:R-:W-:Y:S02]  /*cff0*/  LEA.HI.X.SX32 R80, R252, R210, 0x1, P0 ;  /* 0x000000d2fc507211 */ /* 0x000fe400000f0eff */
[----:B------:R-:W3:Y:S01]  /*d000*/  LDL.LU R252, [R1+0x130] ;  /* 0x0001300001fc7983 */ /* 0x000ee20000300800 */
[----:B------:R-:W-:-:S04]  /*d010*/  IADD3 R70, P6, R249, R37, RZ ;  /* 0x00000025f9467210 */ /* 0x000fc80007fde0ff */
[----:B------:R-:W-:Y:S02]  /*d020*/  LEA.HI.X.SX32 R71, R37, R210, 0x1, P6 ;  /* 0x000000d225477211 */ /* 0x000fe400030f0eff */
[----:B------:R-:W3:Y:S04]  /*d030*/  LDL.LU R37, [R1+0x134] ;  /* 0x0001340001257983 */ /* 0x000ee80000300800 */
        /* <DEDUP_REMOVED lines=8> */
[----:B------:R-:W3:Y:S04]  /*d0c0*/  LDL R184, [R1+0x158] ;  /* 0x0001580001b87983 */ /* 0x000ee80000100800 */
[----:B------:R-:W3:Y:S04]  /*d0d0*/  LDL R185, [R1+0x15c] ;  /* 0x00015c0001b97983 */ /* 0x000ee80000100800 */
[----:B------:R-:W3:Y:S04]  /*d0e0*/  LDL R168, [R1+0x164] ;  /* 0x0001640001a87983 */ /* 0x000ee80000100800 */
[----:B------:R-:W3:Y:S04]  /*d0f0*/  LDL R169, [R1+0x168] ;  /* 0x0001680001a97983 */ /* 0x000ee80000100800 */
[----:B------:R-:W3:Y:S04]  /*d100*/  LDL R153, [R1+0x16c] ;  /* 0x00016c0001997983 */ /* 0x000ee80000100800 */
[----:B------:R-:W3:Y:S04]  /*d110*/  LDL.LU R121, [R1+0x170] ;  /* 0x0001700001797983 */ /* 0x000ee80000300800 */
[----:B------:R-:W3:Y:S01]  /*d120*/  LDL.LU R117, [R1+0x174] ;  /* 0x0001740001757983 */ /* 0x000ee20000300800 */
[----:B------:R-:W-:-:S02]  /*d130*/  SHF.R.U32.HI R25, RZ, 0x6, R15 ;  /* 0x00000006ff197819 */ /* 0x000fc4000001160f */
[----:B------:R-:W-:Y:S01]  /*d140*/  LEA.HI.X.SX32 R140, R81, R210, 0x1, P4 ;  /* 0x000000d2518c7211 */ /* 0x000fe200020f0eff */
[----:B------:R-:W3:Y:S01]  /*d150*/  LDL.LU R6, [R1+0x178] ;  /* 0x0001780001067983 */ /* 0x000ee20000300800 */
[----:B------:R-:W-:Y:S02]  /*d160*/  SGXT.U32 R25, R25, 0x1 ;  /* 0x000000011919781a */ /* 0x000fe40000000000 */
[----:B------:R-:W-:Y:S02]  /*d170*/  IADD3 R81, P1, R249, R60, RZ ;  /* 0x0000003cf9517210 */ /* 0x000fe40007f3e0ff */
[----:B------:R-:W-:Y:S02]  /*d180*/  LOP3.LUT R25, R25, 0x58, RZ, 0xfc, !PT ;  /* 0x0000005819197812 */ /* 0x000fe400078efcff */
[----:B------:R-:W-:Y:S02]  /*d190*/  LEA.HI.X.SX32 R82, R60, R210, 0x1, P1 ;  /* 0x000000d23c527211 */ /* 0x000fe400008f0eff */
[----:B------:R-:W-:Y:S01]  /*d1a0*/  IADD3 R60, P0, R249, R61, RZ ;  /* 0x0000003df93c7210 */ /* 0x000fe20007f1e0ff */
[----:B------:R-:W-:Y:S01]  /*d1b0*/  IMAD R131, R25, c[0x0][0x188], RZ ;  /* 0x0000620019837a24 */ /* 0x000fe200078e02ff */
[----:B------:R-:W-:-:S02]  /*d1c0*/  SHF.R.U32.HI R25, RZ, 0x6, R111 ;  /* 0x00000006ff197819 */ /* 0x000fc4000001166f */
[----:B------:R-:W-:Y:S02]  /*d1d0*/  IADD3 R66, P3, R249, R59, RZ ;  /* 0x0000003bf9427210 */ /* 0x000fe40007f7e0ff */
[-C--:B------:R-:W-:Y:S02]  /*d1e0*/  LEA.HI.X.SX32 R61, R61, R210.reuse, 0x1, P0 ;  /* 0x000000d23d3d7211 */ /* 0x080fe400000f0eff */
[----:B------:R-:W-:Y:S02]  /*d1f0*/  SGXT.U32 R25, R25, 0x1 ;  /* 0x000000011919781a */ /* 0x000fe40000000000 */
[----:B------:R-:W-:Y:S02]  /*d200*/  LEA.HI.X.SX32 R67, R59, R210, 0x1, P3 ;  /* 0x000000d23b437211 */ /* 0x000fe400018f0eff */
[----:B------:R-:W-:Y:S02]  /*d210*/  SHF.R.U32.HI R18, RZ, 0x6, R18 ;  /* 0x00000006ff127819 */ /* 0x000fe40000011612 */
[----:B------:R-:W-:-:S02]  /*d220*/  IADD3 R110, P4, R249, R112, RZ ;  /* 0x00000070f96e7210 */ /* 0x000fc40007f9e0ff */
[----:B------:R-:W-:Y:S02]  /*d230*/  LOP3.LUT R25, R25, 0x50, RZ, 0xfc, !PT ;  /* 0x0000005019197812 */ /* 0x000fe400078efcff */
[----:B------:R-:W-:Y:S02]  /*d240*/  SGXT.U32 R18, R18, 0x1 ;  /* 0x000000011212781a */ /* 0x000fe40000000000 */
[----:B------:R-:W-:Y:S02]  /*d250*/  LEA.HI.X.SX32 R112, R112, R210, 0x1, P4 ;  /* 0x000000d270707211 */ /* 0x000fe400020f0eff */
[C---:B------:R-:W-:Y:S02]  /*d260*/  IADD3 R95, P4, R249.reuse, R96, RZ ;  /* 0x00000060f95f7210 */ /* 0x040fe40007f9e0ff */
[----:B------:R-:W-:Y:S02]  /*d270*/  IADD3 R91, P5, R249, R92, RZ ;  /* 0x0000005cf95b7210 */ /* 0x000fe40007fbe0ff */
[----:B------:R-:W-:-:S02]  /*d280*/  LOP3.LUT R18, R18, 0x7c, RZ, 0xfc, !PT ;  /* 0x0000007c12127812 */ /* 0x000fc400078efcff */
[----:B------:R-:W-:Y:S02]  /*d290*/  LEA.HI.X.SX32 R96, R96, R210, 0x1, P4 ;  /* 0x000000d260607211 */ /* 0x000fe400020f0eff */
[C---:B------:R-:W-:Y:S02]  /*d2a0*/  IADD3 R77, P4, R249.reuse, R56, RZ ;  /* 0x00000038f94d7210 */ /* 0x040fe40007f9e0ff */
[----:B------:R-:W-:Y:S01]  /*d2b0*/  LEA.HI.X.SX32 R92, R92, R210, 0x1, P5 ;  /* 0x000000d25c5c7211 */ /* 0x000fe200028f0eff */
[----:B------:R-:W-:Y:S01]  /*d2c0*/  IMAD R206, R18, c[0x0][0x188], RZ ;  /* 0x0000620012ce7a24 */ /* 0x000fe200078e02ff */
[C---:B------:R-:W-:Y:S02]  /*d2d0*/  IADD3 R68, P5, R249.reuse, R63, RZ ;  /* 0x0000003ff9447210 */ /* 0x040fe40007fbe0ff */
[----:B------:R-:W-:Y:S02]  /*d2e0*/  IADD3 R64, P2, R249, R50, RZ ;  /* 0x00000032f9407210 */ /* 0x000fe40007f5e0ff */
[----:B------:R-:W-:-:S02]  /*d2f0*/  SHF.R.U32.HI R18, RZ, 0x6, R34 ;  /* 0x00000006ff127819 */ /* 0x000fc40000011622 */
[----:B------:R-:W-:Y:S02]  /*d300*/  LEA.HI.X.SX32 R78, R56, R210, 0x1, P4 ;  /* 0x000000d2384e7211 */ /* 0x000fe400020f0eff */
[----:B------:R-:W-:Y:S02]  /*d310*/  IADD3 R58, P4, R249, R42, RZ ;  /* 0x0000002af93a7210 */ /* 0x000fe40007f9e0ff */
[-C--:B------:R-:W-:Y:S02]  /*d320*/  LEA.HI.X.SX32 R69, R63, R210.reuse, 0x1, P5 ;  /* 0x000000d23f457211 */ /* 0x080fe400028f0eff */
[----:B------:R-:W-:Y:S02]  /*d330*/  LEA.HI.X.SX32 R65, R50, R210, 0x1, P2 ;  /* 0x000000d232417211 */ /* 0x000fe400010f0eff */
[----:B------:R-:W-:Y:S02]  /*d340*/  IADD3 R62, P1, R249, R48, RZ ;  /* 0x00000030f93e7210 */ /* 0x000fe40007f3e0ff */
[----:B------:R-:W-:-:S02]  /*d350*/  SGXT.U32 R18, R18, 0x1 ;  /* 0x000000011212781a */ /* 0x000fc40000000000 */
[-C--:B------:R-:W-:Y:S01]  /*d360*/  LEA.HI.X.SX32 R59, R42, R210.reuse, 0x1, P4 ;  /* 0x000000d22a3b7211 */ /* 0x080fe200020f0eff */
[----:B------:R-:W-:Y:S01]  /*d370*/  IMAD R133, R10, c[0x0][0x188], RZ ;  /* 0x000062000a857a24 */ /* 0x000fe200078e02ff */
[----:B------:R-:W-:Y:S02]  /*d380*/  SHF.R.U32.HI R111, RZ, 0x6, R111 ;  /* 0x00000006ff6f7819 */ /* 0x000fe4000001166f */
[----:B------:R-:W-:Y:S02]  /*d390*/  LEA.HI.X.SX32 R63, R48, R210, 0x1, P1 ;  /* 0x000000d2303f7211 */ /* 0x000fe400008f0eff */
[----:B------:R-:W-:Y:S02]  /*d3a0*/  LOP3.LUT R18, R18, 0x74, RZ, 0xfc, !PT ;  /* 0x0000007412127812 */ /* 0x000fe400078efcff */
[----:B------:R-:W-:Y:S02]  /*d3b0*/  SHF.R.U32.HI R10, RZ, 0x6, R33 ;  /* 0x00000006ff0a7819 */ /* 0x000fe40000011621 */
[----:B------:R-:W1:Y:S01]  /*d3c0*/  S2R R33, SR_TID.X ;  /* 0x0000000000217919 */ /* 0x000e620000002100 */
[----:B------:R-:W-:Y:S01]  /*d3d0*/  SGXT.U32 R111, R111, 0x1 ;  /* 0x000000016f6f781a */ /* 0x000fe20000000000 */
[----:B------:R-:W-:Y:S01]  /*d3e0*/  IMAD R198, R18, c[0x0][0x188], RZ ;  /* 0x0000620012c67a24 */ /* 0x000fe200078e02ff */
[----:B------:R-:W-:-:S02]  /*d3f0*/  SHF.R.U32.HI R18, RZ, 0x6, R31 ;  /* 0x00000006ff127819 */ /* 0x000fc4000001161f */
[----:B------:R-:W-:Y:S02]  /*d400*/  SHF.R.U32.HI R31, RZ, 0x6, R31 ;  /* 0x00000006ff1f7819 */ /* 0x000fe4000001161f */
[----:B------:R-:W-:Y:S01]  /*d410*/  LOP3.LUT R111, R111, 0x54, RZ, 0xfc, !PT ;  /* 0x000000546f6f7812 */ /* 0x000fe200078efcff */
[----:B------:R-:W-:Y:S01]  /*d420*/  IMAD R125, R17, c[0x0][0x188], RZ ;  /* 0x00006200117d7a24 */ /* 0x000fe200078e02ff */
[----:B------:R-:W-:Y:S01]  /*d430*/  SGXT.U32 R31, R31, 0x1 ;  /* 0x000000011f1f781a */ /* 0x000fe20000000000 */
[----:B------:R-:W-:Y:S01]  /*d440*/  IMAD R129, R119, c[0x0][0x188], RZ ;  /* 0x0000620077817a24 */ /* 0x000fe200078e02ff */
[----:B------:R-:W-:Y:S01]  /*d450*/  SHF.R.U32.HI R15, RZ, 0x6, R15 ;  /* 0x00000006ff0f7819 */ /* 0x000fe2000001160f */
[----:B------:R-:W-:Y:S01]  /*d460*/  IMAD R127, R111, c[0x0][0x188], RZ ;  /* 0x000062006f7f7a24 */ /* 0x000fe200078e02ff */
[----:B------:R-:W-:Y:S02]  /*d470*/  LOP3.LUT R31, R31, 0x70, RZ, 0xfc, !PT ;  /* 0x000000701f1f7812 */ /* 0x000fe400078efcff */
[----:B------:R-:W-:-:S02]  /*d480*/  SGXT.U32 R15, R15, 0x1 ;  /* 0x000000010f0f781a */ /* 0x000fc40000000000 */
[----:B------:R-:W-:Y:S01]  /*d490*/  SGXT.U32 R10, R10, 0x1 ;  /* 0x000000010a0a781a */ /* 0x000fe20000000000 */
[----:B------:R-:W-:Y:S01]  /*d4a0*/  IMAD R188, R27, c[0x0][0x188], RZ ;  /* 0x000062001bbc7a24 */ /* 0x000fe200078e02ff */
[----:B------:R-:W-:Y:S01]  /*d4b0*/  LOP3.LUT R15, R15, 0x5c, RZ, 0xfc, !PT ;  /* 0x0000005c0f0f7812 */ /* 0x000fe200078efcff */
[----:B------:R-:W-:Y:S01]  /*d4c0*/  IMAD R86, R29, c[0x0][0x188], RZ ;  /* 0x000062001d567a24 */ /* 0x000fe200078e02ff */
[----:B------:R-:W-:Y:S01]  /*d4d0*/  LOP3.LUT R10, R10, 0x3c, RZ, 0xfc, !PT ;  /* 0x0000003c0a0a7812 */ /* 0x000fe200078efcff */
[----:B------:R-:W-:Y:S02]  /*d4e0*/  IMAD R194, R31, c[0x0][0x188], RZ ;  /* 0x000062001fc27a24 */ /* 0x000fe400078e02ff */
[----:B------:R-:W-:Y:S01]  /*d4f0*/  IMAD R135, R15, c[0x0][0x188], RZ ;  /* 0x000062000f877a24 */ /* 0x000fe200078e02ff */
[--C-:B-1----:R-:W-:Y:S01]  /*d500*/  SHF.R.U32.HI R15, RZ, 0x6, R33.reuse ;  /* 0x00000006ff0f7819 */ /* 0x102fe20000011621 */
[----:B------:R-:W-:Y:S01]  /*d510*/  IMAD R85, R10, c[0x0][0x188], RZ ;  /* 0x000062000a557a24 */ /* 0x000fe200078e02ff */
[--C-:B------:R-:W-:Y:S01]  /*d520*/  SHF.R.U32.HI R10, RZ, 0x6, R33.reuse ;  /* 0x00000006ff0a7819 */ /* 0x100fe20000011621 */
[----:B------:R-:W-:Y:S01]  /*d530*/  IMAD R84, R11, c[0x0][0x188], RZ ;  /* 0x000062000b547a24 */ /* 0x000fe200078e02ff */
[----:B------:R-:W-:-:S02]  /*d540*/  SHF.R.U32.HI R11, RZ, 0x6, R33 ;  /* 0x00000006ff0b7819 */ /* 0x000fc40000011621 */
[----:B----4-:R-:W-:-:S04]  /*d550*/  IADD3 R52, P3, R249, R16, RZ ;  /* 0x00000010f9347210 */ /* 0x010fc80007f7e0ff */
[-C--:B------:R-:W-:Y:S02]  /*d560*/  LEA.HI.X.SX32 R53, R16, R210.reuse, 0x1, P3 ;  /* 0x000000d210357211 */ /* 0x080fe400018f0eff */
[----:B--2---:R-:W-:Y:S01]  /*d570*/  IADD3 R46, P0, R249, R5, RZ ;  /* 0x00000005f92e7210 */ /* 0x004fe20007f1e0ff */
[----:B------:R-:W2:Y:S03]  /*d580*/  LDL.LU R16, [R1+0x17c] ;  /* 0x00017c0001107983 */ /* 0x000ea60000300800 */
[----:B------:R-:W-:Y:S02]  /*d590*/  LEA.HI.X.SX32 R47, R5, R210, 0x1, P0 ;  /* 0x000000d2052f7211 */ /* 0x000fe400000f0eff */
[C---:B---3--:R-:W-:Y:S01]  /*d5a0*/  IADD3 R54, P5, R249.reuse, R40, RZ ;  /* 0x00000028f9367210 */ /* 0x048fe20007fbe0ff */
[----:B------:R-:W3:Y:S01]  /*d5b0*/  LDL.LU R5, [R1+0x180] ;  /* 0x0001800001057983 */ /* 0x000ee20000300800 */
[----:B------:R-:W-:-:S02]  /*d5c0*/  IADD3 R50, P2, R249, R51, RZ ;  /* 0x00000033f9327210 */ /* 0x000fc40007f5e0ff */
[----:B------:R-:W-:-:S04]  /*d5d0*/  IADD3 R247, P3, R249, R37, RZ ;  /* 0x00000025f9f77210 */ /* 0x000fc80007f7e0ff */
[----:B------:R-:W-:Y:S02]  /*d5e0*/  LEA.HI.X.SX32 R37, R37, R210, 0x1, P3 ;  /* 0x000000d225257211 */ /* 0x000fe400018f0eff */
[----:B------:R-:W-:-:S04]  /*d5f0*/  IADD3 R241, P0, R249, R123, RZ ;  /* 0x0000007bf9f17210 */ /* 0x000fc80007f1e0ff */
[----:B------:R-:W-:Y:S01]  /*d600*/  LEA.HI.X.SX32 R242, R123, R210, 0x1, P0 ;  /* 0x000000d27bf27211 */ /* 0x000fe200000f0eff */
[----:B------:R-:W-:Y:S01]  /*d610*/  IMAD R123, R25, c[0x0][0x188], RZ ;  /* 0x00006200197b7a24 */ /* 0x000fe200078e02ff */
[----:B------:R-:W-:-:S04]  /*d620*/  SHF.R.U32.HI R25, RZ, 0x6, R21 ;  /* 0x00000006ff197819 */ /* 0x000fc80000011615 */
[----:B------:R-:W-:Y:S02]  /*d630*/  SGXT.U32 R25, R25, 0x1 ;  /* 0x000000011919781a */ /* 0x000fe40000000000 */
[----:B------:R-:W-:Y:S02]  /*d640*/  IADD3 R233, P3, R249, R200, RZ ;  /* 0x000000c8f9e97210 */ /* 0x000fe40007f7e0ff */
[----:B------:R-:W-:Y:S02]  /*d650*/  LOP3.LUT R25, R25, 0x48, RZ, 0xfc, !PT ;  /* 0x0000004819197812 */ /* 0x000fe400078efcff */
[-C--:B------:R-:W-:Y:S02]  /*d660*/  LEA.HI.X.SX32 R234, R200, R210.reuse, 0x1, P3 ;  /* 0x000000d2c8ea7211 */ /* 0x080fe400018f0eff */
[----:B------:R-:W-:Y:S02]  /*d670*/  IADD3 R44, P4, R249, R7, RZ ;  /* 0x00000007f92c7210 */ /* 0x000fe40007f9e0ff */
[----:B------:R-:W-:-:S02]  /*d680*/  LEA.HI.X.SX32 R55, R40, R210, 0x1, P5 ;  /* 0x000000d228377211 */ /* 0x000fc400028f0eff */
[----:B------:R-:W-:Y:S02]  /*d690*/  LEA.HI.X.SX32 R51, R51, R210, 0x1, P2 ;  /* 0x000000d233337211 */ /* 0x000fe400010f0eff */
[C---:B------:R-:W-:Y:S02]  /*d6a0*/  IADD3 R40, P5, R249.reuse, R252, RZ ;  /* 0x000000fcf9287210 */ /* 0x040fe40007fbe0ff */
[C---:B------:R-:W-:Y:S02]  /*d6b0*/  IADD3 R245, P2, R249.reuse, R155, RZ ;  /* 0x0000009bf9f57210 */ /* 0x040fe40007f5e0ff */
[C---:B------:R-:W-:Y:S02]  /*d6c0*/  IADD3 R48, P1, R249.reuse, R49, RZ ;  /* 0x00000031f9307210 */ /* 0x040fe40007f3e0ff */
[----:B------:R-:W-:Y:S02]  /*d6d0*/  SHF.R.U32.HI R21, RZ, 0x6, R21 ;  /* 0x00000006ff157819 */ /* 0x000fe40000011615 */
[----:B------:R-:W-:-:S04]  /*d6e0*/  IADD3 R219, P3, R249, R121, RZ ;  /* 0x00000079f9db7210 */ /* 0x000fc80007f7e0ff */
[-C--:B------:R-:W-:Y:S01]  /*d6f0*/  LEA.HI.X.SX32 R220, R121, R210.reuse, 0x1, P3 ;  /* 0x000000d279dc7211 */ /* 0x080fe200018f0eff */
[----:B------:R-:W-:Y:S02]  /*d700*/  IMAD R121, R115, c[0x0][0x188], RZ ;  /* 0x0000620073797a24 */ /* 0x000fe400078e02ff */
[----:B------:R-:W-:Y:S01]  /*d710*/  IMAD R115, R25, c[0x0][0x188], RZ ;  /* 0x0000620019737a24 */ /* 0x000fe200078e02ff */
[--C-:B------:R-:W-:Y:S02]  /*d720*/  SHF.R.U32.HI R25, RZ, 0x6, R32.reuse ;  /* 0x00000006ff197819 */ /* 0x100fe40000011620 */
[----:B------:R-:W-:Y:S02]  /*d730*/  SHF.R.U32.HI R32, RZ, 0x6, R32 ;  /* 0x00000006ff207819 */ /* 0x000fe40000011620 */
[----:B------:R-:W-:Y:S02]  /*d740*/  LEA.HI.X.SX32 R45, R7, R210, 0x1, P4 ;  /* 0x000000d2072d7211 */ /* 0x000fe400020f0eff */
[----:B------:R-:W-:Y:S01]  /*d750*/  IADD3 R239, P4, R249, R232, RZ ;  /* 0x000000e8f9ef7210 */ /* 0x000fe20007f9e0ff */
[----:B------:R-:W4:Y:S01]  /*d760*/  LDL.LU R7, [R1+0x184] ;  /* 0x0001840001077983 */ /* 0x000f220000300800 */
[----:B------:R-:W-:-:S02]  /*d770*/  LEA.HI.X.SX32 R252, R252, R210, 0x1, P5 ;  /* 0x000000d2fcfc7211 */ /* 0x000fc400028f0eff */
[-C--:B------:R-:W-:Y:S01]  /*d780*/  LEA.HI.X.SX32 R246, R155, R210.reuse, 0x1, P2 ;  /* 0x000000d29bf67211 */ /* 0x080fe200010f0eff */
[----:B------:R-:W4:Y:S01]  /*d790*/  LDL.LU R17, [R1+0x50] ;  /* 0x0000500001117983 */ /* 0x000f220000300800 */
[----:B------:R-:W-:Y:S02]  /*d7a0*/  SGXT.U32 R32, R32, 0x1 ;  /* 0x000000012020781a */ /* 0x000fe40000000000 */
[----:B------:R-:W-:Y:S02]  /*d7b0*/  LEA.HI.X.SX32 R49, R49, R210, 0x1, P1 ;  /* 0x000000d231317211 */ /* 0x000fe400008f0eff */
[C---:B------:R-:W-:Y:S02]  /*d7c0*/  IADD3 R235, P5, R249.reuse, R217, RZ ;  /* 0x000000d9f9eb7210 */ /* 0x040fe40007fbe0ff */
[----:B------:R-:W-:Y:S02]  /*d7d0*/  IADD3 R231, P2, R249, R201, RZ ;  /* 0x000000c9f9e77210 */ /* 0x000fe40007f5e0ff */
[----:B------:R-:W-:-:S02]  /*d7e0*/  SGXT.U32 R21, R21, 0x1 ;  /* 0x000000011515781a */ /* 0x000fc40000000000 */
[----:B------:R-:W-:Y:S02]  /*d7f0*/  IADD3 R243, P1, R249, R139, RZ ;  /* 0x0000008bf9f37210 */ /* 0x000fe40007f3e0ff */
[-C--:B------:R-:W-:Y:S02]  /*d800*/  LEA.HI.X.SX32 R240, R232, R210.reuse, 0x1, P4 ;  /* 0x000000d2e8f07211 */ /* 0x080fe400020f0eff */
[----:B------:R-:W-:Y:S02]  /*d810*/  LOP3.LUT R32, R32, 0x44, RZ, 0xfc, !PT ;  /* 0x0000004420207812 */ /* 0x000fe400078efcff */
[----:B------:R-:W-:Y:S02]  /*d820*/  SGXT.U32 R25, R25, 0x1 ;  /* 0x000000011919781a */ /* 0x000fe40000000000 */
[-C--:B------:R-:W-:Y:S02]  /*d830*/  LEA.HI.X.SX32 R236, R217, R210.reuse, 0x1, P5 ;  /* 0x000000d2d9ec7211 */ /* 0x080fe400028f0eff */
[----:B------:R-:W-:-:S02]  /*d840*/  LEA.HI.X.SX32 R232, R201, R210, 0x1, P2 ;  /* 0x000000d2c9e87211 */ /* 0x000fc400010f0eff */
[----:B------:R-:W-:Y:S02]  /*d850*/  LOP3.LUT R21, R21, 0x4c, RZ, 0xfc, !PT ;  /* 0x0000004c15157812 */ /* 0x000fe400078efcff */
[----:B------:R-:W-:Y:S02]  /*d860*/  LEA.HI.X.SX32 R244, R139, R210, 0x1, P1 ;  /* 0x000000d28bf47211 */ /* 0x000fe400008f0eff */
[C---:B------:R-:W-:Y:S02]  /*d870*/  IADD3 R217, P2, R249.reuse, R117, RZ ;  /* 0x00000075f9d97210 */ /* 0x040fe40007f5e0ff */
[----:B------:R-:W-:Y:S01]  /*d880*/  IADD3 R229, P1, R249, R184, RZ ;  /* 0x000000b8f9e57210 */ /* 0x000fe20007f3e0ff */
[----:B------:R-:W-:Y:S01]  /*d890*/  IMAD R111, R32, c[0x0][0x188], RZ ;  /* 0x00006200206f7a24 */ /* 0x000fe200078e02ff */
[----:B------:R-:W-:Y:S01]  /*d8a0*/  LOP3.LUT R25, R25, 0x40, RZ, 0xfc, !PT ;  /* 0x0000004019197812 */ /* 0x000fe200078efcff */
[----:B------:R-:W-:Y:S01]  /*d8b0*/  IMAD R119, R21, c[0x0][0x188], RZ ;  /* 0x0000620015777a24 */ /* 0x000fe200078e02ff */
[-C--:B------:R-:W-:Y:S01]  /*d8c0*/  LEA.HI.X.SX32 R218, R117, R210.reuse, 0x1, P2 ;  /* 0x000000d275da7211 */ /* 0x080fe200010f0eff */
[----:B------:R-:W4:Y:S01]  /*d8d0*/  LDL.LU R32, [R1+0x54] ;  /* 0x0000540001207983 */ /* 0x000f220000300800 */
[----:B------:R-:W-:Y:S01]  /*d8e0*/  LEA.HI.X.SX32 R230, R184, R210, 0x1, P1 ;  /* 0x000000d2b8e67211 */ /* 0x000fe200008f0eff */
[----:B------:R-:W-:-:S02]  /*d8f0*/  IMAD R117, R36, c[0x0][0x188], RZ ;  /* 0x0000620024757a24 */ /* 0x000fc400078e02ff */
[----:B------:R-:W4:Y:S01]  /*d900*/  LDL.LU R21, [R1+0x58] ;  /* 0x0000580001157983 */ /* 0x000f220000300800 */
[----:B------:R-:W-:Y:S02]  /*d910*/  IMAD R184, R23, c[0x0][0x188], RZ ;  /* 0x0000620017b87a24 */ /* 0x000fe400078e02ff */
[----:B------:R-:W-:Y:S01]  /*d920*/  IMAD R87, R25, c[0x0][0x188], RZ ;  /* 0x0000620019577a24 */ /* 0x000fe200078e02ff */
[----:B------:R-:W4:Y:S04]  /*d930*/  LDL.LU R36, [R1+0x5c] ;  /* 0x00005c0001247983 */ /* 0x000f280000300800 */
[----:B------:R-:W4:Y:S04]  /*d940*/  LDL.LU R23, [R1+0x60] ;  /* 0x0000600001177983 */ /* 0x000f280000300800 */
[----:B------:R-:W4:Y:S04]  /*d950*/  LDL.LU R25, [R1+0x64] ;  /* 0x0000640001197983 */ /* 0x000f280000300800 */
[----:B------:R-:W4:Y:S04]  /*d960*/  LDL.LU R27, [R1+0x7c] ;  /* 0x00007c00011b7983 */ /* 0x000f280000300800 */
[----:B------:R-:W4:Y:S04]  /*d970*/  LDL.LU R29, [R1+0x70] ;  /* 0x00007000011d7983 */ /* 0x000f280000300800 */
[----:B------:R-:W4:Y:S04]  /*d980*/  LDL.LU R31, [R1+0x74] ;  /* 0x00007400011f7983 */ /* 0x000f280000300800 */
[----:B------:R-:W4:Y:S01]  /*d990*/  LDL.LU R33, [R1+0x78] ;  /* 0x0000780001217983 */ /* 0x000f220000300800 */
[----:B------:R-:W-:-:S03]  /*d9a0*/  IMAD R200, R35, c[0x0][0x188], RZ ;  /* 0x0000620023c87a24 */ /* 0x000fc600078e02ff */
[----:B------:R-:W4:Y:S01]  /*d9b0*/  LDL.LU R35, [R1+0x80] ;  /* 0x0000800001237983 */ /* 0x000f220000300800 */
[----:B------:R-:W-:-:S04]  /*d9c0*/  SGXT.U32 R11, R11, 0x1 ;  /* 0x000000010b0b781a */ /* 0x000fc80000000000 */
[----:B------:R-:W-:-:S05]  /*d9d0*/  LOP3.LUT R11, R11, 0x34, RZ, 0xfc, !PT ;  /* 0x000000340b0b7812 */ /* 0x000fca00078efcff */
[----:B------:R-:W-:Y:S01]  /*d9e0*/  IMAD R74, R11, c[0x0][0x188], RZ ;  /* 0x000062000b4a7a24 */ /* 0x000fe200078e02ff */
[----:B------:R-:W-:-:S04]  /*d9f0*/  SHF.R.U32.HI R11, RZ, 0x6, R41 ;  /* 0x00000006ff0b7819 */ /* 0x000fc80000011629 */
[----:B------:R-:W-:-:S04]  /*da00*/  SGXT.U32 R11, R11, 0x1 ;  /* 0x000000010b0b781a */ /* 0x000fc80000000000 */
[----:B------:R-:W-:-:S05]  /*da10*/  LOP3.LUT R11, R11, 0x32, RZ, 0xfc, !PT ;  /* 0x000000320b0b7812 */ /* 0x000fca00078efcff */
[----:B------:R-:W-:Y:S02]  /*da20*/  IMAD R73, R11, c[0x0][0x188], RZ ;  /* 0x000062000b497a24 */ /* 0x000fe400078e02ff */
[----:B------:R-:W1:Y:S01]  /*da30*/  S2R R11, SR_TID.X ;  /* 0x00000000000b7919 */ /* 0x000e620000002100 */
[----:B------:R-:W-:-:S04]  /*da40*/  SHF.R.U32.HI R41, RZ, 0x6, R41 ;  /* 0x00000006ff297819 */ /* 0x000fc80000011629 */
[----:B------:R-:W-:-:S04]  /*da50*/  SGXT.U32 R41, R41, 0x1 ;  /* 0x000000012929781a */ /* 0x000fc80000000000 */
[----:B------:R-:W-:-:S05]  /*da60*/  LOP3.LUT R41, R41, 0x30, RZ, 0xfc, !PT ;  /* 0x0000003029297812 */ /* 0x000fca00078efcff */
[----:B------:R-:W-:Y:S02]  /*da70*/  IMAD R72, R41, c[0x0][0x188], RZ ;  /* 0x0000620029487a24 */ /* 0x000fe400078e02ff */
[----:B------:R-:W-:Y:S01]  /*da80*/  IMAD R41, R24, c[0x0][0x188], RZ ;  /* 0x0000620018297a24 */ /* 0x000fe200078e02ff */
[----:B------:R-:W-:Y:S02]  /*da90*/  SGXT.U32 R10, R10, 0x1 ;  /* 0x000000010a0a781a */ /* 0x000fe40000000000 */
[----:B-1----:R-:W-:-:S04]  /*daa0*/  SHF.R.U32.HI R24, RZ, 0x6, R11 ;  /* 0x00000006ff187819 */ /* 0x002fc8000001160b */
[----:B------:R-:W-:Y:S02]  /*dab0*/  SGXT.U32 R24, R24, 0x1 ;  /* 0x000000011818781a */ /* 0x000fe40000000000 */
[----:B------:R-:W-:Y:S02]  /*dac0*/  LOP3.LUT R10, R10, 0x36, RZ, 0xfc, !PT ;  /* 0x000000360a0a7812 */ /* 0x000fe400078efcff */
[----:B------:R-:W-:Y:S01]  /*dad0*/  LOP3.LUT R24, R24, 0x28, RZ, 0xfc, !PT ;  /* 0x0000002818187812 */ /* 0x000fe200078efcff */
[----:B------:R-:W-:Y:S02]  /*dae0*/  IMAD R176, R14, c[0x0][0x188], RZ ;  /* 0x000062000eb07a24 */ /* 0x000fe400078e02ff */
[----:B------:R-:W-:Y:S01]  /*daf0*/  IMAD R75, R10, c[0x0][0x188], RZ ;  /* 0x000062000a4b7a24 */ /* 0x000fe200078e02ff */
[--C-:B------:R-:W-:Y:S01]  /*db00*/  SHF.R.U32.HI R10, RZ, 0x6, R11.reuse ;  /* 0x00000006ff0a7819 */ /* 0x100fe2000001160b */
[----:B------:R-:W-:Y:S02]  /*db10*/  IMAD R14, R13, c[0x0][0x188], RZ ;  /* 0x000062000d0e7a24 */ /* 0x000fe400078e02ff */
[----:B------:R-:W-:Y:S01]  /*db20*/  IMAD R13, R24, c[0x0][0x188], RZ ;  /* 0x00006200180d7a24 */ /* 0x000fe200078e02ff */
[----:B------:R-:W-:-:S02]  /*db30*/  SHF.R.U32.HI R24, RZ, 0x6, R11 ;  /* 0x00000006ff187819 */ /* 0x000fc4000001160b */
[C---:B------:R-:W-:Y:S02]  /*db40*/  IADD3 R225, P4, R249.reuse, R168, RZ ;  /* 0x000000a8f9e17210 */ /* 0x040fe40007f9e0ff */
[----:B------:R-:W-:Y:S02]  /*db50*/  SGXT.U32 R18, R18, 0x1 ;  /* 0x000000011212781a */ /* 0x000fe40000000000 */
[----:B------:R-:W-:Y:S02]  /*db60*/  SGXT.U32 R10, R10, 0x1 ;  /* 0x000000010a0a781a */ /* 0x000fe40000000000 */
[----:B------:R-:W-:Y:S02]  /*db70*/  SGXT.U32 R24, R24, 0x1 ;  /* 0x000000011818781a */ /* 0x000fe40000000000 */
[----:B------:R-:W-:Y:S02]  /*db80*/  IADD3 R56, P6, R249, R57, RZ ;  /* 0x00000039f9387210 */ /* 0x000fe40007fde0ff */
[----:B------:R-:W-:-:S02]  /*db90*/  LEA.HI.X.SX32 R226, R168, R210, 0x1, P4 ;  /* 0x000000d2a8e27211 */ /* 0x000fc400020f0eff */
[----:B------:R-:W-:Y:S02]  /*dba0*/  LOP3.LUT R18, R18, 0x6c, RZ, 0xfc, !PT ;  /* 0x0000006c12127812 */ /* 0x000fe400078efcff */
[----:B------:R-:W-:Y:S02]  /*dbb0*/  LOP3.LUT R10, R10, 0x2c, RZ, 0xfc, !PT ;  /* 0x0000002c0a0a7812 */ /* 0x000fe400078efcff */
[----:B------:R-:W-:Y:S01]  /*dbc0*/  LOP3.LUT R24, R24, 0x20, RZ, 0xfc, !PT ;  /* 0x0000002018187812 */ /* 0x000fe200078efcff */
[----:B------:R-:W-:Y:S01]  /*dbd0*/  IMAD R204, R39, c[0x0][0x188], RZ ;  /* 0x0000620027cc7a24 */ /* 0x000fe200078e02ff */
[----:B------:R-:W-:Y:S01]  /*dbe0*/  LEA.HI.X.SX32 R57, R57, R210, 0x1, P6 ;  /* 0x000000d239397211 */ /* 0x000fe200030f0eff */
[----:B------:R-:W-:Y:S01]  /*dbf0*/  IMAD R190, R18, c[0x0][0x188], RZ ;  /* 0x0000620012be7a24 */ /* 0x000fe200078e02ff */
[----:B------:R-:W-:Y:S01]  /*dc00*/  IADD3 R42, P6, R249, R43, RZ ;  /* 0x0000002bf92a7210 */ /* 0x000fe20007fde0ff */
[----:B------:R-:W-:Y:S01]  /*dc10*/  IMAD R39, R10, c[0x0][0x188], RZ ;  /* 0x000062000a277a24 */ /* 0x000fe200078e02ff */
[----:B------:R-:W-:Y:S01]  /*dc20*/  SHF.R.U32.HI R18, RZ, 0x6, R22 ;  /* 0x00000006ff127819 */ /* 0x000fe20000011616 */
[----:B------:R-:W-:Y:S01]  /*dc30*/  IMAD R10, R20, c[0x0][0x188], RZ ;  /* 0x00006200140a7a24 */ /* 0x000fe200078e02ff */
[----:B------:R-:W-:-:S02]  /*dc40*/  SHF.R.U32.HI R20, RZ, 0x6, R8 ;  /* 0x00000006ff147819 */ /* 0x000fc40000011608 */
[----:B------:R-:W-:Y:S02]  /*dc50*/  LEA.HI.X.SX32 R43, R43, R210, 0x1, P6 ;  /* 0x000000d22b2b7211 */ /* 0x000fe400030f0eff */
[C---:B------:R-:W-:Y:S02]  /*dc60*/  IADD3 R227, P0, R249.reuse, R185, RZ ;  /* 0x000000b9f9e37210 */ /* 0x040fe40007f1e0ff */
[----:B------:R-:W-:Y:S02]  /*dc70*/  IADD3 R237, P6, R249, R216, RZ ;  /* 0x000000d8f9ed7210 */ /* 0x000fe40007fde0ff */
[----:B------:R-:W-:Y:S02]  /*dc80*/  SGXT.U32 R18, R18, 0x1 ;  /* 0x000000011212781a */ /* 0x000fe40000000000 */
[----:B------:R-:W-:Y:S02]  /*dc90*/  LEA.HI.X.SX32 R228, R185, R210, 0x1, P0 ;  /* 0x000000d2b9e47211 */ /* 0x000fe400000f0eff */
[----:B------:R-:W-:-:S02]  /*dca0*/  SGXT.U32 R15, R15, 0x1 ;  /* 0x000000010f0f781a */ /* 0x000fc40000000000 */
[----:B------:R-:W-:Y:S02]  /*dcb0*/  LEA.HI.X.SX32 R238, R216, R210, 0x1, P6 ;  /* 0x000000d2d8ee7211 */ /* 0x000fe400030f0eff */
[----:B------:R-:W-:Y:S02]  /*dcc0*/  SHF.R.S32.HI R4, RZ, 0x1f, R9 ;  /* 0x0000001fff047819 */ /* 0x000fe40000011409 */
[----:B------:R-:W-:Y:S02]  /*dcd0*/  LOP3.LUT R18, R18, 0x64, RZ, 0xfc, !PT ;  /* 0x0000006412127812 */ /* 0x000fe400078efcff */
[C---:B------:R-:W-:Y:S02]  /*dce0*/  IADD3 R223, P6, R249.reuse, R169, RZ ;  /* 0x000000a9f9df7210 */ /* 0x040fe40007fde0ff */
[----:B------:R-:W-:Y:S02]  /*dcf0*/  IADD3 R215, P1, R249, R6, RZ ;  /* 0x00000006f9d77210 */ /* 0x000fe40007f3e0ff */
[----:B------:R-:W-:-:S02]  /*dd00*/  SGXT.U32 R20, R20, 0x1 ;  /* 0x000000011414781a */ /* 0x000fc40000000000 */
[----:B------:R-:W-:Y:S02]  /*dd10*/  SHF.R.U32.HI R34, RZ, 0x6, R34 ;  /* 0x00000006ff227819 */ /* 0x000fe40000011622 */
[----:B------:R-:W-:Y:S01]  /*dd20*/  LOP3.LUT R15, R15, 0x38, RZ, 0xfc, !PT ;  /* 0x000000380f0f7812 */ /* 0x000fe200078efcff */
[----:B------:R-:W-:Y:S01]  /*dd30*/  IMAD R182, R18, c[0x0][0x188], RZ ;  /* 0x0000620012b67a24 */ /* 0x000fe200078e02ff */
[----:B------:R-:W-:Y:S02]  /*dd40*/  LEA.HI R0, R4, R9, RZ, 0x7 ;  /* 0x0000000904007211 */ /* 0x000fe400078f38ff */
[----:B---3--:R-:W-:-:S04]  /*dd50*/  IADD3 R211, P4, R249, R5, RZ ;  /* 0x00000005f9d37210 */ /* 0x008fc80007f9e0ff */
[----:B------:R-:W-:Y:S01]  /*dd60*/  LEA.HI.X.SX32 R212, R5, R210, 0x1, P4 ;  /* 0x000000d205d47211 */ /* 0x000fe200020f0eff */
[----:B------:R-:W-:Y:S01]  /*dd70*/  IMAD R5, R24, c[0x0][0x188], RZ ;  /* 0x0000620018057a24 */ /* 0x000fe200078e02ff */
[--C-:B------:R-:W-:Y:S02]  /*dd80*/  SHF.R.U32.HI R24, RZ, 0x6, R8.reuse ;  /* 0x00000006ff187819 */ /* 0x100fe40000011608 */
[----:B------:R-:W-:Y:S02]  /*dd90*/  SHF.R.U32.HI R8, RZ, 0x6, R8 ;  /* 0x00000006ff087819 */ /* 0x000fe40000011608 */
[----:B--2---:R-:W-:Y:S02]  /*dda0*/  IADD3 R213, P0, R249, R16, RZ ;  /* 0x00000010f9d57210 */ /* 0x004fe40007f1e0ff */
[----:B------:R-:W-:Y:S02]  /*ddb0*/  SGXT.U32 R8, R8, 0x1 ;  /* 0x000000010808781a */ /* 0x000fe40000000000 */
[----:B------:R-:W-:-:S02]  /*ddc0*/  LEA.HI.X.SX32 R214, R16, R210, 0x1, P0 ;  /* 0x000000d210d67211 */ /* 0x000fc400000f0eff */
[----:B------:R-:W-:Y:S02]  /*ddd0*/  LOP3.LUT R8, R8, 0x1e, RZ, 0xfc, !PT ;  /* 0x0000001e08087812 */ /* 0x000fe400078efcff */
[----:B------:R-:W-:Y:S02]  /*dde0*/  IADD3 R221, P5, R249, R153, RZ ;  /* 0x00000099f9dd7210 */ /* 0x000fe40007fbe0ff */
[-C--:B------:R-:W-:Y:S02]  /*ddf0*/  LEA.HI.X.SX32 R224, R169, R210.reuse, 0x1, P6 ;  /* 0x000000d2a9e07211 */ /* 0x080fe400030f0eff */
[----:B------:R-:W-:Y:S02]  /*de00*/  SHF.R.S32.HI R9, RZ, 0x1f, R248 ;  /* 0x0000001fff097819 */ /* 0x000fe400000114f8 */
[-C--:B------:R-:W-:Y:S01]  /*de10*/  LEA.HI.X.SX32 R216, R6, R210.reuse, 0x1, P1 ;  /* 0x000000d206d87211 */ /* 0x080fe200008f0eff */
[----:B------:R-:W-:Y:S01]  /*de20*/  IMAD R6, R8, c[0x0][0x188], RZ ;  /* 0x0000620008067a24 */ /* 0x000fe200078e02ff */
[----:B------:R-:W-:Y:S01]  /*de30*/  LOP3.LUT R20, R20, 0x1c, RZ, 0xfc, !PT ;  /* 0x0000001c14147812 */ /* 0x000fe200078efcff */
[----:B------:R-:W-:Y:S01]  /*de40*/  IMAD R76, R15, c[0x0][0x188], RZ ;  /* 0x000062000f4c7a24 */ /* 0x000fe200078e02ff */
[----:B------:R-:W-:Y:S01]  /*de50*/  SGXT.U32 R34, R34, 0x1 ;  /* 0x000000012222781a */ /* 0x000fe20000000000 */
[----:B------:R-:W-:Y:S01]  /*de60*/  IMAD R8, R28, c[0x0][0x188], RZ ;  /* 0x000062001c087a24 */ /* 0x000fe200078e02ff */
[----:B------:R-:W-:Y:S01]  /*de70*/  SHF.R.U32.HI R22, RZ, 0x6, R22 ;  /* 0x00000006ff167819 */ /* 0x000fe20000011616 */
[----:B------:R-:W-:Y:S01]  /*de80*/  IMAD R192, R26, c[0x0][0x188], RZ ;  /* 0x000062001ac07a24 */ /* 0x000fe200078e02ff */
[----:B------:R-:W-:Y:S01]  /*de90*/  LEA.HI.X.SX32 R222, R153, R210, 0x1, P5 ;  /* 0x000000d299de7211 */ /* 0x000fe200028f0eff */
[----:B------:R-:W-:Y:S01]  /*dea0*/  IMAD R208, R38, c[0x0][0x188], RZ ;  /* 0x0000620026d07a24 */ /* 0x000fe200078e02ff */
[----:B------:R-:W-:-:S02]  /*deb0*/  LOP3.LUT R34, R34, 0x78, RZ, 0xfc, !PT ;  /* 0x0000007822227812 */ /* 0x000fc400078efcff */
[----:B------:R-:W-:Y:S01]  /*dec0*/  SGXT.U32 R22, R22, 0x1 ;  /* 0x000000011616781a */ /* 0x000fe20000000000 */
[----:B------:R-:W-:Y:S02]  /*ded0*/  IMAD R196, R30, c[0x0][0x188], RZ ;  /* 0x000062001ec47a24 */ /* 0x000fe400078e02ff */
[----:B------:R-:W-:Y:S01]  /*dee0*/  IMAD R180, R19, c[0x0][0x188], RZ ;  /* 0x0000620013b47a24 */ /* 0x000fe200078e02ff */
[----:B------:R-:W-:Y:S01]  /*def0*/  LOP3.LUT R22, R22, 0x68, RZ, 0xfc, !PT ;  /* 0x0000006816167812 */ /* 0x000fe200078efcff */
[----:B------:R-:W-:-:S04]  /*df00*/  IMAD R202, R34, c[0x0][0x188], RZ ;  /* 0x0000620022ca7a24 */ /* 0x000fc800078e02ff */
[----:B------:R-:W-:Y:S02]  /*df10*/  IMAD R186, R22, c[0x0][0x188], RZ ;  /* 0x0000620016ba7a24 */ /* 0x000fe400078e02ff */
[----:B------:R-:W-:Y:S01]  /*df20*/  IMAD R113, R113, c[0x0][0x188], RZ ;  /* 0x0000620071717a24 */ /* 0x000fe200078e02ff */
[----:B----4-:R-:W-:Y:S02]  /*df30*/  IADD3 R209, P6, R249, R7, RZ ;  /* 0x00000007f9d17210 */ /* 0x010fe40007fde0ff */
[----:B------:R-:W-:Y:S02]  /*df40*/  IADD3 R16, P3, R248, R17, RZ ;  /* 0x00000011f8107210 */ /* 0x000fe40007f7e0ff */
[----:B------:R-:W-:Y:S02]  /*df50*/  LEA.HI.X.SX32 R210, R7, R210, 0x1, P6 ;  /* 0x000000d207d27211 */ /* 0x000fe400030f0eff */
[----:B------:R-:W-:Y:S01]  /*df60*/  LEA.HI.X.SX32 R15, R17, R9, 0x1, P3 ;  /* 0x00000009110f7211 */ /* 0x000fe200018f0eff */
[----:B------:R-:W-:Y:S01]  /*df70*/  IMAD R7, R20, c[0x0][0x188], RZ ;  /* 0x0000620014077a24 */ /* 0x000fe200078e02ff */
[----:B------:R-:W-:-:S04]  /*df80*/  IADD3 R18, P4, R248, R32, RZ ;  /* 0x00000020f8127210 */ /* 0x000fc80007f9e0ff */
[----:B------:R-:W-:Y:S02]  /*df90*/  LEA.HI.X.SX32 R17, R32, R9, 0x1, P4 ;  /* 0x0000000920117211 */ /* 0x000fe400020f0eff */
[----:B------:R-:W-:-:S04]  /*dfa0*/  IADD3 R20, P5, R248, R21, RZ ;  /* 0x00000015f8147210 */ /* 0x000fc80007fbe0ff */
[----:B------:R-:W-:Y:S02]  /*dfb0*/  LEA.HI.X.SX32 R19, R21, R9, 0x1, P5 ;  /* 0x0000000915137211 */ /* 0x000fe400028f0eff */
[C---:B------:R-:W-:Y:S02]  /*dfc0*/  IADD3 R26, P1, R248.reuse, R25, RZ ;  /* 0x00000019f81a7210 */ /* 0x040fe40007f3e0ff */
[C---:B------:R-:W-:Y:S02]  /*dfd0*/  IADD3 R28, P2, R248.reuse, R27, RZ ;  /* 0x0000001bf81c7210 */ /* 0x040fe40007f5e0ff */
[-C--:B------:R-:W-:Y:S02]  /*dfe0*/  LEA.HI.X.SX32 R25, R25, R9.reuse, 0x1, P1 ;  /* 0x0000000919197211 */ /* 0x080fe400008f0eff */
[----:B------:R-:W-:Y:S02]  /*dff0*/  LEA.HI.X.SX32 R27, R27, R9, 0x1, P2 ;  /* 0x000000091b1b7211 */ /* 0x000fe400010f0eff */
[----:B------:R-:W-:-:S02]  /*e000*/  IADD3 R32, P4, R248, R31, RZ ;  /* 0x0000001ff8207210 */ /* 0x000fc40007f9e0ff */
[C---:B------:R-:W-:Y:S02]  /*e010*/  IADD3 R197, P2, R248.reuse, R198, RZ ;  /* 0x000000c6f8c57210 */ /* 0x040fe40007f5e0ff */
[----:B------:R-:W-:Y:S02]  /*e020*/  LEA.HI.X.SX32 R31, R31, R9, 0x1, P4 ;  /* 0x000000091f1f7211 */ /* 0x000fe400020f0eff */
[C---:B------:R-:W-:Y:S02]  /*e030*/  IADD3 R207, P1, R248.reuse, R208, RZ ;  /* 0x000000d0f8cf7210 */ /* 0x040fe40007f3e0ff */
[C---:B------:R-:W-:Y:S02]  /*e040*/  IADD3 R203, P4, R248.reuse, R204, RZ ;  /* 0x000000ccf8cb7210 */ /* 0x040fe40007f9e0ff */
[C---:B------:R-:W-:Y:S02]  /*e050*/  IADD3 R34, P5, R248.reuse, R33, RZ ;  /* 0x00000021f8227210 */ /* 0x040fe40007fbe0ff */
[----:B------:R-:W-:-:S02]  /*e060*/  IADD3 R30, P3, R248, R29, RZ ;  /* 0x0000001df81e7210 */ /* 0x000fc40007f7e0ff */
[-C--:B------:R-:W-:Y:S02]  /*e070*/  LEA.HI.X.SX32 R198, R198, R9.reuse, 0x1, P2 ;  /* 0x00000009c6c67211 */ /* 0x080fe400010f0eff */
[-C--:B------:R-:W-:Y:S02]  /*e080*/  LEA.HI.X.SX32 R208, R208, R9.reuse, 0x1, P1 ;  /* 0x00000009d0d07211 */ /* 0x080fe400008f0eff */
[C---:B------:R-:W-:Y:S02]  /*e090*/  IADD3 R187, P2, R248.reuse, R188, RZ ;  /* 0x000000bcf8bb7210 */ /* 0x040fe40007f5e0ff */
[----:B------:R-:W-:Y:S02]  /*e0a0*/  IADD3 R195, P1, R248, R196, RZ ;  /* 0x000000c4f8c37210 */ /* 0x000fe40007f3e0ff */
[-C--:B------:R-:W-:Y:S02]  /*e0b0*/  LEA.HI.X.SX32 R204, R204, R9.reuse, 0x1, P4 ;  /* 0x00000009cccc7211 */ /* 0x080fe400020f0eff */
[----:B------:R-:W-:-:S02]  /*e0c0*/  LEA.HI.X.SX32 R33, R33, R9, 0x1, P5 ;  /* 0x0000000921217211 */ /* 0x000fc400028f0eff */
[C---:B------:R-:W-:Y:S02]  /*e0d0*/  IADD3 R193, P4, R248.reuse, R194, RZ ;  /* 0x000000c2f8c17210 */ /* 0x040fe40007f9e0ff */
[-C--:B------:R-:W-:Y:S02]  /*e0e0*/  LEA.HI.X.SX32 R29, R29, R9.reuse, 0x1, P3 ;  /* 0x000000091d1d7211 */ /* 0x080fe400018f0eff */
[C---:B------:R-:W-:Y:S02]  /*e0f0*/  IADD3 R201, P5, R248.reuse, R202, RZ ;  /* 0x000000caf8c97210 */ /* 0x040fe40007fbe0ff */
[----:B------:R-:W-:Y:S02]  /*e100*/  IADD3 R199, P3, R248, R200, RZ ;  /* 0x000000c8f8c77210 */ /* 0x000fe40007f7e0ff */
[-C--:B------:R-:W-:Y:S02]  /*e110*/  LEA.HI.X.SX32 R188, R188, R9.reuse, 0x1, P2 ;  /* 0x00000009bcbc7211 */ /* 0x080fe400010f0eff */
[----:B------:R-:W-:-:S02]  /*e120*/  LEA.HI.X.SX32 R196, R196, R9, 0x1, P1 ;  /* 0x00000009c4c47211 */ /* 0x000fc400008f0eff */
[C---:B------:R-:W-:Y:S02]  /*e130*/  IADD3 R177, P2, R248.reuse, R178, RZ ;  /* 0x000000b2f8b17210 */ /* 0x040fe40007f5e0ff */
[----:B------:R-:W-:Y:S02]  /*e140*/  IADD3 R185, P1, R248, R186, RZ ;  /* 0x000000baf8b97210 */ /* 0x000fe40007f3e0ff */
[-C--:B------:R-:W-:Y:S02]  /*e150*/  LEA.HI.X.SX32 R194, R194, R9.reuse, 0x1, P4 ;  /* 0x00000009c2c27211 */ /* 0x080fe400020f0eff */
[----:B------:R-:W-:Y:S02]  /*e160*/  LEA.HI.X.SX32 R202, R202, R9, 0x1, P5 ;  /* 0x00000009caca7211 */ /* 0x000fe400028f0eff */
[C---:B------:R-:W-:Y:S02]  /*e170*/  IADD3 R183, P4, R248.reuse, R184, RZ ;  /* 0x000000b8f8b77210 */ /* 0x040fe40007f9e0ff */
[----:B------:R-:W-:-:S02]  /*e180*/  IADD3 R191, P5, R248, R192, RZ ;  /* 0x000000c0f8bf7210 */ /* 0x000fc40007fbe0ff */
[-C--:B------:R-:W-:Y:S02]  /*e190*/  LEA.HI.X.SX32 R200, R200, R9.reuse, 0x1, P3 ;  /* 0x00000009c8c87211 */ /* 0x080fe400018f0eff */
[----:B------:R-:W-:Y:S02]  /*e1a0*/  IADD3 R189, P3, R248, R190, RZ ;  /* 0x000000bef8bd7210 */ /* 0x000fe40007f7e0ff */
[-C--:B------:R-:W-:Y:S02]  /*e1b0*/  LEA.HI.X.SX32 R178, R178, R9.reuse, 0x1, P2 ;  /* 0x00000009b2b27211 */ /* 0x080fe400010f0eff */
[----:B------:R-:W-:Y:S02]  /*e1c0*/  LEA.HI.X.SX32 R186, R186, R9, 0x1, P1 ;  /* 0x00000009baba7211 */ /* 0x000fe400008f0eff */
[C---:B------:R-:W-:Y:S02]  /*e1d0*/  IADD3 R167, P2, R248.reuse, R129, RZ ;  /* 0x00000081f8a77210 */ /* 0x040fe40007f5e0ff */
[----:B------:R-:W-:-:S02]  /*e1e0*/  IADD3 R175, P1, R248, R176, RZ ;  /* 0x000000b0f8af7210 */ /* 0x000fc40007f3e0ff */
[-C--:B------:R-:W-:Y:S02]  /*e1f0*/  LEA.HI.X.SX32 R184, R184, R9.reuse, 0x1, P4 ;  /* 0x00000009b8b87211 */ /* 0x080fe400020f0eff */
[----:B------:R-:W-:Y:S02]  /*e200*/  LEA.HI.X.SX32 R192, R192, R9, 0x1, P5 ;  /* 0x00000009c0c07211 */ /* 0x000fe400028f0eff */
[C---:B------:R-:W-:Y:S02]  /*e210*/  IADD3 R173, P4, R248.reuse, R135, RZ ;  /* 0x00000087f8ad7210 */ /* 0x040fe40007f9e0ff */
[----:B------:R-:W-:Y:S02]  /*e220*/  IADD3 R181, P5, R248, R182, RZ ;  /* 0x000000b6f8b57210 */ /* 0x000fe40007fbe0ff */
[----:B------:R-:W-:Y:S02]  /*e230*/  LEA.HI.X.SX32 R190, R190, R9, 0x1, P3 ;  /* 0x00000009bebe7211 */ /* 0x000fe400018f0eff */
[----:B------:R-:W-:-:S02]  /*e240*/  IADD3 R179, P3, R248, R180, RZ ;  /* 0x000000b4f8b37210 */ /* 0x000fc40007f7e0ff */
[-C--:B------:R-:W-:Y:S02]  /*e250*/  LEA.HI.X.SX32 R168, R129, R9.reuse, 0x1, P2 ;  /* 0x0000000981a87211 */ /* 0x080fe400010f0eff */
[----:B------:R-:W-:Y:S02]  /*e260*/  LEA.HI.X.SX32 R176, R176, R9, 0x1, P1 ;  /* 0x00000009b0b07211 */ /* 0x000fe400008f0eff */
[C---:B------:R-:W-:Y:S02]  /*e270*/  IADD3 R157, P2, R248.reuse, R119, RZ ;  /* 0x00000077f89d7210 */ /* 0x040fe40007f5e0ff */
[----:B------:R-:W-:Y:S02]  /*e280*/  IADD3 R165, P1, R248, R127, RZ ;  /* 0x0000007ff8a57210 */ /* 0x000fe40007f3e0ff */
[-C--:B------:R-:W-:Y:S02]  /*e290*/  LEA.HI.X.SX32 R174, R135, R9.reuse, 0x1, P4 ;  /* 0x0000000987ae7211 */ /* 0x080fe400020f0eff */
[----:B------:R-:W-:-:S02]  /*e2a0*/  LEA.HI.X.SX32 R182, R182, R9, 0x1, P5 ;  /* 0x00000009b6b67211 */ /* 0x000fc400028f0eff */
[C---:B------:R-:W-:Y:S02]  /*e2b0*/  IADD3 R163, P4, R248.reuse, R125, RZ ;  /* 0x0000007df8a37210 */ /* 0x040fe40007f9e0ff */
[----:B------:R-:W-:Y:S02]  /*e2c0*/  IADD3 R171, P5, R248, R133, RZ ;  /* 0x00000085f8ab7210 */ /* 0x000fe40007fbe0ff */
[----:B------:R-:W-:Y:S01]  /*e2d0*/  LEA.HI.X.SX32 R180, R180, R9, 0x1, P3 ;  /* 0x00000009b4b47211 */ /* 0x000fe200018f0eff */
[----:B------:R1:W-:Y:S01]  /*e2e0*/  STL [R1+0x1f8], R157 ;  /* 0x0001f89d01007387 */ /* 0x0003e20000100800 */
[C---:B------:R-:W-:Y:S02]  /*e2f0*/  IADD3 R169, P3, R248.reuse, R131, RZ ;  /* 0x00000083f8a97210 */ /* 0x040fe40007f7e0ff */
[----:B------:R-:W-:Y:S02]  /*e300*/  LEA.HI.X.SX32 R0, R127, R9, 0x1, P1 ;  /* 0x000000097f007211 */ /* 0x000fe400008f0eff */
[----:B------:R-:W-:-:S02]  /*e310*/  IADD3 R155, P1, R248, R117, RZ ;  /* 0x00000075f89b7210 */ /* 0x000fc40007f3e0ff */
[-C--:B------:R-:W-:Y:S02]  /*e320*/  LEA.HI.X.SX32 R172, R133, R9.reuse, 0x1, P5 ;  /* 0x0000000985ac7211 */ /* 0x080fe400028f0eff */
[----:B-1----:R-:W-:Y:S02]  /*e330*/  LEA.HI.X.SX32 R157, R125, R9, 0x1, P4 ;  /* 0x000000097d9d7211 */ /* 0x002fe400020f0eff */
[C---:B------:R-:W-:Y:S02]  /*e340*/  IADD3 R153, P4, R248.reuse, R115, RZ ;  /* 0x00000073f8997210 */ /* 0x040fe40007f9e0ff */
[C---:B------:R-:W-:Y:S02]  /*e350*/  IADD3 R161, P5, R248.reuse, R123, RZ ;  /* 0x0000007bf8a17210 */ /* 0x040fe40007fbe0ff */
[----:B------:R-:W-:Y:S02]  /*e360*/  LEA.HI.X.SX32 R170, R131, R9, 0x1, P3 ;  /* 0x0000000983aa7211 */ /* 0x000fe400018f0eff */
[----:B------:R-:W-:Y:S01]  /*e370*/  IADD3 R159, P3, R248, R121, RZ ;  /* 0x00000079f89f7210 */ /* 0x000fe20007f7e0ff */
[----:B------:R1:W-:Y:S01]  /*e380*/  STL [R1+0x1f4], R155 ;  /* 0x0001f49b01007387 */ /* 0x0003e20000100800 */
[----:B------:R-:W-:-:S03]  /*e390*/  IMAD R109, R109, c[0x0][0x188], RZ ;  /* 0x000062006d6d7a24 */ /* 0x000fc600078e02ff */
[----:B------:R2:W-:Y:S01]  /*e3a0*/  STL [R1+0x1f0], R153 ;  /* 0x0001f09901007387 */ /* 0x0005e20000100800 */
[----:B-1----:R-:W-:Y:S02]  /*e3b0*/  LEA.HI.X.SX32 R155, R123, R9, 0x1, P5 ;  /* 0x000000097b9b7211 */ /* 0x002fe400028f0eff */
[C---:B------:R-:W-:Y:S02]  /*e3c0*/  IADD3 R151, P5, R248.reuse, R113, RZ ;  /* 0x00000071f8977210 */ /* 0x040fe40007fbe0ff */
[----:B--2---:R-:W-:Y:S02]  /*e3d0*/  LEA.HI.X.SX32 R153, R121, R9, 0x1, P3 ;  /* 0x0000000979997211 */ /* 0x004fe400018f0eff */
[----:B------:R-:W-:Y:S01]  /*e3e0*/  IADD3 R149, P3, R248, R111, RZ ;  /* 0x0000006ff8957210 */ /* 0x000fe20007f7e0ff */
[----:B------:R1:W-:Y:S04]  /*e3f0*/  STL [R1+0x1ec], R151 ;  /* 0x0001ec9701007387 */ /* 0x0003e80000100800 */
[----:B------:R2:W-:Y:S01]  /*e400*/  STL [R1+0x1e8], R149 ;  /* 0x0001e89501007387 */ /* 0x0005e20000100800 */
[----:B------:R-:W-:-:S02]  /*e410*/  LEA.HI.X.SX32 R2, R111, R9, 0x1, P3 ;  /* 0x000000096f027211 */ /* 0x000fc400018f0eff */
[----:B-1----:R-:W-:Y:S02]  /*e420*/  LEA.HI.X.SX32 R151, R119, R9, 0x1, P2 ;  /* 0x0000000977977211 */ /* 0x002fe400010f0eff */
[C---:B------:R-:W-:Y:S02]  /*e430*/  IADD3 R147, P2, R248.reuse, R109, RZ ;  /* 0x0000006df8937210 */ /* 0x040fe40007f5e0ff */
[----:B--2---:R-:W-:Y:S02]  /*e440*/  LEA.HI.X.SX32 R149, R117, R9, 0x1, P1 ;  /* 0x0000000975957211 */ /* 0x004fe400008f0eff */
[----:B------:R-:W-:Y:S01]  /*e450*/  IADD3 R145, P1, R248, R87, RZ ;  /* 0x00000057f8917210 */ /* 0x000fe20007f3e0ff */
[----:B------:R1:W-:Y:S01]  /*e460*/  STL [R1+0x1e4], R147 ;  /* 0x0001e49301007387 */ /* 0x0003e20000100800 */
[----:B------:R-:W-:-:S03]  /*e470*/  LEA.HI.X.SX32 R3, R109, R9, 0x1, P2 ;  /* 0x000000096d037211 */ /* 0x000fc600010f0eff */
[----:B------:R2:W-:Y:S04]  /*e480*/  STL [R1+0x1e0], R145 ;  /* 0x0001e09101007387 */ /* 0x0005e80000100800 */
[----:B------:R3:W-:Y:S01]  /*e490*/  STL [R1+0x188], R2 ;  /* 0x0001880201007387 */ /* 0x0007e20000100800 */
[-C--:B-1----:R-:W-:Y:S02]  /*e4a0*/  LEA.HI.X.SX32 R147, R115, R9.reuse, 0x1, P4 ;  /* 0x0000000973937211 */ /* 0x082fe400020f0eff */
[C---:B------:R-:W-:Y:S02]  /*e4b0*/  IADD3 R143, P4, R248.reuse, R86, RZ ;  /* 0x00000056f88f7210 */ /* 0x040fe40007f9e0ff */
[----:B--2---:R-:W-:Y:S02]  /*e4c0*/  LEA.HI.X.SX32 R145, R113, R9, 0x1, P5 ;  /* 0x0000000971917211 */ /* 0x004fe400028f0eff */
[----:B------:R-:W-:-:S02]  /*e4d0*/  IADD3 R141, P5, R248, R85, RZ ;  /* 0x00000055f88d7210 */ /* 0x000fc40007fbe0ff */
[----:B---3--:R-:W-:Y:S01]  /*e4e0*/  LEA.HI.X.SX32 R2, R87, R9, 0x1, P1 ;  /* 0x0000000957027211 */ /* 0x008fe200008f0eff */
[----:B------:R1:W-:Y:S01]  /*e4f0*/  STL [R1+0x18c], R3 ;  /* 0x00018c0301007387 */ /* 0x0003e20000100800 */
[----:B------:R-:W-:-:S03]  /*e500*/  SHF.R.U32.HI R166, RZ, 0x6, R137 ;  /* 0x00000006ffa67819 */ /* 0x000fc60000011689 */
[----:B------:R2:W-:Y:S01]  /*e510*/  STL [R1+0x190], R2 ;  /* 0x0001900201007387 */ /* 0x0005e20000100800 */
[----:B------:R-:W-:Y:S02]  /*e520*/  LOP3.LUT R249, R137, 0x7, RZ, 0xc0, !PT ;  /* 0x0000000789f97812 */ /* 0x000fe400078ec0ff */
[----:B------:R-:W-:Y:S02]  /*e530*/  IADD3 R139, P3, R248, R84, RZ ;  /* 0x00000054f88b7210 */ /* 0x000fe40007f7e0ff */
[-C--:B-1----:R-:W-:Y:S02]  /*e540*/  LEA.HI.X.SX32 R3, R86, R9.reuse, 0x1, P4 ;  /* 0x0000000956037211 */ /* 0x082fe400020f0eff */
[C---:B------:R-:W-:Y:S02]  /*e550*/  IADD3 R137, P2, R248.reuse, R76, RZ ;  /* 0x0000004cf8897210 */ /* 0x040fe40007f5e0ff */
[----:B--2---:R-:W-:Y:S01]  /*e560*/  LEA.HI.X.SX32 R2, R85, R9, 0x1, P5 ;  /* 0x0000000955027211 */ /* 0x004fe200028f0eff */
[----:B------:R1:W-:Y:S01]  /*e570*/  STL [R1+0x194], R3 ;  /* 0x0001940301007387 */ /* 0x0003e20000100800 */
[----:B------:R-:W-:-:S03]  /*e580*/  IADD3 R135, P1, R248, R75, RZ ;  /* 0x0000004bf8877210 */ /* 0x000fc60007f3e0ff */
[----:B------:R2:W-:Y:S01]  /*e590*/  STL [R1+0x198], R2 ;  /* 0x0001980201007387 */ /* 0x0005e20000100800 */
[----:B------:R-:W-:Y:S02]  /*e5a0*/  IADD3 R133, P4, R248, R74, RZ ;  /* 0x0000004af8857210 */ /* 0x000fe40007f9e0ff */
[-C--:B-1----:R-:W-:Y:S02]  /*e5b0*/  LEA.HI.X.SX32 R3, R84, R9.reuse, 0x1, P3 ;  /* 0x0000000954037211 */ /* 0x082fe400018f0eff */
[----:B--2---:R-:W-:-:S03]  /*e5c0*/  LEA.HI.X.SX32 R2, R76, R9, 0x1, P2 ;  /* 0x000000094c027211 */ /* 0x004fc600010f0eff */
[----:B------:R1:W-:Y:S01]  /*e5d0*/  STL [R1+0x19c], R3 ;  /* 0x00019c0301007387 */ /* 0x0003e20000100800 */
[----:B------:R-:W-:-:S03]  /*e5e0*/  IADD3 R131, P5, R248, R73, RZ ;  /* 0x00000049f8837210 */ /* 0x000fc60007fbe0ff */
[----:B------:R2:W-:Y:S01]  /*e5f0*/  STL [R1+0x1a0], R2 ;  /* 0x0001a00201007387 */ /* 0x0005e20000100800 */
[----:B------:R-:W-:Y:S02]  /*e600*/  IADD3 R129, P3, R248, R72, RZ ;  /* 0x00000048f8817210 */ /* 0x000fe40007f7e0ff */
[-C--:B-1----:R-:W-:Y:S02]  /*e610*/  LEA.HI.X.SX32 R3, R75, R9.reuse, 0x1, P1 ;  /* 0x000000094b037211 */ /* 0x082fe400008f0eff */
[----:B--2---:R-:W-:-:S03]  /*e620*/  LEA.HI.X.SX32 R2, R74, R9, 0x1, P4 ;  /* 0x000000094a027211 */ /* 0x004fc600020f0eff */
[----:B------:R1:W-:Y:S01]  /*e630*/  STL [R1+0x1a4], R3 ;  /* 0x0001a40301007387 */ /* 0x0003e20000100800 */
[----:B------:R-:W-:-:S03]  /*e640*/  SHF.R.U32.HI R11, RZ, 0x6, R11 ;  /* 0x00000006ff0b7819 */ /* 0x000fc6000001160b */
[----:B------:R2:W-:Y:S01]  /*e650*/  STL [R1+0x1a8], R2 ;  /* 0x0001a80201007387 */ /* 0x0005e20000100800 */
[----:B------:R-:W-:Y:S02]  /*e660*/  SGXT.U32 R11, R11, 0x1 ;  /* 0x000000010b0b781a */ /* 0x000fe40000000000 */
[C---:B------:R-:W-:Y:S02]  /*e670*/  IADD3 R127, P2, R248.reuse, R41, RZ ;  /* 0x00000029f87f7210 */ /* 0x040fe40007f5e0ff */
[----:B-1----:R-:W-:Y:S02]  /*e680*/  LEA.HI.X.SX32 R3, R73, R9, 0x1, P5 ;  /* 0x0000000949037211 */ /* 0x002fe400028f0eff */
[----:B------:R-:W-:Y:S02]  /*e690*/  IADD3 R125, P1, R248, R39, RZ ;  /* 0x00000027f87d7210 */ /* 0x000fe40007f3e0ff */
[----:B--2---:R-:W-:Y:S01]  /*e6a0*/  LEA.HI.X.SX32 R2, R72, R9, 0x1, P3 ;  /* 0x0000000948027211 */ /* 0x004fe200018f0eff */
[----:B------:R1:W-:Y:S01]  /*e6b0*/  STL [R1+0x1ac], R3 ;  /* 0x0001ac0301007387 */ /* 0x0003e20000100800 */
[----:B------:R-:W-:-:S03]  /*e6c0*/  LOP3.LUT R11, R11, 0x24, RZ, 0xfc, !PT ;  /* 0x000000240b0b7812 */ /* 0x000fc600078efcff */
[----:B------:R2:W-:Y:S01]  /*e6d0*/  STL [R1+0x1b0], R2 ;  /* 0x0001b00201007387 */ /* 0x0005e20000100800 */
[----:B------:R-:W-:Y:S01]  /*e6e0*/  IADD3 R123, P4, R248, R14, RZ ;  /* 0x0000000ef87b7210 */ /* 0x000fe20007f9e0ff */
[----:B------:R-:W-:Y:S01]  /*e6f0*/  IMAD R12, R12, c[0x0][0x188], RZ ;  /* 0x000062000c0c7a24 */ /* 0x000fe200078e02ff */
[C---:B------:R-:W-:Y:S02]  /*e700*/  IADD3 R121, P5, R248.reuse, R13, RZ ;  /* 0x0000000df8797210 */ /* 0x040fe40007fbe0ff */
[-C--:B-1----:R-:W-:Y:S01]  /*e710*/  LEA.HI.X.SX32 R3, R41, R9.reuse, 0x1, P2 ;  /* 0x0000000929037211 */ /* 0x082fe200010f0eff */
[----:B------:R-:W1:Y:S01]  /*e720*/  S2R R86, SR_TID.X ;  /* 0x0000000000567919 */ /* 0x000e620000002100 */
[----:B--2---:R-:W-:Y:S01]  /*e730*/  LEA.HI.X.SX32 R2, R39, R9, 0x1, P1 ;  /* 0x0000000927027211 */ /* 0x004fe200008f0eff */
[----:B------:R-:W-:Y:S02]  /*e740*/  IMAD R11, R11, c[0x0][0x188], RZ ;  /* 0x000062000b0b7a24 */ /* 0x000fe400078e02ff */
[----:B------:R2:W-:Y:S01]  /*e750*/  STL [R1+0x1b4], R3 ;  /* 0x0001b40301007387 */ /* 0x0005e20000100800 */
[----:B------:R-:W-:-:S03]  /*e760*/  IADD3 R22, P6, R248, R36, RZ ;  /* 0x00000024f8167210 */ /* 0x000fc60007fde0ff */
[----:B------:R3:W-:Y:S01]  /*e770*/  STL [R1+0x1b8], R2 ;  /* 0x0001b80201007387 */ /* 0x0007e20000100800 */
[----:B------:R-:W-:Y:S02]  /*e780*/  SGXT.U32 R24, R24, 0x1 ;  /* 0x000000011818781a */ /* 0x000fe40000000000 */
[----:B------:R-:W-:Y:S02]  /*e790*/  IADD3 R119, P3, R248, R12, RZ ;  /* 0x0000000cf8777210 */ /* 0x000fe40007f7e0ff */
[-C--:B--2---:R-:W-:Y:S02]  /*e7a0*/  LEA.HI.X.SX32 R3, R14, R9.reuse, 0x1, P4 ;  /* 0x000000090e037211 */ /* 0x084fe400020f0eff */
[----:B---3--:R-:W-:-:S03]  /*e7b0*/  LEA.HI.X.SX32 R2, R13, R9, 0x1, P5 ;  /* 0x000000090d027211 */ /* 0x008fc600028f0eff */
[----:B------:R-:W-:Y:S01]  /*e7c0*/  STL [R1+0x1bc], R3 ;  /* 0x0001bc0301007387 */ /* 0x000fe20000100800 */
[----:B------:R-:W-:Y:S02]  /*e7d0*/  IADD3 R117, P2, R248, R11, RZ ;  /* 0x0000000bf8757210 */ /* 0x000fe40007f5e0ff */
[----:B------:R-:W-:Y:S01]  /*e7e0*/  LEA.HI.X.SX32 R21, R36, R9, 0x1, P6 ;  /* 0x0000000924157211 */ /* 0x000fe200030f0eff */
[----:B------:R2:W-:Y:S01]  /*e7f0*/  STL [R1+0x1c0], R2 ;  /* 0x0001c00201007387 */ /* 0x0005e20000100800 */
[----:B------:R-:W-:Y:S01]  /*e800*/  LOP3.LUT R24, R24, 0x18, RZ, 0xfc, !PT ;  /* 0x0000001818187812 */ /* 0x000fe200078efcff */
[----:B------:R-:W-:Y:S01]  /*e810*/  IMAD.MOV.U32 R87, RZ, RZ, R0 ;  /* 0x000000ffff577224 */ /* 0x000fe200078e0000 */
[----:B------:R-:W-:Y:S02]  /*e820*/  IADD3 R36, P6, R248, R35, RZ ;  /* 0x00000023f8247210 */ /* 0x000fe40007fde0ff */
[-C--:B------:R-:W-:Y:S01]  /*e830*/  LEA.HI.X.SX32 R0, R11, R9.reuse, 0x1, P2 ;  /* 0x000000090b007211 */ /* 0x080fe200010f0eff */
[----:B------:R-:W-:Y:S01]  /*e840*/  IMAD R4, R24, c[0x0][0x188], RZ ;  /* 0x0000620018047a24 */ /* 0x000fe200078e02ff */
[----:B------:R-:W-:-:S02]  /*e850*/  LEA.HI.X.SX32 R35, R35, R9, 0x1, P6 ;  /* 0x0000000923237211 */ /* 0x000fc400030f0eff */
[----:B--2---:R-:W-:Y:S02]  /*e860*/  LEA.HI.X.SX32 R2, R12, R9, 0x1, P3 ;  /* 0x000000090c027211 */ /* 0x004fe400018f0eff */
[C---:B------:R-:W-:Y:S01]  /*e870*/  IADD3 R115, P1, R248.reuse, R10, RZ ;  /* 0x0000000af8737210 */ /* 0x040fe20007f3e0ff */
[----:B------:R-:W-:Y:S01]  /*e880*/  IMAD.MOV.U32 R84, RZ, RZ, c[0x0][0x18c] ;  /* 0x00006300ff547624 */ /* 0x000fe200078e00ff */
[----:B------:R-:W-:Y:S01]  /*e890*/  IADD3 R205, P6, R248, R206, RZ ;  /* 0x000000cef8cd7210 */ /* 0x000fe20007fde0ff */
[----:B------:R-:W-:Y:S01]  /*e8a0*/  STL [R1+0x1c4], R2 ;  /* 0x0001c40201007387 */ /* 0x000fe20000100800 */
[----:B------:R-:W-:-:S03]  /*e8b0*/  IMAD.MOV.U32 R85, RZ, RZ, c[0x0][0x188] ;  /* 0x00006200ff557624 */ /* 0x000fc600078e00ff */
[----:B------:R2:W-:Y:S01]  /*e8c0*/  STL [R1+0x1c8], R0 ;  /* 0x0001c80001007387 */ /* 0x0005e20000100800 */
[----:B------:R-:W-:Y:S01]  /*e8d0*/  LEA.HI.X.SX32 R206, R206, R9, 0x1, P6 ;  /* 0x00000009cece7211 */ /* 0x000fe200030f0eff */
[----:B------:R-:W-:Y:S01]  /*e8e0*/  IMAD.SHL.U32 R84, R84, 0x80, RZ ;  /* 0x0000008054547824 */ /* 0x000fe200078e00ff */
[C---:B------:R-:W-:Y:S01]  /*e8f0*/  IADD3 R41, P6, R248.reuse, R4, RZ ;  /* 0x00000004f8297210 */ /* 0x040fe20007fde0ff */
[----:B------:R-:W-:Y:S01]  /*e900*/  IMAD.SHL.U32 R85, R85, 0x80, RZ ;  /* 0x0000008055557824 */ /* 0x000fe200078e00ff */
[----:B------:R-:W-:Y:S02]  /*e910*/  IADD3 R113, P4, R248, R5, RZ ;  /* 0x00000005f8717210 */ /* 0x000fe40007f9e0ff */
[----:B--2---:R-:W-:Y:S01]  /*e920*/  LEA.HI.X.SX32 R0, R10, R9, 0x1, P1 ;  /* 0x000000090a007211 */ /* 0x004fe200008f0eff */
[----:B------:R-:W-:Y:S01]  /*e930*/  IMAD R12, R249, 0x210, RZ ;  /* 0x00000210f90c7824 */ /* 0x000fe200078e02ff */
[----:B------:R-:W-:-:S03]  /*e940*/  SGXT.U32 R166, R166, 0x1 ;  /* 0x00000001a6a6781a */ /* 0x000fc60000000000 */
[----:B------:R2:W-:Y:S01]  /*e950*/  STL [R1+0x1cc], R0 ;  /* 0x0001cc0001007387 */ /* 0x0005e20000100800 */
[C---:B------:R-:W-:Y:S02]  /*e960*/  IADD3 R111, P5, R248.reuse, R6, RZ ;  /* 0x00000006f86f7210 */ /* 0x040fe40007fbe0ff */
[----:B------:R-:W-:Y:S02]  /*e970*/  IADD3 R109, P3, R248, R7, RZ ;  /* 0x00000007f86d7210 */ /* 0x000fe40007f7e0ff */
[-C--:B------:R-:W-:Y:S01]  /*e980*/  LEA.HI.X.SX32 R251, R5, R9.reuse, 0x1, P4 ;  /* 0x0000000905fb7211 */ /* 0x080fe200020f0eff */
[----:B------:R-:W-:Y:S01]  /*e990*/  IMAD.MOV.U32 R5, RZ, RZ, 0xc ;  /* 0x0000000cff057424 */ /* 0x000fe200078e00ff */
[----:B------:R-:W-:Y:S02]  /*e9a0*/  SHF.R.S32.HI R14, RZ, 0x1f, R84 ;  /* 0x0000001fff0e7819 */ /* 0x000fe40000011454 */
[----:B--2---:R-:W-:Y:S01]  /*e9b0*/  LEA.HI.X.SX32 R0, R4, R9, 0x1, P6 ;  /* 0x0000000904007211 */ /* 0x004fe200030f0eff */
[----:B-1----:R-:W-:Y:S01]  /*e9c0*/  IMAD.SHL.U32 R4, R86, 0x2, RZ ;  /* 0x0000000256047824 */ /* 0x002fe200078e00ff */
[----:B------:R-:W-:-:S02]  /*e9d0*/  IADD3 R39, P2, R248, R8, RZ ;  /* 0x00000008f8277210 */ /* 0x000fc40007f5e0ff */
[----:B------:R-:W-:Y:S01]  /*e9e0*/  SHF.R.S32.HI R13, RZ, 0x1f, R85 ;  /* 0x0000001fff0d7819 */ /* 0x000fe20000011455 */
[----:B------:R-:W-:Y:S01]  /*e9f0*/  IMAD R166, R166, c[0x0][0x188], RZ ;  /* 0x00006200a6a67a24 */ /* 0x000fe200078e02ff */
[----:B------:R-:W-:Y:S01]  /*ea00*/  IADD3 R24, P0, R248, R23, RZ ;  /* 0x00000017f8187210 */ /* 0x000fe20007f1e0ff */
[----:B------:R-:W-:Y:S01]  /*ea10*/  IMAD R10, R14, 0xc, RZ ;  /* 0x0000000c0e0a7824 */ /* 0x000fe200078e02ff */
[-C--:B------:R-:W-:Y:S02]  /*ea20*/  LEA.HI.X.SX32 R3, R6, R9.reuse, 0x1, P5 ;  /* 0x0000000906037211 */ /* 0x080fe400028f0eff */
[----:B------:R-:W-:Y:S01]  /*ea30*/  LEA.HI.X.SX32 R2, R7, R9, 0x1, P3 ;  /* 0x0000000907027211 */ /* 0x000fe200018f0eff */
[----:B------:R-:W-:Y:S01]  /*ea40*/  IMAD.WIDE.U32 R6, R84, R5, c[0x0][0x168] ;  /* 0x00005a0054067625 */ /* 0x000fe200078e0005 */
[----:B------:R-:W-:Y:S02]  /*ea50*/  LEA.HI.X.SX32 R250, R8, R9, 0x1, P2 ;  /* 0x0000000908fa7211 */ /* 0x000fe400010f0eff */
[----:B------:R-:W-:Y:S01]  /*ea60*/  LOP3.LUT R12, R12, 0x30, R4, 0x78, !PT ;  /* 0x000000300c0c7812 */ /* 0x000fe200078e7804 */
[----:B------:R-:W-:Y:S01]  /*ea70*/  IMAD.WIDE.U32 R4, R85, R5, c[0x0][0x160] ;  /* 0x0000580055047625 */ /* 0x000fe200078e0005 */
[----:B------:R-:W-:-:S03]  /*ea80*/  LEA.HI.X.SX32 R23, R23, R9, 0x1, P0 ;  /* 0x0000000917177211 */ /* 0x000fc600000f0eff */
[----:B------:R-:W-:Y:S01]  /*ea90*/  IMAD R8, R13, 0xc, RZ ;  /* 0x0000000c0d087824 */ /* 0x000fe200078e02ff */
[----:B------:R-:W-:Y:S01]  /*eaa0*/  IADD3 R38, P0, R248, R166, RZ ;  /* 0x000000a6f8267210 */ /* 0x000fe20007f1e0ff */
[----:B------:R-:W-:Y:S02]  /*eab0*/  IMAD.IADD R10, R7, 0x1, R10 ;  /* 0x00000001070a7824 */ /* 0x000fe400078e020a */
[----:B------:R-:W-:Y:S02]  /*eac0*/  IMAD.SHL.U32 R7, R86, 0x80, RZ ;  /* 0x0000008056077824 */ /* 0x000fe400078e00ff */
[----:B------:R-:W-:Y:S01]  /*ead0*/  IMAD.IADD R8, R5, 0x1, R8 ;  /* 0x0000000105087824 */ /* 0x000fe200078e0208 */
[----:B------:R-:W-:Y:S02]  /*eae0*/  SHF.L.U64.HI R5, R162, 0x2, R164 ;  /* 0x00000002a2057819 */ /* 0x000fe400000102a4 */
[----:B------:R-:W-:Y:S01]  /*eaf0*/  LEA.HI.X.SX32 R166, R166, R9, 0x1, P0 ;  /* 0x00000009a6a67211 */ /* 0x000fe200000f0eff */
[----:B------:R-:W-:Y:S01]  /*eb00*/  IMAD.MOV.U32 R9, RZ, RZ, R4 ;  /* 0x000000ffff097224 */ /* 0x000fe200078e0004 */
[----:B------:R-:W-:Y:S01]  /*eb10*/  LOP3.LUT R12, R12, 0x1000, R7, 0xf8, !PT ;  /* 0x000010000c0c7812 */ /* 0x000fe200078ef807 */
[----:B------:R-:W-:Y:S01]  /*eb20*/  IMAD.SHL.U32 R4, R162, 0x4, RZ ;  /* 0x00000004a2047824 */ /* 0x000fe200078e00ff */
[C---:B------:R-:W-:Y:S01]  /*eb30*/  SHF.L.U64.HI R7, R158.reuse, 0x2, R160 ;  /* 0x000000029e077819 */ /* 0x040fe200000102a0 */
[----:B------:R1:W-:Y:S04]  /*eb40*/  STL [R1+0x154], R5 ;  /* 0x0001540501007387 */ /* 0x0003e80000100800 */
[----:B------:R2:W-:Y:S01]  /*eb50*/  STL [R1+0x150], R4 ;  /* 0x0001500401007387 */ /* 0x0005e20000100800 */
[----:B-1----:R-:W-:-:S03]  /*eb60*/  IMAD.SHL.U32 R5, R158, 0x4, RZ ;  /* 0x000000049e057824 */ /* 0x002fc600078e00ff */
[----:B------:R1:W-:Y:S01]  /*eb70*/  STL [R1+0x14c], R7 ;  /* 0x00014c0701007387 */ /* 0x0003e20000100800 */
[----:B--2---:R-:W-:-:S03]  /*eb80*/  SHF.L.U64.HI R4, R154, 0x2, R156 ;  /* 0x000000029a047819 */ /* 0x004fc6000001029c */
[----:B------:R2:W-:Y:S01]  /*eb90*/  STL [R1+0x148], R5 ;  /* 0x0001480501007387 */ /* 0x0005e20000100800 */
[----:B-1----:R-:W-:-:S03]  /*eba0*/  IMAD.SHL.U32 R7, R154, 0x4, RZ ;  /* 0x000000049a077824 */ /* 0x002fc600078e00ff */
[----:B------:R1:W-:Y:S01]  /*ebb0*/  STL [R1+0x144], R4 ;  /* 0x0001440401007387 */ /* 0x0003e20000100800 */
[----:B--2---:R-:W-:-:S03]  /*ebc0*/  SHF.L.U64.HI R5, R150, 0x2, R152 ;  /* 0x0000000296057819 */ /* 0x004fc60000010298 */
[----:B------:R2:W-:Y:S04]  /*ebd0*/  STL [R1+0x140], R7 ;  /* 0x0001400701007387 */ /* 0x0005e80000100800 */
[----:B------:R3:W-:Y:S01]  /*ebe0*/  STL [R1+0x13c], R5 ;  /* 0x00013c0501007387 */ /* 0x0007e20000100800 */
[----:B-1----:R-:W-:Y:S01]  /*ebf0*/  IMAD.SHL.U32 R4, R150, 0x4, RZ ;  /* 0x0000000496047824 */ /* 0x002fe200078e00ff */
[----:B--2---:R-:W-:-:S04]  /*ec00*/  SHF.L.U64.HI R7, R146, 0x2, R148 ;  /* 0x0000000292077819 */ /* 0x004fc80000010294 */
[----:B------:R1:W-:Y:S01]  /*ec10*/  STL [R1+0x138], R4 ;  /* 0x0001380401007387 */ /* 0x0003e20000100800 */
[----:B---3--:R-:W-:-:S03]  /*ec20*/  IMAD.SHL.U32 R5, R146, 0x4, RZ ;  /* 0x0000000492057824 */ /* 0x008fc600078e00ff */
[----:B------:R2:W-:Y:S04]  /*ec30*/  STL [R1+0x134], R7 ;  /* 0x0001340701007387 */ /* 0x0005e80000100800 */
[----:B------:R3:W-:Y:S01]  /*ec40*/  STL [R1+0x130], R5 ;  /* 0x0001300501007387 */ /* 0x0007e20000100800 */
[C---:B-1----:R-:W-:Y:S01]  /*ec50*/  SHF.L.U64.HI R4, R142.reuse, 0x2, R144 ;  /* 0x000000028e047819 */ /* 0x042fe20000010290 */
[----:B--2---:R-:W-:-:S04]  /*ec60*/  IMAD.SHL.U32 R7, R142, 0x4, RZ ;  /* 0x000000048e077824 */ /* 0x004fc800078e00ff */
[----:B------:R1:W-:Y:S01]  /*ec70*/  STL [R1+0x12c], R4 ;  /* 0x00012c0401007387 */ /* 0x0003e20000100800 */
[----:B---3--:R-:W-:-:S03]  /*ec80*/  SHF.L.U64.HI R5, R138, 0x2, R140 ;  /* 0x000000028a057819 */ /* 0x008fc6000001028c */
        /* <DEDUP_REMOVED lines=86> */
[----:B-1----:R-:W-:Y:S02]  /*f1f0*/  IMAD.SHL.U32 R4, R77, 0x4, RZ ;  /* 0x000000044d047824 */ /* 0x002fe400078e00ff */
[C---:B--2---:R-:W-:Y:S01]  /*f200*/  IMAD.SHL.U32 R7, R70.reuse, 0x4, RZ ;  /* 0x0000000446077824 */ /* 0x044fe200078e00ff */
[----:B---3--:R-:W-:Y:S02]  /*f210*/  SHF.L.U64.HI R5, R70, 0x2, R71 ;  /* 0x0000000246057819 */ /* 0x008fe40000010247 */
[----:B------:R1:W-:Y:S04]  /*f220*/  STL [R1+0x78], R4 ;  /* 0x0000780401007387 */ /* 0x0003e80000100800 */
        /* <DEDUP_REMOVED lines=54> */
[----:B------:R-:W-:Y:S01]  /*f590*/  STL [R1+0x8], R5 ;  /* 0x0000080501007387 */ /* 0x000fe20000100800 */
[----:B------:R-:W-:-:S03]  /*f5a0*/  IMAD.MOV.U32 R162, RZ, RZ, c[0x0][0x18c] ;  /* 0x00006300ffa27624 */ /* 0x000fc600078e00ff */
[----:B------:R2:W-:Y:S01]  /*f5b0*/  STL [R1+0x4], R7 ;  /* 0x0000040701007387 */ /* 0x0005e20000100800 */
[----:B-1----:R-:W-:Y:S02]  /*f5c0*/  IMAD.SHL.U32 R4, R42, 0x4, RZ ;  /* 0x000000042a047824 */ /* 0x002fe400078e00ff */
[----:B------:R-:W-:-:S03]  /*f5d0*/  IMAD.MOV.U32 R248, RZ, RZ, R87 ;  /* 0x000000fffff87224 */ /* 0x000fc600078e0057 */
[----:B------:R1:W-:Y:S01]  /*f5e0*/  STL [R1], R4 ;  /* 0x0000000401007387 */ /* 0x0003e20000100800 */
[----:B--2---:R-:W-:Y:S02]  /*f5f0*/  IMAD.MOV.U32 R7, RZ, RZ, c[0x0][0x188] ;  /* 0x00006200ff077624 */ /* 0x004fe400078e00ff */
[----:B------:R-:W-:Y:S02]  /*f600*/  IMAD.SHL.U32 R162, R162, 0x80, RZ ;  /* 0x00000080a2a27824 */ /* 0x000fe400078e00ff */
[----:B------:R-:W-:Y:S02]  /*f610*/  IMAD.SHL.U32 R7, R7, 0x80, RZ ;  /* 0x0000008007077824 */ /* 0x000fe400078e00ff */
[----:B------:R-:W-:Y:S02]  /*f620*/  IMAD.MOV.U32 R164, RZ, RZ, c[0x0][0x18c] ;  /* 0x00006300ffa47624 */ /* 0x000fe400078e00ff */
[----:B-1----:R-:W-:Y:S01]  /*f630*/  IMAD.MOV.U32 R4, RZ, RZ, c[0x0][0x188] ;  /* 0x00006200ff047624 */ /* 0x002fe200078e00ff */
[----:B------:R-:W-:Y:S01]  /*f640*/  SHF.R.S32.HI R7, RZ, 0x1f, R7 ;  /* 0x0000001fff077819 */ /* 0x000fe20000011407 */
[----:B------:R-:W-:-:S02]  /*f650*/  IMAD.MOV.U32 R5, RZ, RZ, R248 ;  /* 0x000000ffff057224 */ /* 0x000fc400078e00f8 */
[----:B------:R-:W-:Y:S01]  /*f660*/  IMAD.SHL.U32 R4, R4, 0x80, RZ ;  /* 0x0000008004047824 */ /* 0x000fe200078e00ff */
[----:B------:R-:W-:Y:S01]  /*f670*/  SHF.R.S32.HI R162, RZ, 0x1f, R162 ;  /* 0x0000001fffa27819 */ /* 0x000fe200000114a2 */
[----:B------:R-:W-:Y:S01]  /*f680*/  IMAD.SHL.U32 R164, R164, 0x80, RZ ;  /* 0x00000080a4a47824 */ /* 0x000fe200078e00ff */
[----:B------:R-:W-:Y:S01]  /*f690*/  SHF.L.U64.HI R248, R247, 0x2, R37 ;  /* 0x00000002f7f87819 */ /* 0x000fe20000010225 */
[C---:B------:R-:W-:Y:S01]  /*f6a0*/  IMAD.SHL.U32 R249, R40.reuse, 0x4, RZ ;  /* 0x0000000428f97824 */ /* 0x040fe200078e00ff */
[----:B------:R-:W-:Y:S02]  /*f6b0*/  SHF.L.U64.HI R252, R40, 0x2, R252 ;  /* 0x0000000228fc7819 */ /* 0x000fe400000102fc */
[----:B------:R-:W-:Y:S02]  /*f6c0*/  SHF.L.U64.HI R37, R38, 0x2, R166 ;  /* 0x0000000226257819 */ /* 0x000fe400000102a6 */
[----:B------:R-:W-:Y:S02]  /*f6d0*/  SHF.L.U64.HI R7, R4, 0x2, R7 ;  /* 0x0000000204077819 */ /* 0x000fe40000010207 */
[----:B------:R-:W-:Y:S01]  /*f6e0*/  SHF.L.U64.HI R40, R164, 0x2, R162 ;  /* 0x00000002a4287819 */ /* 0x000fe200000102a2 */
[----:B------:R-:W2:Y:S01]  /*f6f0*/  LDL.LU R4, [R1+0x188] ;  /* 0x0001880001047983 */ /* 0x000ea20000300800 */
[----:B------:R-:W-:-:S02]  /*f700*/  SHF.L.U64.HI R166, R165, 0x2, R5 ;  /* 0x00000002a5a67819 */ /* 0x000fc40000010205 */
[----:B------:R-:W-:Y:S01]  /*f710*/  SHF.L.U64.HI R164, R163, 0x2, R157 ;  /* 0x00000002a3a47819 */ /* 0x000fe2000001029d */
[----:B------:R-:W3:Y:S04]  /*f720*/  LDL.LU R5, [R1+0x18c] ;  /* 0x00018c0001057983 */ /* 0x000ee80000300800 */
[----:B------:R-:W4:Y:S01]  /*f730*/  LDL.LU R157, [R1+0x1f8] ;  /* 0x0001f800019d7983 */ /* 0x000f220000300800 */
[----:B------:R-:W-:-:S03]  /*f740*/  SHF.L.U64.HI R162, R161, 0x2, R155 ;  /* 0x00000002a1a27819 */ /* 0x000fc6000001029b */
[----:B------:R-:W2:Y:S01]  /*f750*/  LDL.LU R155, [R1+0x1f4] ;  /* 0x0001f400019b7983 */ /* 0x000ea20000300800 */
[----:B------:R-:W-:-:S03]  /*f760*/  SHF.L.U64.HI R160, R159, 0x2, R153 ;  /* 0x000000029fa07819 */ /* 0x000fc60000010299 */
[----:B------:R-:W3:Y:S04]  /*f770*/  LDL.LU R146, [R1+0x190] ;  /* 0x0001900001927983 */ /* 0x000ee80000300800 */
[----:B------:R-:W3:Y:S04]  /*f780*/  LDL.LU R144, [R1+0x194] ;  /* 0x0001940001907983 */ /* 0x000ee80000300800 */
[----:B------:R-:W3:Y:S04]  /*f790*/  LDL.LU R153, [R1+0x1f0] ;  /* 0x0001f00001997983 */ /* 0x000ee80000300800 */
[----:B------:R-:W3:Y:S04]  /*f7a0*/  LDL.LU R142, [R1+0x198] ;  /* 0x00019800018e7983 */ /* 0x000ee80000300800 */
[----:B------:R-:W3:Y:S01]  /*f7b0*/  LDL.LU R140, [R1+0x19c] ;  /* 0x00019c00018c7983 */ /* 0x000ee20000300800 */
[----:B----4-:R-:W-:-:S03]  /*f7c0*/  SHF.L.U64.HI R158, R157, 0x2, R151 ;  /* 0x000000029d9e7819 */ /* 0x010fc60000010297 */
[----:B------:R-:W4:Y:S01]  /*f7d0*/  LDL.LU R151, [R1+0x1ec] ;  /* 0x0001ec0001977983 */ /* 0x000f220000300800 */
[----:B--2---:R-:W-:-:S03]  /*f7e0*/  SHF.L.U64.HI R156, R155, 0x2, R149 ;  /* 0x000000029b9c7819 */ /* 0x004fc60000010295 */
[----:B------:R-:W2:Y:S04]  /*f7f0*/  LDL.LU R138, [R1+0x1a0] ;  /* 0x0001a000018a7983 */ /* 0x000ea80000300800 */
[----:B------:R-:W2:Y:S04]  /*f800*/  LDL.LU R136, [R1+0x1a4] ;  /* 0x0001a40001887983 */ /* 0x000ea80000300800 */
[----:B------:R-:W2:Y:S01]  /*f810*/  LDL.LU R149, [R1+0x1e8] ;  /* 0x0001e80001957983 */ /* 0x000ea20000300800 */
[----:B---3--:R-:W-:-:S03]  /*f820*/  SHF.L.U64.HI R154, R153, 0x2, R147 ;  /* 0x00000002999a7819 */ /* 0x008fc60000010293 */
[----:B------:R-:W3:Y:S04]  /*f830*/  LDL.LU R134, [R1+0x1a8] ;  /* 0x0001a80001867983 */ /* 0x000ee80000300800 */
[----:B------:R-:W3:Y:S04]  /*f840*/  LDL.LU R132, [R1+0x1ac] ;  /* 0x0001ac0001847983 */ /* 0x000ee80000300800 */
[----:B------:R-:W3:Y:S04]  /*f850*/  LDL.LU R147, [R1+0x1e4] ;  /* 0x0001e40001937983 */ /* 0x000ee80000300800 */
[----:B------:R-:W3:Y:S04]  /*f860*/  LDL.LU R130, [R1+0x1b0] ;  /* 0x0001b00001827983 */ /* 0x000ee80000300800 */
[----:B------:R-:W3:Y:S01]  /*f870*/  LDL.LU R128, [R1+0x1b4] ;  /* 0x0001b40001807983 */ /* 0x000ee20000300800 */
[----:B------:R-:W-:-:S02]  /*f880*/  SHF.L.U64.HI R114, R113, 0x2, R251 ;  /* 0x0000000271727819 */ /* 0x000fc400000102fb */
[----:B------:R-:W-:Y:S02]  /*f890*/  SHF.L.U64.HI R112, R111, 0x2, R3 ;  /* 0x000000026f707819 */ /* 0x000fe40000010203 */
[----:B------:R-:W-:Y:S02]  /*f8a0*/  SHF.L.U64.HI R110, R109, 0x2, R2 ;  /* 0x000000026d6e7819 */ /* 0x000fe40000010202 */
[----:B----4-:R-:W-:Y:S02]  /*f8b0*/  SHF.L.U64.HI R152, R151, 0x2, R145 ;  /* 0x0000000297987819 */ /* 0x010fe40000010291 */
[----:B------:R-:W4:Y:S04]  /*f8c0*/  LDL.LU R145, [R1+0x1e0] ;  /* 0x0001e00001917983 */ /* 0x000f280000300800 */
[----:B------:R-:W4:Y:S04]  /*f8d0*/  LDL.LU R126, [R1+0x1b8] ;  /* 0x0001b800017e7983 */ /* 0x000f280000300800 */
[----:B------:R-:W4:Y:S01]  /*f8e0*/  LDL.LU R124, [R1+0x1bc] ;  /* 0x0001bc00017c7983 */ /* 0x000f220000300800 */
[----:B--2---:R-:W-:-:S03]  /*f8f0*/  SHF.L.U64.HI R150, R149, 0x2, R4 ;  /* 0x0000000295967819 */ /* 0x004fc60000010204 */
[----:B------:R-:W2:Y:S04]  /*f900*/  LDL.LU R122, [R1+0x1c0] ;  /* 0x0001c000017a7983 */ /* 0x000ea80000300800 */
[----:B------:R-:W2:Y:S04]  /*f910*/  LDL.LU R7, [R1+0x1c4] ;  /* 0x0001c40001077983 */ /* 0x000ea80000300800 */
[----:B------:R-:W2:Y:S01]  /*f920*/  LDL.LU R4, [R1+0x1c8] ;  /* 0x0001c80001047983 */ /* 0x000ea20000300800 */
[----:B---3--:R-:W-:-:S03]  /*f930*/  SHF.L.U64.HI R148, R147, 0x2, R5 ;  /* 0x0000000293947819 */ /* 0x008fc60000010205 */
[----:B------:R-:W3:Y:S04]  /*f940*/  LDL.LU R5, [R1+0x1cc] ;  /* 0x0001cc0001057983 */ /* 0x000ee80000300800 */
[----:B------:R1:W5:Y:S04]  /*f950*/  LDL.LU R251, [R1+0x1dc] ;  /* 0x0001dc0001fb7983 */ /* 0x0003680000300800 */
[----:B------:R1:W5:Y:S04]  /*f960*/  LDL.LU R3, [R1+0x1d8] ;  /* 0x0001d80001037983 */ /* 0x0003680000300800 */
[----:B------:R1:W5:Y:S01]  /*f970*/  LDL.LU R2, [R1+0x1d4] ;  /* 0x0001d40001027983 */ /* 0x0003620000300800 */
[----:B------:R-:W-:-:S02]  /*f980*/  SHF.L.U64.HI R108, R39, 0x2, R250 ;  /* 0x00000002276c7819 */ /* 0x000fc400000102fa */
[----:B------:R-:W-:Y:S01]  /*f990*/  SHF.L.U64.HI R40, R41, 0x2, R0 ;  /* 0x0000000229287819 */ /* 0x000fe20000010200 */
[----:B------:R-:W1:Y:S04]  /*f9a0*/  S2R R250, SR_TID.X ;  /* 0x0000000000fa7919 */ /* 0x000e680000002100 */
[----:B------:R-:W1:Y:S01]  /*f9b0*/  S2R R0, SR_TID.X ;  /* 0x0000000000007919 */ /* 0x000e620000002100 */
[----:B------:R-:W-:-:S05]  /*f9c0*/  LOP3.LUT R11, R86, 0x3, RZ, 0xc0, !PT ;  /* 0x00000003560b7812 */ /* 0x000fca00078ec0ff */
[----:B------:R-:W-:Y:S01]  /*f9d0*/  IMAD R11, R11, 0x120, RZ ;  /* 0x000001200b0b7824 */ /* 0x000fe200078e02ff */
[----:B------:R-:W-:-:S04]  /*f9e0*/  SHF.L.U64.HI R246, R245, 0x2, R246 ;  /* 0x00000002f5f67819 */ /* 0x000fc800000102f6 */
[----:B------:R-:W-:Y:S01]  /*f9f0*/  LOP3.LUT R11, R11, 0x5c, R86, 0x78, !PT ;  /* 0x0000005c0b0b7812 */ /* 0x000fe200078e7856 */
[----:B------:R-:W-:Y:S01]  /*fa00*/  IMAD.MOV.U32 R13, RZ, RZ, 0x2 ;  /* 0x00000002ff0d7424 */ /* 0x000fe200078e00ff */
[----:B------:R-:W-:Y:S01]  /*fa10*/  SHF.L.U64.HI R244, R243, 0x2, R244 ;  /* 0x00000002f3f47819 */ /* 0x000fe200000102f4 */
[----:B------:R-:W-:Y:S01]  /*fa20*/  IMAD.MOV.U32 R14, RZ, RZ, -0x1 ;  /* 0xffffffffff0e7424 */ /* 0x000fe200078e00ff */
[----:B------:R-:W-:Y:S02]  /*fa30*/  SHF.L.U64.HI R242, R241, 0x2, R242 ;  /* 0x00000002f1f27819 */ /* 0x000fe400000102f2 */
[----:B-1----:R-:W-:Y:S02]  /*fa40*/  LOP3.LUT R250, R250, 0x7f, RZ, 0xc0, !PT ;  /* 0x0000007ffafa7812 */ /* 0x002fe400078ec0ff */
[----:B------:R-:W-:Y:S01]  /*fa50*/  SHF.R.U32.HI R0, RZ, 0x6, R0 ;  /* 0x00000006ff007819 */ /* 0x000fe20000011600 */
[----:B------:R-:W-:Y:S01]  /*fa60*/  CS2R R72, SRZ ;  /* 0x0000000000487805 */ /* 0x000fe2000001ff00 */
[----:B------:R-:W-:Y:S01]  /*fa70*/  SHF.L.U64.HI R240, R239, 0x2, R240 ;  /* 0x00000002eff07819 */ /* 0x000fe200000102f0 */
[----:B------:R-:W-:Y:S01]  /*fa80*/  CS2R R74, SRZ ;  /* 0x00000000004a7805 */ /* 0x000fe2000001ff00 */
[----:B------:R-:W-:Y:S01]  /*fa90*/  SHF.L.U64.HI R238, R237, 0x2, R238 ;  /* 0x00000002edee7819 */ /* 0x000fe200000102ee */
[----:B------:R-:W-:Y:S01]  /*faa0*/  CS2R R84, SRZ ;  /* 0x0000000000547805 */ /* 0x000fe2000001ff00 */
[----:B------:R-:W-:Y:S01]  /*fab0*/  SHF.L.U64.HI R236, R235, 0x2, R236 ;  /* 0x00000002ebec7819 */ /* 0x000fe200000102ec */
[----:B------:R-:W-:Y:S01]  /*fac0*/  CS2R R86, SRZ ;  /* 0x0000000000567805 */ /* 0x000fe2000001ff00 */
[----:B------:R-:W-:Y:S01]  /*fad0*/  SHF.L.U64.HI R234, R233, 0x2, R234 ;  /* 0x00000002e9ea7819 */ /* 0x000fe200000102ea */
[----:B------:R-:W-:Y:S01]  /*fae0*/  IMAD.SHL.U32 R247, R247, 0x4, RZ ;  /* 0x00000004f7f77824 */ /* 0x000fe200078e00ff */
        /* <DEDUP_REMOVED lines=106> */
[----:B------:R-:W-:Y:S01]  /*10190*/  SGXT.U32 R0, R0, 0x1 ;  /* 0x000000010000781a */ /* 0x000fe20000000000 */
[----:B------:R-:W-:Y:S01]  /*101a0*/  IMAD.SHL.U32 R163, R163, 0x4, RZ ;  /* 0x00000004a3a37824 */ /* 0x000fe200078e00ff */
[----:B------:R-:W-:Y:S01]  /*101b0*/  CS2R R76, SRZ ;  /* 0x00000000004c7805 */ /* 0x000fe2000001ff00 */
        /* <DEDUP_REMOVED lines=22> */
[----:B------:R-:W-:-:S02]  /*10320*/  IMAD.SHL.U32 R137, R137, 0x4, RZ ;  /* 0x0000000489897824 */ /* 0x000fc400078e00ff */
[----:B------:R-:W-:Y:S02]  /*10330*/  IMAD.SHL.U32 R135, R135, 0x4, RZ ;  /* 0x0000000487877824 */ /* 0x000fe400078e00ff */
[----:B------:R-:W-:Y:S02]  /*10340*/  IMAD.SHL.U32 R133, R133, 0x4, RZ ;  /* 0x0000000485857824 */ /* 0x000fe400078e00ff */
[----:B------:R-:W-:Y:S02]  /*10350*/  IMAD.SHL.U32 R131, R131, 0x4, RZ ;  /* 0x0000000483837824 */ /* 0x000fe400078e00ff */
[----:B------:R-:W-:Y:S02]  /*10360*/  IMAD.SHL.U32 R129, R129, 0x4, RZ ;  /* 0x0000000481817824 */ /* 0x000fe400078e00ff */
[----:B------:R-:W-:Y:S02]  /*10370*/  IMAD.SHL.U32 R127, R127, 0x4, RZ ;  /* 0x000000047f7f7824 */ /* 0x000fe400078e00ff */
[----:B------:R-:W-:-:S02]  /*10380*/  IMAD.SHL.U32 R113, R113, 0x4, RZ ;  /* 0x0000000471717824 */ /* 0x000fc400078e00ff */
[----:B------:R-:W-:Y:S02]  /*10390*/  IMAD.SHL.U32 R111, R111, 0x4, RZ ;  /* 0x000000046f6f7824 */ /* 0x000fe400078e00ff */
[----:B------:R-:W-:Y:S02]  /*103a0*/  IMAD.SHL.U32 R109, R109, 0x4, RZ ;  /* 0x000000046d6d7824 */ /* 0x000fe400078e00ff */
[----:B------:R-:W-:Y:S02]  /*103b0*/  IMAD.SHL.U32 R250, R250, 0x4, RZ ;  /* 0x00000004fafa7824 */ /* 0x000fe400078e00ff */
[----:B------:R-:W-:Y:S02]  /*103c0*/  IMAD.SHL.U32 R39, R39, 0x4, RZ ;  /* 0x0000000427277824 */ /* 0x000fe400078e00ff */
[----:B------:R-:W-:Y:S01]  /*103d0*/  IMAD.SHL.U32 R41, R41, 0x4, RZ ;  /* 0x0000000429297824 */ /* 0x000fe200078e00ff */
[----:B------:R-:W-:Y:S02]  /*103e0*/  UIADD3 UR5, UR5, -0x180, URZ ;  /* 0xfffffe8005057890 */ /* 0x000fe4000fffe03f */
[----:B------:R-:W-:Y:S01]  /*103f0*/  UMOV UR4, URZ ;  /* 0x0000003f00047c82 */ /* 0x000fe20008000000 */
[----:B--2---:R-:W-:Y:S01]  /*10400*/  SHF.L.U64.HI R118, R117, 0x2, R4 ;  /* 0x0000000275767819 */ /* 0x004fe20000010204 */
[----:B------:R-:W-:-:S05]  /*10410*/  IMAD.MOV.U32 R4, RZ, RZ, 0x7f ;  /* 0x0000007fff047424 */ /* 0x000fca00078e00ff */
[----:B------:R-:W-:Y:S02]  /*10420*/  IADD3 R4, R4, c[0x0][0x180], RZ ;  /* 0x0000600004047a10 */ /* 0x000fe40007ffe0ff */
[----:B---3--:R-:W-:Y:S02]  /*10430*/  SHF.L.U64.HI R116, R115, 0x2, R5 ;  /* 0x0000000273747819 */ /* 0x008fe40000010205 */
[----:B------:R-:W-:-:S04]  /*10440*/  SHF.R.S32.HI R5, RZ, 0x1f, R4 ;  /* 0x0000001fff057819 */ /* 0x000fc80000011404 */
[----:B------:R-:W-:Y:S02]  /*10450*/  LEA.HI R5, R5, R4, RZ, 0x7 ;  /* 0x0000000405057211 */ /* 0x000fe400078f38ff */
[C---:B------:R-:W-:Y:S02]  /*10460*/  SHF.L.U64.HI R120, R119.reuse, 0x2, R7 ;  /* 0x0000000277787819 */ /* 0x040fe40000010207 */
[----:B------:R-:W-:Y:S01]  /*10470*/  SHF.R.S32.HI R7, RZ, 0x7, R5 ;  /* 0x00000007ff077819 */ /* 0x000fe20000011405 */
[----:B------:R-:W-:Y:S01]  /*10480*/  IMAD.SHL.U32 R119, R119, 0x4, RZ ;  /* 0x0000000477777824 */ /* 0x000fe200078e00ff */
[C---:B----4-:R-:W-:Y:S01]  /*10490*/  SHF.L.U64.HI R146, R145.reuse, 0x2, R146 ;  /* 0x0000000291927819 */ /* 0x050fe20000010292 */
[----:B------:R-:W-:Y:S01]  /*104a0*/  IMAD.SHL.U32 R145, R145, 0x4, RZ ;  /* 0x0000000491917824 */ /* 0x000fe200078e00ff */
[C---:B------:R-:W-:Y:S01]  /*104b0*/  SHF.L.U64.HI R126, R125.reuse, 0x2, R126 ;  /* 0x000000027d7e7819 */ /* 0x040fe2000001027e */
[----:B------:R-:W-:Y:S01]  /*104c0*/  IMAD.SHL.U32 R125, R125, 0x4, RZ ;  /* 0x000000047d7d7824 */ /* 0x000fe200078e00ff */
[C---:B------:R-:W-:Y:S01]  /*104d0*/  SHF.L.U64.HI R124, R123.reuse, 0x2, R124 ;  /* 0x000000027b7c7819 */ /* 0x040fe2000001027c */
[----:B------:R-:W-:Y:S01]  /*104e0*/  IMAD.SHL.U32 R123, R123, 0x4, RZ ;  /* 0x000000047b7b7824 */ /* 0x000fe200078e00ff */
[C---:B------:R-:W-:Y:S01]  /*104f0*/  SHF.L.U64.HI R122, R121.reuse, 0x2, R122 ;  /* 0x00000002797a7819 */ /* 0x040fe2000001027a */
[----:B------:R-:W-:Y:S01]  /*10500*/  IMAD.SHL.U32 R121, R121, 0x4, RZ ;  /* 0x0000000479797824 */ /* 0x000fe200078e00ff */
[----:B------:R-:W-:Y:S01]  /*10510*/  IADD3 R42, R7, -0x3, RZ ;  /* 0xfffffffd072a7810 */ /* 0x000fe20007ffe0ff */
[----:B------:R-:W-:Y:S01]  /*10520*/  IMAD.SHL.U32 R117, R117, 0x4, RZ ;  /* 0x0000000475757824 */ /* 0x000fe200078e00ff */
[----:B------:R-:W-:Y:S01]  /*10530*/  LOP3.LUT R5, R11, 0x20, RZ, 0x3c, !PT ;  /* 0x000000200b057812 */ /* 0x000fe200078e3cff */
[----:B------:R-:W-:Y:S01]  /*10540*/  IMAD.SHL.U32 R115, R115, 0x4, RZ ;  /* 0x0000000473737824 */ /* 0x000fe200078e00ff */
[----:B------:R-:W-:-:S02]  /*10550*/  LOP3.LUT R4, R12, 0x40, RZ, 0x3c, !PT ;  /* 0x000000400c047812 */ /* 0x000fc400078e3cff */
.L_x_1:
[----:B------:R-:W-:-:S04]  /*10560*/  DEPBAR.LE SB0, 0x4 ;  /* 0x000081000000791a */ /* 0x000fc80000000000 */
[----:B------:R-:W-:Y:S02]  /*10570*/  IADD3 R14, R14, 0x1, RZ ;  /* 0x000000010e0e7810 */ /* 0x000fe40007ffe0ff */
[----:B------:R-:W-:Y:S01]  /*10580*/  LOP3.LUT R4, R11, 0x20, RZ, 0x3c, !PT ;  /* 0x000000200b047812 */ /* 0x000fe200078e3cff */
[----:B------:R-:W-:Y:S01]  /*10590*/  BAR.SYNC.DEFER_BLOCKING 0x0 ;  /* 0x0000000000007b1d */ /* 0x000fe20000010000 */
[----:B------:R-:W-:Y:S02]  /*105a0*/  ISETP.GT.AND P0, PT, R14, 0x2, PT ;  /* 0x000000020e00780c */ /* 0x000fe40003f04270 */
[----:B------:R-:W-:Y:S02]  /*105b0*/  ISETP.GE.AND P1, PT, R0, UR5, PT ;  /* 0x0000000500007c0c */ /* 0x000fe4000bf26270 */
[----:B------:R-:W-:Y:S02]  /*105c0*/  SEL R14, R14, RZ, !P0 ;  /* 0x000000ff0e0e7207 */ /* 0x000fe40004000000 */
[----:B------:R-:W-:-:S03]  /*105d0*/  IADD3 R13, R13, 0x1, RZ ;  /* 0x000000010d0d7810 */ /* 0x000fc60007ffe0ff */
[C---:B------:R-:W-:Y:S02]  /*105e0*/  IMAD R42, R14.reuse, 0x8000, R11 ;  /* 0x000080000e2a7824 */ /* 0x040fe400078e020b */
[----:B------:R-:W-:Y:S01]  /*105f0*/  IMAD R43, R14, 0x8000, R4 ;  /* 0x000080000e2b7824 */ /* 0x000fe200078e0204 */
[----:B------:R-:W-:Y:S01]  /*10600*/  LOP3.LUT R4, R12, 0x40, RZ, 0x3c, !PT ;  /* 0x000000400c047812 */ /* 0x000fe200078e3cff */
[----:B------:R-:W-:-:S04]  /*10610*/  IMAD R5, R14, 0x8000, R12 ;  /* 0x000080000e057824 */ /* 0x000fc800078e020c */
[----:B------:R-:W-:Y:S01]  /*10620*/  IMAD R4, R14, 0x8000, R4 ;  /* 0x000080000e047824 */ /* 0x000fe200078e0204 */
[----:B------:R-:W-:Y:S04]  /*10630*/  LDS R96, [R42] ;  /* 0x000000002a607984 */ /* 0x000fe80000000800 */
[----:B------:R-:W-:Y:S04]  /*10640*/  LDS R98, [R42+0x400] ;  /* 0x000400002a627984 */ /* 0x000fe80000000800 */
[----:B------:R-:W-:Y:S04]  /*10650*/  LDS R97, [R43] ;  /* 0x000000002b617984 */ /* 0x000fe80000000800 */
[----:B------:R-:W-:Y:S04]  /*10660*/  LDS R99, [R43+0x400] ;  /* 0x000400002b637984 */ /* 0x000fe80000000800 */
[----:B------:R-:W1:Y:S04]  /*10670*/  LDSM.16.M88.4 R92, [R5+0x18000] ;  /* 0x01800000055c783b */ /* 0x000e680000000200 */
[----:B------:R-:W2:Y:S04]  /*10680*/  LDSM.16.M88.4 R80, [R5+0x1a000] ;  /* 0x01a000000550783b */ /* 0x000ea80000000200 */
[----:B------:R-:W3:Y:S04]  /*10690*/  LDSM.16.M88.4 R60, [R5+0x1c000] ;  /* 0x01c00000053c783b */ /* 0x000ee80000000200 */
[----:B------:R-:W4:Y:S04]  /*106a0*/  LDSM.16.M88.4 R48, [R5+0x1e000] ;  /* 0x01e000000530783b */ /* 0x000f280000000200 */
[----:B------:R-:W-:Y:S04]  /*106b0*/  LDS R56, [R42+0x80] ;  /* 0x000080002a387984 */ /* 0x000fe80000000800 */
[----:B------:R-:W-:Y:S04]  /*106c0*/  LDS R58, [R42+0x480] ;  /* 0x000480002a3a7984 */ /* 0x000fe80000000800 */
[----:B------:R-:W-:Y:S04]  /*106d0*/  LDS R57, [R43+0x80] ;  /* 0x000080002b397984 */ /* 0x000fe80000000800 */
[----:B------:R-:W4:Y:S04]  /*106e0*/  LDS R59, [R43+0x480] ;  /* 0x000480002b3b7984 */ /* 0x000f280000000800 */
[----:B------:R-:W-:Y:S04]  /*106f0*/  LDS R104, [R42+0x7800] ;  /* 0x007800002a687984 */ /* 0x000fe80000000800 */
[----:B------:R-:W-:Y:S01]  /*10700*/  LDS R106, [R42+0x7c00] ;  /* 0x007c00002a6a7984 */ /* 0x000fe20000000800 */
[C---:B-1----:R-:W-:Y:S03]  /*10710*/  HMMA.1688.F32.TF32 R72, R96.reuse, R92, R72 ;  /* 0x0000005c6048723c */ /* 0x042fe60000081048 */
[----:B------:R-:W-:Y:S04]  /*10720*/  LDS R105, [R43+0x7800] ;  /* 0x007800002b697984 */ /* 0x000fe80000000800 */
[----:B------:R-:W-:Y:S01]  /*10730*/  LDS R107, [R43+0x7c00] ;  /* 0x007c00002b6b7984 */ /* 0x000fe20000000800 */
[C---:B--2---:R-:W-:Y:S08]  /*10740*/  HMMA.1688.F32.TF32 R84, R96.reuse, R80, R84 ;  /* 0x000000506054723c */ /* 0x044ff00000081054 */
[C---:B---3--:R-:W-:Y:S08]  /*10750*/  HMMA.1688.F32.TF32 R76, R96.reuse, R60, R76 ;  /* 0x0000003c604c723c */ /* 0x048ff0000008104c */
[----:B----4-:R-:W-:Y:S01]  /*10760*/  HMMA.1688.F32.TF32 R44, R96, R48, R44 ;  /* 0x00000030602c723c */ /* 0x010fe2000008102c */
[----:B------:R-:W-:Y:S04]  /*10770*/  LDS R96, [R42+0x800] ;  /* 0x000800002a607984 */ /* 0x000fe80000000800 */
[----:B------:R-:W-:Y:S03]  /*10780*/  LDS R98, [R42+0xc00] ;  /* 0x000c00002a627984 */ /* 0x000fe60000000800 */
[C---:B------:R-:W-:Y:S01]  /*10790*/  HMMA.1688.F32.TF32 R88, R56.reuse, R92, R88 ;  /* 0x0000005c3858723c */ /* 0x040fe20000081058 */
[----:B------:R-:W-:Y:S04]  /*107a0*/  LDS R97, [R43+0x800] ;  /* 0x000800002b617984 */ /* 0x000fe80000000800 */
[----:B------:R-:W1:Y:S03]  /*107b0*/  LDS R99, [R43+0xc00] ;  /* 0x000c00002b637984 */ /* 0x000e660000000800 */
[C---:B------:R-:W-:Y:S08]  /*107c0*/  HMMA.1688.F32.TF32 R68, R56.reuse, R80, R68 ;  /* 0x000000503844723c */ /* 0x040ff00000081044 */
[C---:B------:R-:W-:Y:S08]  /*107d0*/  HMMA.1688.F32.TF32 R64, R56.reuse, R60, R64 ;  /* 0x0000003c3840723c */ /* 0x040ff00000081040 */
[----:B------:R-:W-:Y:S01]  /*107e0*/  HMMA.1688.F32.TF32 R52, R56, R48, R52 ;  /* 0x000000303834723c */ /* 0x000fe20000081034 */
[----:B------:R-:W-:Y:S04]  /*107f0*/  LDS R56, [R42+0x880] ;  /* 0x000880002a387984 */ /* 0x000fe80000000800 */
[----:B------:R-:W-:Y:S04]  /*10800*/  LDS R58, [R42+0xc80] ;  /* 0x000c80002a3a7984 */ /* 0x000fe80000000800 */
[----:B------:R-:W-:Y:S04]  /*10810*/  LDS R57, [R43+0x880] ;  /* 0x000880002b397984 */ /* 0x000fe80000000800 */
[----:B------:R-:W2:Y:S01]  /*10820*/  LDS R59, [R43+0xc80] ;  /* 0x000c80002b3b7984 */ /* 0x000ea20000000800 */
[C---:B-1----:R-:W-:Y:S08]  /*10830*/  HMMA.1688.F32.TF32 R72, R96.reuse, R94, R72 ;  /* 0x0000005e6048723c */ /* 0x042ff00000081048 */
[C---:B------:R-:W-:Y:S08]  /*10840*/  HMMA.1688.F32.TF32 R84, R96.reuse, R82, R84 ;  /* 0x000000526054723c */ /* 0x040ff00000081054 */
[C---:B------:R-:W-:Y:S08]  /*10850*/  HMMA.1688.F32.TF32 R76, R96.reuse, R62, R76 ;  /* 0x0000003e604c723c */ /* 0x040ff0000008104c */
[----:B------:R-:W-:Y:S01]  /*10860*/  HMMA.1688.F32.TF32 R44, R96, R50, R44 ;  /* 0x00000032602c723c */ /* 0x000fe2000008102c */
[----:B------:R-:W-:Y:S04]  /*10870*/  LDS R96, [R42+0x1000] ;  /* 0x001000002a607984 */ /* 0x000fe80000000800 */
[----:B------:R-:W-:Y:S03]  /*10880*/  LDS R98, [R42+0x1400] ;  /* 0x001400002a627984 */ /* 0x000fe60000000800 */
[C---:B--2---:R-:W-:Y:S01]  /*10890*/  HMMA.1688.F32.TF32 R92, R56.reuse, R94, R88 ;  /* 0x0000005e385c723c */ /* 0x044fe20000081058 */
[----:B------:R-:W-:Y:S04]  /*108a0*/  LDS R97, [R43+0x1000] ;  /* 0x001000002b617984 */ /* 0x000fe80000000800 */
[----:B------:R-:W-:Y:S03]  /*108b0*/  LDS R99, [R43+0x1400] ;  /* 0x001400002b637984 */ /* 0x000fe60000000800 */
[C---:B------:R-:W-:Y:S01]  /*108c0*/  HMMA.1688.F32.TF32 R80, R56.reuse, R82, R68 ;  /* 0x000000523850723c */ /* 0x040fe20000081044 */
[----:B------:R-:W1:Y:S04]  /*108d0*/  LDSM.16.M88.4 R88, [R4+0x18000] ;  /* 0x018000000458783b */ /* 0x000e680000000200 */
[----:B------:R-:W2:Y:S03]  /*108e0*/  LDSM.16.M88.4 R68, [R4+0x1a000] ;  /* 0x01a000000444783b */ /* 0x000ea60000000200 */
[C---:B------:R-:W-:Y:S01]  /*108f0*/  HMMA.1688.F32.TF32 R60, R56.reuse, R62, R64 ;  /* 0x0000003e383c723c */ /* 0x040fe20000081040 */
[----:B------:R-:W3:Y:S07]  /*10900*/  LDSM.16.M88.4 R64, [R4+0x1c000] ;  /* 0x01c000000440783b */ /* 0x000eee0000000200 */
[----:B------:R-:W-:Y:S01]  /*10910*/  HMMA.1688.F32.TF32 R48, R56, R50, R52 ;  /* 0x000000323830723c */ /* 0x000fe20000081034 */
[----:B------:R-:W4:Y:S04]  /*10920*/  LDSM.16.M88.4 R56, [R4+0x1e000] ;  /* 0x01e000000438783b */ /* 0x000f280000000200 */
[----:B------:R-:W-:Y:S04]  /*10930*/  LDS R52, [R42+0x1080] ;  /* 0x001080002a347984 */ /* 0x000fe80000000800 */
[----:B------:R-:W-:Y:S04]  /*10940*/  LDS R54, [R42+0x1480] ;  /* 0x001480002a367984 */ /* 0x000fe80000000800 */
[----:B------:R-:W-:Y:S04]  /*10950*/  LDS R53, [R43+0x1080] ;  /* 0x001080002b357984 */ /* 0x000fe80000000800 */
[----:B------:R-:W4:Y:S01]  /*10960*/  LDS R55, [R43+0x1480] ;  /* 0x001480002b377984 */ /* 0x000f220000000800 */
[C---:B-1----:R-:W-:Y:S08]  /*10970*/  HMMA.1688.F32.TF32 R72, R96.reuse, R88, R72 ;  /* 0x000000586048723c */ /* 0x042ff00000081048 */
        /* <DEDUP_REMOVED lines=19> */
[----:B------:R-:W-:Y:S07]  /*10ab0*/  LDSM.16.M88.4 R96, [R5+0x1a080] ;  /* 0x01a080000560783b */ /* 0x000fee0000000200 */
[C---:B--2---:R-:W-:Y:S01]  /*10ac0*/  HMMA.1688.F32.TF32 R88, R52.reuse, R90, R92 ;  /* 0x0000005a3458723c */ /* 0x044fe2000008105c */
[----:B------:R-:W-:Y:S04]  /*10ad0*/  LDS R92, [R42+0x2000] ;  /* 0x002000002a5c7984 */ /* 0x000fe80000000800 */
[----:B------:R-:W-:Y:S03]  /*10ae0*/  LDS R94, [R42+0x2400] ;  /* 0x002400002a5e7984 */ /* 0x000fe60000000800 */
[C---:B------:R-:W-:Y:S01]  /*10af0*/  HMMA.1688.F32.TF32 R68, R52.reuse, R70, R80 ;  /* 0x000000463444723c */ /* 0x040fe20000081050 */
[----:B------:R-:W-:Y:S04]  /*10b00*/  LDS R93, [R43+0x2000] ;  /* 0x002000002b5d7984 */ /* 0x000fe80000000800 */
[----:B------:R-:W1:Y:S03]  /*10b10*/  LDS R95, [R43+0x2400] ;  /* 0x002400002b5f7984 */ /* 0x000e660000000800 */
[C---:B------:R-:W-:Y:S01]  /*10b20*/  HMMA.1688.F32.TF32 R64, R52.reuse, R66, R60 ;  /* 0x000000423440723c */ /* 0x040fe2000008103c */
[----:B------:R-:W2:Y:S04]  /*10b30*/  LDSM.16.M88.4 R80, [R5+0x18080] ;  /* 0x018080000550783b */ /* 0x000ea80000000200 */
[----:B------:R-:W-:Y:S03]  /*10b40*/  LDS R60, [R42+0x2080] ;  /* 0x002080002a3c7984 */ /* 0x000fe60000000800 */
[----:B------:R-:W-:Y:S01]  /*10b50*/  HMMA.1688.F32.TF32 R56, R52, R58, R48 ;  /* 0x0000003a3438723c */ /* 0x000fe20000081030 */
[----:B------:R-:W3:Y:S04]  /*10b60*/  LDSM.16.M88.4 R48, [R5+0x1c080] ;  /* 0x01c080000530783b */ /* 0x000ee80000000200 */
[----:B------:R-:W4:Y:S04]  /*10b70*/  LDSM.16.M88.4 R52, [R5+0x1e080] ;  /* 0x01e080000534783b */ /* 0x000f280000000200 */
        /* <DEDUP_REMOVED lines=25> */
[----:B------:R-:W-:Y:S07]  /*10d10*/  LDSM.16.M88.4 R88, [R4+0x1e080] ;  /* 0x01e080000458783b */ /* 0x000fee0000000200 */
[C---:B------:R-:W-:Y:S01]  /*10d20*/  HMMA.1688.F32.TF32 R96, R60.reuse, R98, R68 ;  /* 0x000000623c60723c */ /* 0x040fe20000081044 */
[----:B------:R-:W-:Y:S07]  /*10d30*/  LDSM.16.M88.4 R68, [R4+0x1a080] ;  /* 0x01a080000444783b */ /* 0x000fee0000000200 */
[C---:B------:R-:W-:Y:S01]  /*10d40*/  HMMA.1688.F32.TF32 R48, R60.reuse, R50, R64 ;  /* 0x000000323c30723c */ /* 0x040fe20000081040 */
[----:B------:R-:W-:Y:S07]  /*10d50*/  LDSM.16.M88.4 R64, [R4+0x18080] ;  /* 0x018080000440783b */ /* 0x000fee0000000200 */
[----:B------:R-:W-:Y:S01]  /*10d60*/  HMMA.1688.F32.TF32 R52, R60, R54, R56 ;  /* 0x000000363c34723c */ /* 0x000fe20000081038 */
[----:B------:R-:W-:Y:S04]  /*10d70*/  LDS R60, [R42+0x3080] ;  /* 0x003080002a3c7984 */ /* 0x000fe80000000800 */
[----:B------:R-:W-:Y:S04]  /*10d80*/  LDS R62, [R42+0x3480] ;  /* 0x003480002a3e7984 */ /* 0x000fe80000000800 */
[----:B------:R-:W-:Y:S04]  /*10d90*/  LDS R61, [R43+0x3080] ;  /* 0x003080002b3d7984 */ /* 0x000fe80000000800 */
[----:B------:R-:W1:Y:S04]  /*10da0*/  LDS R63, [R43+0x3480] ;  /* 0x003480002b3f7984 */ /* 0x000e680000000800 */
        /* <DEDUP_REMOVED lines=12> */
[----:B------:R-:W1:Y:S03]  /*10e70*/  LDS R63, [R43+0x3c00] ;  /* 0x003c00002b3f7984 */ /* 0x000e660000000800 */
[C---:B------:R-:W-:Y:S01]  /*10e80*/  HMMA.1688.F32.TF32 R84, R56.reuse, R68, R84 ;  /* 0x000000443854723c */ /* 0x040fe20000081054 */
[----:B------:R-:W-:Y:S04]  /*10e90*/  LDS R64, [R42+0x4080] ;  /* 0x004080002a407984 */ /* 0x000fe80000000800 */
[----:B------:R-:W-:Y:S03]  /*10ea0*/  LDS R65, [R43+0x4080] ;  /* 0x004080002b417984 */ /* 0x000fe60000000800 */
[C---:B------:R-:W-:Y:S08]  /*10eb0*/  HMMA.1688.F32.TF32 R76, R56.reuse, R92, R76 ;  /* 0x0000005c384c723c */ /* 0x040ff0000008104c */
[----:B------:R-:W-:Y:S01]  /*10ec0*/  HMMA.1688.F32.TF32 R44, R56, R88, R44 ;  /* 0x00000058382c723c */ /* 0x000fe2000008102c */
[----:B------:R-:W-:Y:S04]  /*10ed0*/  LDS R56, [R42+0x3880] ;  /* 0x003880002a387984 */ /* 0x000fe80000000800 */
[----:B------:R-:W-:Y:S04]  /*10ee0*/  LDS R58, [R42+0x3c80] ;  /* 0x003c80002a3a7984 */ /* 0x000fe80000000800 */
[----:B------:R-:W-:Y:S04]  /*10ef0*/  LDS R57, [R43+0x3880] ;  /* 0x003880002b397984 */ /* 0x000fe80000000800 */
[----:B------:R-:W2:Y:S01]  /*10f00*/  LDS R59, [R43+0x3c80] ;  /* 0x003c80002b3b7984 */ /* 0x000ea20000000800 */
[C---:B-1----:R-:W-:Y:S10]  /*10f10*/  HMMA.1688.F32.TF32 R72, R60.reuse, R66, R72 ;  /* 0x000000423c48723c */ /* 0x042ff40000081048 */
        /* <DEDUP_REMOVED lines=9> */
[----:B------:R-:W-:Y:S04]  /*10fb0*/  LDS R66, [R42+0x4480] ;  /* 0x004480002a427984 */ /* 0x000fe80000000800 */
[----:B------:R-:W-:Y:S03]  /*10fc0*/  LDS R67, [R43+0x4480] ;  /* 0x004480002b437984 */ /* 0x000fe60000000800 */
[C---:B------:R-:W-:Y:S01]  /*10fd0*/  HMMA.1688.F32.TF32 R48, R56.reuse, R94, R48 ;  /* 0x0000005e3830723c */ /* 0x040fe20000081030 */
[----:B------:R-:W1:Y:S04]  /*10fe0*/  LDSM.16.M88.4 R92, [R5+0x1c100] ;  /* 0x01c10000055c783b */ /* 0x000e680000000200 */
[----:B------:R-:W-:Y:S03]  /*10ff0*/  LDSM.16.M88.4 R68, [R5+0x1e100] ;  /* 0x01e100000544783b */ /* 0x000fe60000000200 */
[----:B------:R-:W-:Y:S01]  /*11000*/  HMMA.1688.F32.TF32 R88, R56, R90, R52 ;  /* 0x0000005a3858723c */ /* 0x000fe20000081034 */
[----:B------:R-:W2:Y:S04]  /*11010*/  LDSM.16.M88.4 R56, [R5+0x18100] ;  /* 0x018100000538783b */ /* 0x000ea80000000200 */
[----:B------:R-:W3:Y:S03]  /*11020*/  LDSM.16.M88.4 R52, [R5+0x1a100] ;  /* 0x01a100000534783b */ /* 0x000ee60000000200 */
[C---:B-1----:R-:W-:Y:S08]  /*11030*/  HMMA.1688.F32.TF32 R76, R60.reuse, R92, R76 ;  /* 0x0000005c3c4c723c */ /* 0x042ff0000008104c */
[-C--:B--2---:R-:W-:Y:S08]  /*11040*/  HMMA.1688.F32.TF32 R72, R60, R56.reuse, R72 ;  /* 0x000000383c48723c */ /* 0x084ff00000081048 */
[----:B------:R-:W-:Y:S08]  /*11050*/  HMMA.1688.F32.TF32 R80, R64, R56, R80 ;  /* 0x000000384050723c */ /* 0x000ff00000081050 */
[-C--:B---3--:R-:W-:Y:S08]  /*11060*/  HMMA.1688.F32.TF32 R84, R60, R52.reuse, R84 ;  /* 0x000000343c54723c */ /* 0x088ff00000081054 */
[----:B------:R-:W-:Y:S08]  /*11070*/  HMMA.1688.F32.TF32 R96, R64, R52, R96 ;  /* 0x000000344060723c */ /* 0x000ff00000081060 */
[----:B------:R-:W-:Y:S01]  /*11080*/  HMMA.1688.F32.TF32 R44, R60, R68, R44 ;  /* 0x000000443c2c723c */ /* 0x000fe2000008102c */
[----:B------:R-:W-:Y:S04]  /*11090*/  LDS R60, [R42+0x4880] ;  /* 0x004880002a3c7984 */ /* 0x000fe80000000800 */
[----:B------:R-:W-:Y:S03]  /*110a0*/  LDS R62, [R42+0x4c80] ;  /* 0x004c80002a3e7984 */ /* 0x000fe60000000800 */
[C---:B------:R-:W-:Y:S01]  /*110b0*/  HMMA.1688.F32.TF32 R48, R64.reuse, R92, R48 ;  /* 0x0000005c4030723c */ /* 0x040fe20000081030 */
[----:B------:R-:W-:Y:S04]  /*110c0*/  LDS R61, [R43+0x4880] ;  /* 0x004880002b3d7984 */ /* 0x000fe80000000800 */
[----:B------:R-:W1:Y:S03]  /*110d0*/  LDS R63, [R43+0x4c80] ;  /* 0x004c80002b3f7984 */ /* 0x000e660000000800 */
[----:B------:R-:W-:Y:S01]  /*110e0*/  HMMA.1688.F32.TF32 R88, R64, R68, R88 ;  /* 0x000000444058723c */ /* 0x000fe20000081058 */
[----:B------:R-:W-:Y:S04]  /*110f0*/  LDS R64, [R42+0x4800] ;  /* 0x004800002a407984 */ /* 0x000fe80000000800 */
[----:B------:R-:W-:Y:S04]  /*11100*/  LDS R66, [R42+0x4c00] ;  /* 0x004c00002a427984 */ /* 0x000fe80000000800 */
[----:B------:R-:W-:Y:S04]  /*11110*/  LDS R65, [R43+0x4800] ;  /* 0x004800002b417984 */ /* 0x000fe80000000800 */
[----:B------:R-:W2:Y:S01]  /*11120*/  LDS R67, [R43+0x4c00] ;  /* 0x004c00002b437984 */ /* 0x000ea20000000800 */
[C---:B-1----:R-:W-:Y:S08]  /*11130*/  HMMA.1688.F32.TF32 R80, R60.reuse, R58, R80 ;  /* 0x0000003a3c50723c */ /* 0x042ff00000081050 */
[----:B------:R-:W-:Y:S08]  /*11140*/  HMMA.1688.F32.TF32 R96, R60, R54, R96 ;  /* 0x000000363c60723c */ /* 0x000ff00000081060 */
[C---:B--2---:R-:W-:Y:S01]  /*11150*/  HMMA.1688.F32.TF32 R72, R64.reuse, R58, R72 ;  /* 0x0000003a4048723c */ /* 0x044fe20000081048 */
[----:B------:R-:W-:Y:S07]  /*11160*/  LDSM.16.M88.4 R56, [R4+0x18100] ;  /* 0x018100000438783b */ /* 0x000fee0000000200 */
[C---:B------:R-:W-:Y:S01]  /*11170*/  HMMA.1688.F32.TF32 R84, R64.reuse, R54, R84 ;  /* 0x000000364054723c */ /* 0x040fe20000081054 */
[----:B------:R-:W-:Y:S07]  /*11180*/  LDSM.16.M88.4 R52, [R4+0x1a100] ;  /* 0x01a100000434783b */ /* 0x000fee0000000200 */
[C---:B------:R-:W-:Y:S08]  /*11190*/  HMMA.1688.F32.TF32 R76, R64.reuse, R94, R76 ;  /* 0x0000005e404c723c */ /* 0x040ff0000008104c */
        /* <DEDUP_REMOVED lines=10> */
[----:B------:R-:W2:Y:S04]  /*11240*/  LDS R63, [R43+0x5400] ;  /* 0x005400002b3f7984 */ /* 0x000ea80000000800 */
[----:B------:R-:W3:Y:S04]  /*11250*/  LDSM.16.M88.4 R92, [R4+0x1c100] ;  /* 0x01c10000045c783b */ /* 0x000ee80000000200 */
[----:B------:R-:W4:Y:S01]  /*11260*/  LDSM.16.M88.4 R68, [R4+0x1e100] ;  /* 0x01e100000444783b */ /* 0x000f220000000200 */
[C---:B-1----:R-:W-:Y:S08]  /*11270*/  HMMA.1688.F32.TF32 R80, R64.reuse, R56, R80 ;  /* 0x000000384050723c */ /* 0x042ff00000081050 */
[----:B------:R-:W-:Y:S08]  /*11280*/  HMMA.1688.F32.TF32 R96, R64, R52, R96 ;  /* 0x000000344060723c */ /* 0x000ff00000081060 */
[C---:B--2---:R-:W-:Y:S08]  /*11290*/  HMMA.1688.F32.TF32 R72, R60.reuse, R56, R72 ;  /* 0x000000383c48723c */ /* 0x044ff00000081048 */
[C---:B------:R-:W-:Y:S08]  /*112a0*/  HMMA.1688.F32.TF32 R84, R60.reuse, R52, R84 ;  /* 0x000000343c54723c */ /* 0x040ff00000081054 */
[C---:B---3--:R-:W-:Y:S08]  /*112b0*/  HMMA.1688.F32.TF32 R76, R60.reuse, R92, R76 ;  /* 0x0000005c3c4c723c */ /* 0x048ff0000008104c */
[----:B----4-:R-:W-:Y:S01]  /*112c0*/  HMMA.1688.F32.TF32 R44, R60, R68, R44 ;  /* 0x000000443c2c723c */ /* 0x010fe2000008102c */
        /* <DEDUP_REMOVED lines=29> */
[----:B------:R4:W3:Y:S02]  /*114a0*/  LDSM.16.M88.4 R92, [R5+0x1e180] ;  /* 0x01e18000055c783b */ /* 0x0008e40000000200 */
[----:B----4-:R-:W-:Y:S01]  /*114b0*/  LOP3.LUT R5, R0, 0x4, RZ, 0xfc, !PT ;  /* 0x0000000400057812 */ /* 0x010fe200078efcff */
[C---:B-1----:R-:W-:Y:S08]  /*114c0*/  HMMA.1688.F32.TF32 R72, R64.reuse, R56, R72 ;  /* 0x000000384048723c */ /* 0x042ff00000081048 */
[----:B------:R-:W-:Y:S08]  /*114d0*/  HMMA.1688.F32.TF32 R84, R64, R52, R84 ;  /* 0x000000344054723c */ /* 0x000ff00000081054 */
[C---:B--2---:R-:W-:Y:S01]  /*114e0*/  HMMA.1688.F32.TF32 R80, R60.reuse, R56, R80 ;  /* 0x000000383c50723c */ /* 0x044fe20000081050 */
[----:B------:R-:W-:Y:S04]  /*114f0*/  LDS R56, [R42+0x7000] ;  /* 0x007000002a387984 */ /* 0x000fe80000000800 */
[----:B------:R-:W-:Y:S03]  /*11500*/  LDS R57, [R43+0x7000] ;  /* 0x007000002b397984 */ /* 0x000fe60000000800 */
[----:B------:R-:W-:Y:S08]  /*11510*/  HMMA.1688.F32.TF32 R96, R60, R52, R96 ;  /* 0x000000343c60723c */ /* 0x000ff00000081060 */
[C---:B---3--:R-:W-:Y:S08]  /*11520*/  HMMA.1688.F32.TF32 R76, R64.reuse, R68, R76 ;  /* 0x00000044404c723c */ /* 0x048ff0000008104c */
        /* <DEDUP_REMOVED lines=22> */
[----:B------:R-:W-:Y:S03]  /*11690*/  LDS R58, [R42+0x7400] ;  /* 0x007400002a3a7984 */ /* 0x000fe60000000800 */
[C---:B------:R-:W-:Y:S01]  /*116a0*/  HMMA.1688.F32.TF32 R92, R60.reuse, R94, R88 ;  /* 0x0000005e3c5c723c */ /* 0x040fe20000081058 */
[----:B------:R-:W2:Y:S07]  /*116b0*/  LDS R59, [R43+0x7400] ;  /* 0x007400002b3b7984 */ /* 0x000eae0000000800 */
[----:B------:R-:W-:Y:S01]  /*116c0*/  HMMA.1688.F32.TF32 R68, R60, R70, R48 ;  /* 0x000000463c44723c */ /* 0x000fe20000081030 */
[----:B------:R-:W3:Y:S04]  /*116d0*/  LDSM.16.M88.4 R48, [R4+0x1c180] ;  /* 0x01c180000430783b */ /* 0x000ee80000000200 */
[----:B------:R-:W4:Y:S03]  /*116e0*/  LDSM.16.M88.4 R60, [R4+0x1e180] ;  /* 0x01e18000043c783b */ /* 0x000f260000000200 */
[-C--:B-1----:R-:W-:Y:S01]  /*116f0*/  HMMA.1688.F32.TF32 R88, R64, R52.reuse, R80 ;  /* 0x000000344058723c */ /* 0x082fe20000081050 */
[----:B------:R1:W4:Y:S07]  /*11700*/  LDSM.16.M88.4 R80, [R4+0x1a180] ;  /* 0x01a180000450783b */ /* 0x00032e0000000200 */
[----:B--2---:R-:W-:Y:S01]  /*11710*/  HMMA.1688.F32.TF32 R72, R56, R52, R72 ;  /* 0x000000343848723c */ /* 0x004fe20000081048 */
[----:B-1----:R-:W-:-:S04]  /*11720*/  IADD3 R4, R7, -0x3, RZ ;  /* 0xfffffffd07047810 */ /* 0x002fc80007ffe0ff */
[----:B------:R-:W-:Y:S02]  /*11730*/  ISETP.LE.AND P0, PT, R4, UR4, PT ;  /* 0x0000000404007c0c */ /* 0x000fe4000bf03270 */
[----:B------:R-:W-:Y:S01]  /*11740*/  SEL R4, RZ, 0x4, P1 ;  /* 0x00000004ff047807 */ /* 0x000fe20000800000 */
[----:B---3--:R-:W-:Y:S01]  /*11750*/  HMMA.1688.F32.TF32 R76, R56, R48, R76 ;  /* 0x00000030384c723c */ /* 0x008fe2000008104c */
[----:B------:R-:W-:Y:S02]  /*11760*/  ISETP.GE.AND P1, PT, R5, UR5, PT ;  /* 0x0000000505007c0c */ /* 0x000fe4000bf26270 */
[----:B------:R-:W-:-:S04]  /*11770*/  SEL R4, R4, RZ, !P0 ;  /* 0x000000ff04047207 */ /* 0x000fc80004000000 */
[----:B------:R-:W-:Y:S01]  /*11780*/  ISETP.NE.U32.AND P2, PT, R4, RZ, PT ;  /* 0x000000ff0400720c */ /* 0x000fe20003f45070 */
[----:B----4-:R-:W-:Y:S01]  /*11790*/  HMMA.1688.F32.TF32 R44, R56, R60, R44 ;  /* 0x0000003c382c723c */ /* 0x010fe2000008102c */
[----:B------:R-:W-:Y:S02]  /*117a0*/  SEL R4, RZ, 0x4, P1 ;  /* 0x00000004ff047807 */ /* 0x000fe40000800000 */
[C---:B------:R-:W-:Y:S02]  /*117b0*/  ISETP.GT.AND P1, PT, R13.reuse, 0x2, PT ;  /* 0x000000020d00780c */ /* 0x040fe40003f24270 */
[----:B------:R-:W-:Y:S02]  /*117c0*/  SEL R4, R4, RZ, !P0 ;  /* 0x000000ff04047207 */ /* 0x000fe40004000000 */
[----:B------:R-:W-:Y:S01]  /*117d0*/  SEL R13, R13, RZ, !P1 ;  /* 0x000000ff0d0d7207 */ /* 0x000fe20004800000 */
[----:B------:R-:W-:Y:S01]  /*117e0*/  HMMA.1688.F32.TF32 R100, R64, R48, R68 ;  /* 0x000000304064723c */ /* 0x000fe20000081044 */
[----:B------:R-:W-:Y:S01]  /*117f0*/  ISETP.NE.U32.AND P3, PT, R4, RZ, PT ;  /* 0x000000ff0400720c */ /* 0x000fe20003f65070 */
[----:B------:R-:W2:Y:S01]  /*11800*/  LDL R49, [R1+0xdc] ;  /* 0x0000dc0001317983 */ /* 0x000ea20000100800 */
[----:B------:R-:W-:-:S04]  /*11810*/  IADD3 R4, P4, R9, R38, RZ ;  /* 0x0000002609047210 */ /* 0x000fc80007f9e0ff */
[----:B------:R-:W-:Y:S01]  /*11820*/  LOP3.LUT R48, R0, 0x10, RZ, 0xfc, !PT ;  /* 0x0000001000307812 */ /* 0x000fe200078efcff */
[----:B------:R-:W-:Y:S01]  /*11830*/  IMAD.X R5, R8, 0x1, R37, P4 ;  /* 0x0000000108057824 */ /* 0x000fe200020e0625 */
[-C--:B------:R-:W-:Y:S01]  /*11840*/  HMMA.1688.F32.TF32 R84, R56, R80.reuse, R84 ;  /* 0x000000503854723c */ /* 0x080fe20000081054 */
[----:B------:R-:W-:Y:S04]  /*11850*/  LDS R56, [R42+0x7880] ;  /* 0x007880002a387984 */ /* 0x000fe80000000800 */
[----:B------:R1:W-:Y:S03]  /*11860*/  LDS R58, [R42+0x7c80] ;  /* 0x007c80002a3a7984 */ /* 0x0003e60000000800 */
[C---:B------:R-:W-:Y:S01]  /*11870*/  HMMA.1688.F32.TF32 R96, R64.reuse, R80, R96 ;  /* 0x000000504060723c */ /* 0x040fe20000081060 */
[----:B------:R-:W-:Y:S04]  /*11880*/  LDS R57, [R43+0x7880] ;  /* 0x007880002b397984 */ /* 0x000fe80000000800 */
[----:B------:R3:W4:Y:S01]  /*11890*/  LDS R59, [R43+0x7c80] ;  /* 0x007c80002b3b7984 */ /* 0x0007220000000800 */
[----:B-1---5:R-:W-:Y:S01]  /*118a0*/  IMAD R42, R13, 0x8000, R2 ;  /* 0x000080000d2a7824 */ /* 0x022fe200078e0202 */
[C---:B------:R-:W-:Y:S01]  /*118b0*/  LOP3.LUT R80, R0.reuse, 0x8, RZ, 0xfc, !PT ;  /* 0x0000000800507812 */ /* 0x040fe200078efcff */
[----:B------:R-:W-:Y:S01]  /*118c0*/  HMMA.1688.F32.TF32 R92, R64, R60, R92 ;  /* 0x0000003c405c723c */ /* 0x000fe2000008105c */
[----:B------:R-:W-:Y:S01]  /*118d0*/  BAR.SYNC.DEFER_BLOCKING 0x0 ;  /* 0x0000000000007b1d */ /* 0x000fe20000010000 */
[----:B------:R-:W-:-:S02]  /*118e0*/  LOP3.LUT R81, R0, 0xc, RZ, 0xfc, !PT ;  /* 0x0000000c00517812 */ /* 0x000fc400078efcff */
[----:B---3--:R-:W-:-:S03]  /*118f0*/  LOP3.LUT R43, R0, 0x14, RZ, 0xfc, !PT ;  /* 0x00000014002b7812 */ /* 0x008fc600078efcff */
[----:B------:R-:W3:Y:S01]  /*11900*/  LDL R60, [R1+0x18] ;  /* 0x00001800013c7983 */ /* 0x000ee20000100800 */
[C---:B------:R-:W-:Y:S08]  /*11910*/  HMMA.1688.F32.TF32 R72, R104.reuse, R54, R72 ;  /* 0x000000366848723c */ /* 0x040ff00000081048 */
[C---:B------:R-:W-:Y:S08]  /*11920*/  HMMA.1688.F32.TF32 R76, R104.reuse, R50, R76 ;  /* 0x00000032684c723c */ /* 0x040ff0000008104c */
[C---:B------:R-:W-:Y:S01]  /*11930*/  HMMA.1688.F32.TF32 R44, R104.reuse, R62, R44 ;  /* 0x0000003e682c723c */ /* 0x040fe2000008102c */
[----:B------:R-:W-:Y:S01]  /*11940*/  @!PT LDS RZ, [RZ] ;  /* 0x00000000fffff984 */ /* 0x000fe20000000800 */
[----:B------:R-:W-:Y:S01]  /*11950*/  @!PT LDS RZ, [RZ] ;  /* 0x00000000fffff984 */ /* 0x000fe20000000800 */
[----:B------:R-:W-:Y:S01]  /*11960*/  @!PT LDS RZ, [RZ] ;  /* 0x00000000fffff984 */ /* 0x000fe20000000800 */
[----:B------:R1:W-:Y:S07]  /*11970*/  LDGSTS.E [R42], [R4.64], P2 ;  /* 0x00000000042a7fae */ /* 0x0003ee0009121848 */
[----:B------:R-:W-:Y:S01]  /*11980*/  HMMA.1688.F32.TF32 R84, R104, R82, R84 ;  /* 0x000000526854723c */ /* 0x000fe20000081054 */
[----:B-1----:R-:W-:-:S07]  /*11990*/  IADD3 R4, P1, R9, R34, RZ ;  /* 0x0000002209047210 */ /* 0x002fce0007f3e0ff */
[----:B----4-:R-:W-:Y:S01]  /*119a0*/  HMMA.1688.F32.TF32 R88, R56, R54, R88 ;  /* 0x000000363858723c */ /* 0x010fe20000081058 */
[----:B------:R-:W-:Y:S01]  /*119b0*/  IMAD.X R5, R8, 0x1, R33, P1 ;  /* 0x0000000108057824 */ /* 0x000fe200008e0621 */
[----:B------:R-:W-:-:S06]  /*119c0*/  ISETP.GE.AND P1, PT, R80, UR5, PT ;  /* 0x0000000550007c0c */ /* 0x000fcc000bf26270 */
[C---:B------:R-:W-:Y:S01]  /*119d0*/  HMMA.1688.F32.TF32 R68, R56.reuse, R82, R96 ;  /* 0x000000523844723c */ /* 0x040fe20000081060 */
[----:B------:R1:W-:Y:S07]  /*119e0*/  LDGSTS.E [R42+0x400], [R4.64], P3 ;  /* 0x00400000042a7fae */ /* 0x0003ee0009921848 */
[----:B------:R-:W-:Y:S01]  /*119f0*/  HMMA.1688.F32.TF32 R64, R56, R50, R100 ;  /* 0x000000323840723c */ /* 0x000fe20000081064 */
[----:B------:R-:W4:Y:S01]  /*11a00*/  LDL R51, [R1+0x9c] ;  /* 0x00009c0001337983 */ /* 0x000f220000100800 */
[----:B-1----:R-:W-:-:S03]  /*11a10*/  SEL R4, RZ, 0x4, P1 ;  /* 0x00000004ff047807 */ /* 0x002fc60000800000 */
[----:B------:R-:W2:Y:S01]  /*11a20*/  LDL R50, [R1+0xd8] ;  /* 0x0000d80001327983 */ /* 0x000ea20000100800 */
[----:B------:R-:W-:Y:S02]  /*11a30*/  ISETP.GE.AND P1, PT, R81, UR5, PT ;  /* 0x0000000551007c0c */ /* 0x000fe4000bf26270 */
[----:B------:R-:W-:Y:S01]  /*11a40*/  HMMA.1688.F32.TF32 R52, R56, R62, R92 ;  /* 0x0000003e3834723c */ /* 0x000fe2000008105c */
[----:B------:R-:W-:Y:S01]  /*11a50*/  SEL R4, R4, RZ, !P0 ;  /* 0x000000ff04047207 */ /* 0x000fe20004000000 */
[----:B------:R-:W2:Y:S03]  /*11a60*/  LDL R59, [R1+0x1c] ;  /* 0x00001c00013b7983 */ /* 0x000ea60000100800 */
[----:B------:R-:W-:Y:S01]  /*11a70*/  ISETP.NE.U32.AND P2, PT, R4, RZ, PT ;  /* 0x000000ff0400720c */ /* 0x000fe20003f45070 */
[----:B------:R-:W2:Y:S01]  /*11a80*/  LDL R58, [R1+0x58] ;  /* 0x00005800013a7983 */ /* 0x000ea20000100800 */
[----:B------:R-:W-:-:S03]  /*11a90*/  SEL R4, RZ, 0x4, P1 ;  /* 0x00000004ff047807 */ /* 0x000fc60000800000 */
[----:B------:R-:W2:Y:S01]  /*11aa0*/  LDL R57, [R1+0x5c] ;  /* 0x00005c0001397983 */ /* 0x000ea20000100800 */
[----:B------:R-:W-:-:S03]  /*11ab0*/  SEL R4, R4, RZ, !P0 ;  /* 0x000000ff04047207 */ /* 0x000fc60004000000 */
[----:B------:R-:W2:Y:S01]  /*11ac0*/  LDL R56, [R1+0x98] ;  /* 0x0000980001387983 */ /* 0x000ea20000100800 */
[----:B------:R-:W-:Y:S02]  /*11ad0*/  ISETP.NE.U32.AND P1, PT, R4, RZ, PT ;  /* 0x000000ff0400720c */ /* 0x000fe40003f25070 */
[C---:B------:R-:W-:Y:S01]  /*11ae0*/  IADD3 R4, P3, R9.reuse, R30, RZ ;  /* 0x0000001e09047210 */ /* 0x040fe20007f7e0ff */
[----:B------:R-:W1:Y:S04]  /*11af0*/  S2R R81, SR_TID.X ;  /* 0x0000000000517919 */ /* 0x000e680000002100 */
[----:B------:R-:W-:Y:S01]  /*11b00*/  IMAD.X R5, R8, 0x1, R29, P3 ;  /* 0x0000000108057824 */ /* 0x000fe200018e061d */
[----:B------:R-:W-:Y:S01]  /*11b10*/  LOP3.LUT R61, R250, 0x10, RZ, 0x3c, !PT ;  /* 0x00000010fa3d7812 */ /* 0x000fe200078e3cff */
[----:B------:R-:W2:Y:S04]  /*11b20*/  LDL R62, [R1] ;  /* 0x00000000013e7983 */ /* 0x000ea80000100800 */
[----:B------:R1:W-:Y:S04]  /*11b30*/  LDGSTS.E [R42+0x800], [R4.64], P2 ;  /* 0x00800000042a7fae */ /* 0x0003e80009121848 */
[----:B------:R-:W2:Y:S04]  /*11b40*/  LDL R82, [R1+0x108] ;  /* 0x0001080001527983 */ /* 0x000ea80000100800 */
[----:B------:R-:W2:Y:S01]  /*11b50*/  LDL R80, [R1+0x148] ;  /* 0x0001480001507983 */ /* 0x000ea20000100800 */
[----:B-1----:R-:W-:-:S05]  /*11b60*/  IADD3 R4, P2, R9, R26, RZ ;  /* 0x0000001a09047210 */ /* 0x002fca0007f5e0ff */
[----:B------:R-:W-:-:S05]  /*11b70*/  IMAD.X R5, R8, 0x1, R25, P2 ;  /* 0x0000000108057824 */ /* 0x000fca00010e0619 */
[----:B------:R1:W-:Y:S01]  /*11b80*/  LDGSTS.E [R42+0xc00], [R4.64], P1 ;  /* 0x00c00000042a7fae */ /* 0x0003e20008921848 */
[----:B------:R-:W-:Y:S02]  /*11b90*/  ISETP.GE.AND P1, PT, R48, UR5, PT ;  /* 0x0000000530007c0c */ /* 0x000fe4000bf26270 */
[----:B------:R-:W-:Y:S02]  /*11ba0*/  LOP3.LUT R48, R0, 0x18, RZ, 0xfc, !PT ;  /* 0x0000001800307812 */ /* 0x000fe400078efcff */
[----:B-1----:R-:W-:Y:S02]  /*11bb0*/  SEL R4, RZ, 0x4, P1 ;  /* 0x00000004ff047807 */ /* 0x002fe40000800000 */
[----:B------:R-:W-:Y:S02]  /*11bc0*/  ISETP.GE.AND P1, PT, R43, UR5, PT ;  /* 0x000000052b007c0c */ /* 0x000fe4000bf26270 */
[----:B------:R-:W-:Y:S02]  /*11bd0*/  SEL R4, R4, RZ, !P0 ;  /* 0x000000ff04047207 */ /* 0x000fe40004000000 */
[----:B------:R-:W-:-:S02]  /*11be0*/  LOP3.LUT R43, R0, 0x1c, RZ, 0xfc, !PT ;  /* 0x0000001c002b7812 */ /* 0x000fc400078efcff */
[----:B------:R-:W-:Y:S02]  /*11bf0*/  ISETP.NE.U32.AND P2, PT, R4, RZ, PT ;  /* 0x000000ff0400720c */ /* 0x000fe40003f45070 */
[----:B------:R-:W-:-:S04]  /*11c00*/  SEL R4, RZ, 0x4, P1 ;  /* 0x00000004ff047807 */ /* 0x000fc80000800000 */
[----:B------:R-:W-:-:S04]  /*11c10*/  SEL R4, R4, RZ, !P0 ;  /* 0x000000ff04047207 */ /* 0x000fc80004000000 */
[----:B------:R-:W-:Y:S02]  /*11c20*/  ISETP.NE.U32.AND P1, PT, R4, RZ, PT ;  /* 0x000000ff0400720c */ /* 0x000fe40003f25070 */
[----:B------:R-:W-:-:S05]  /*11c30*/  IADD3 R4, P3, R9, R22, RZ ;  /* 0x0000001609047210 */ /* 0x000fca0007f7e0ff */
[----:B------:R-:W-:-:S05]  /*11c40*/  IMAD.X R5, R8, 0x1, R21, P3 ;  /* 0x0000000108057824 */ /* 0x000fca00018e0615 */
[----:B------:R1:W-:Y:S02]  /*11c50*/  LDGSTS.E [R42+0x1000], [R4.64], P2 ;  /* 0x01000000042a7fae */ /* 0x0003e40009121848 */
        /* <DEDUP_REMOVED lines=213> */
[----:B-1----:R-:W-:Y:S01]  /*129b0*/  SEL R4, RZ, 0x4, P1 ;  /* 0x00000004ff047807 */ /* 0x002fe20000800000 */
[----:B------:R-:W-:Y:S01]  /*129c0*/  IMAD R42, R13, 0x8000, R251 ;  /* 0x000080000d2a7824 */ /* 0x000fe200078e02fb */
        /* <DEDUP_REMOVED lines=237> */
[----:B------:R-:W-:-:S03]  /*138a0*/  ISETP.GE.AND P1, PT, R48, UR5, PT ;  /* 0x0000000530007c0c */ /* 0x000fc6000bf26270 */
[----:B------:R-:W4:Y:S01]  /*138b0*/  LDL R48, [R1+0x118] ;  /* 0x0001180001307983 */ /* 0x000f220000100800 */
[----:B-1----:R-:W-:Y:S02]  /*138c0*/  SEL R4, RZ, 0x4, P1 ;  /* 0x00000004ff047807 */ /* 0x002fe40000800000 */
[----:B------:R-:W-:Y:S02]  /*138d0*/  ISETP.GE.AND P1, PT, R43, UR5, PT ;  /* 0x000000052b007c0c */ /* 0x000fe4000bf26270 */
[----:B------:R-:W-:-:S04]  /*138e0*/  SEL R4, R4, RZ, !P0 ;  /* 0x000000ff04047207 */ /* 0x000fc80004000000 */
[----:B------:R-:W-:Y:S02]  /*138f0*/  ISETP.NE.U32.AND P2, PT, R4, RZ, PT ;  /* 0x000000ff0400720c */ /* 0x000fe40003f45070 */
[----:B------:R-:W-:-:S04]  /*13900*/  SEL R4, RZ, 0x4, P1 ;  /* 0x00000004ff047807 */ /* 0x000fc80000800000 */
[----:B------:R-:W-:-:S04]  /*13910*/  SEL R4, R4, RZ, !P0 ;  /* 0x000000ff04047207 */ /* 0x000fc80004000000 */
[----:B------:R-:W-:Y:S02]  /*13920*/  ISETP.NE.U32.AND P1, PT, R4, RZ, PT ;  /* 0x000000ff0400720c */ /* 0x000fe40003f25070 */
[----:B------:R-:W-:-:S05]  /*13930*/  IADD3 R4, P3, R9, R203, RZ ;  /* 0x000000cb09047210 */ /* 0x000fca0007f7e0ff */
[----:B------:R-:W-:-:S05]  /*13940*/  IMAD.X R5, R8, 0x1, R204, P3 ;  /* 0x0000000108057824 */ /* 0x000fca00018e06cc */
[----:B------:R1:W-:Y:S01]  /*13950*/  LDGSTS.E [R42+0x7a00], [R4.64], P2 ;  /* 0x07a00000042a7fae */ /* 0x0003e20009121848 */
[----:B------:R-:W-:Y:S02]  /*13960*/  LOP3.LUT R43, R81, 0x7f, RZ, 0xc0, !PT ;  /* 0x0000007f512b7812 */ /* 0x000fe400078ec0ff */
[----:B------:R-:W-:Y:S01]  /*13970*/  LOP3.LUT R63, R250, 0x50, RZ, 0x3c, !PT ;  /* 0x00000050fa3f7812 */ /* 0x000fe200078e3cff */
[----:B------:R-:W4:Y:S01]  /*13980*/  LDL R81, [R1+0x10c] ;  /* 0x00010c0001517983 */ /* 0x000f220000100800 */
[----:B-1----:R-:W-:-:S05]  /*13990*/  IADD3 R4, P2, R9, R207, RZ ;  /* 0x000000cf09047210 */ /* 0x002fca0007f5e0ff */
[----:B------:R-:W-:-:S05]  /*139a0*/  IMAD.X R5, R8, 0x1, R208, P2 ;  /* 0x0000000108057824 */ /* 0x000fca00010e06d0 */
[----:B------:R1:W-:Y:S01]  /*139b0*/  LDGSTS.E [R42+0x7e00], [R4.64], P1 ;  /* 0x07e00000042a7fae */ /* 0x0003e20008921848 */
[----:B------:R-:W-:-:S03]  /*139c0*/  ISETP.GE.AND P1, PT, R43, UR5, PT ;  /* 0x000000052b007c0c */ /* 0x000fc6000bf26270 */
[----:B------:R-:W4:Y:S04]  /*139d0*/  LDL R43, [R1+0x11c] ;  /* 0x00011c00012b7983 */ /* 0x000f280000100800 */
[----:B------:R-:W0:Y:S01]  /*139e0*/  LDGDEPBAR ;  /* 0x00000000000079af */ /* 0x000e220000000000 */
[----:B-1----:R-:W-:-:S04]  /*139f0*/  SEL R4, RZ, 0x4, P1 ;  /* 0x00000004ff047807 */ /* 0x002fc80000800000 */
[----:B------:R-:W-:-:S04]  /*13a00*/  SEL R4, R4, RZ, !P0 ;  /* 0x000000ff04047207 */ /* 0x000fc80004000000 */
[----:B------:R-:W-:Y:S02]  /*13a10*/  ISETP.NE.U32.AND P0, PT, R4, RZ, PT ;  /* 0x000000ff0400720c */ /* 0x000fe40003f05070 */
[----:B------:R-:W-:Y:S01]  /*13a20*/  IADD3 R4, P1, R6, R209, RZ ;  /* 0x000000d106047210 */ /* 0x000fe20007f3e0ff */
[----:B------:R-:W-:-:S04]  /*13a30*/  IMAD R42, R13, 0x8000, R250 ;  /* 0x000080000d2a7824 */ /* 0x000fc800078e02fa */
[----:B------:R-:W-:-:S06]  /*13a40*/  IMAD.X R5, R10, 0x1, R210, P1 ;  /* 0x000000010a057824 */ /* 0x000fcc00008e06d2 */
[----:B------:R1:W-:Y:S02]  /*13a50*/  LDGSTS.E [R42+0x18000], [R4.64], P0 ;  /* 0x18000000042a7fae */ /* 0x0003e40008121848 */
[----:B-1----:R-:W-:-:S05]  /*13a60*/  IADD3 R4, P1, R6, R225, RZ ;  /* 0x000000e106047210 */ /* 0x002fca0007f3e0ff */
[----:B------:R-:W-:-:S05]  /*13a70*/  IMAD.X R5, R10, 0x1, R226, P1 ;  /* 0x000000010a057824 */ /* 0x000fca00008e06e2 */
[----:B------:R1:W-:Y:S02]  /*13a80*/  LDGSTS.E [R42+0x19000], [R4.64], P0 ;  /* 0x19000000042a7fae */ /* 0x0003e40008121848 */
[----:B-1----:R-:W-:-:S05]  /*13a90*/  IADD3 R4, P1, R6, R241, RZ ;  /* 0x000000f106047210 */ /* 0x002fca0007f3e0ff */
[----:B------:R-:W-:-:S05]  /*13aa0*/  IMAD.X R5, R10, 0x1, R242, P1 ;  /* 0x000000010a057824 */ /* 0x000fca00008e06f2 */
[----:B------:R3:W-:Y:S02]  /*13ab0*/  LDGSTS.E [R42+0x1a000], [R4.64], P0 ;  /* 0x1a000000042a7fae */ /* 0x0007e40008121848 */
[----:B---3--:R-:W-:Y:S02]  /*13ac0*/  IADD3 R4, P1, R6, R60, RZ ;  /* 0x0000003c06047210 */ /* 0x008fe40007f3e0ff */
[----:B------:R-:W3:Y:S03]  /*13ad0*/  LDL R60, [R1+0x20] ;  /* 0x00002000013c7983 */ /* 0x000ee60000100800 */
[----:B--2---:R-:W-:Y:S02]  /*13ae0*/  IMAD.X R5, R10, 0x1, R59, P1 ;  /* 0x000000010a057824 */ /* 0x004fe400008e063b */
[----:B------:R-:W2:Y:S04]  /*13af0*/  LDL R59, [R1+0x24] ;  /* 0x00002400013b7983 */ /* 0x000ea80000100800 */
[----:B------:R1:W-:Y:S02]  /*13b00*/  LDGSTS.E [R42+0x1b000], [R4.64], P0 ;  /* 0x1b000000042a7fae */ /* 0x0003e40008121848 */
[----:B-1----:R-:W-:-:S02]  /*13b10*/  IADD3 R4, P1, R6, R58, RZ ;  /* 0x0000003a06047210 */ /* 0x002fc40007f3e0ff */
[----:B------:R-:W2:Y:S03]  /*13b20*/  LDL R58, [R1+0x60] ;  /* 0x00006000013a7983 */ /* 0x000ea60000100800 */
[----:B------:R-:W-:Y:S02]  /*13b30*/  IMAD.X R5, R10, 0x1, R57, P1 ;  /* 0x000000010a057824 */ /* 0x000fe400008e0639 */
[----:B------:R-:W2:Y:S04]  /*13b40*/  LDL R57, [R1+0x64] ;  /* 0x0000640001397983 */ /* 0x000ea80000100800 */
[----:B------:R1:W-:Y:S02]  /*13b50*/  LDGSTS.E [R42+0x1c000], [R4.64], P0 ;  /* 0x1c000000042a7fae */ /* 0x0003e40008121848 */
[----:B-1----:R-:W-:-:S02]  /*13b60*/  IADD3 R4, P1, R6, R56, RZ ;  /* 0x0000003806047210 */ /* 0x002fc40007f3e0ff */
[----:B------:R-:W2:Y:S03]  /*13b70*/  LDL R56, [R1+0xa0] ;  /* 0x0000a00001387983 */ /* 0x000ea60000100800 */
[----:B----4-:R-:W-:Y:S02]  /*13b80*/  IMAD.X R5, R10, 0x1, R51, P1 ;  /* 0x000000010a057824 */ /* 0x010fe400008e0633 */
[----:B------:R-:W4:Y:S04]  /*13b90*/  LDL R51, [R1+0xa4] ;  /* 0x0000a40001337983 */ /* 0x000f280000100800 */
[----:B------:R1:W-:Y:S02]  /*13ba0*/  LDGSTS.E [R42+0x1d000], [R4.64], P0 ;  /* 0x1d000000042a7fae */ /* 0x0003e40008121848 */
[----:B-1----:R-:W-:-:S02]  /*13bb0*/  IADD3 R4, P1, R6, R50, RZ ;  /* 0x0000003206047210 */ /* 0x002fc40007f3e0ff */
[----:B------:R-:W4:Y:S03]  /*13bc0*/  LDL R50, [R1+0xe0] ;  /* 0x0000e00001327983 */ /* 0x000f260000100800 */
[----:B------:R-:W-:Y:S02]  /*13bd0*/  IMAD.X R5, R10, 0x1, R49, P1 ;  /* 0x000000010a057824 */ /* 0x000fe400008e0631 */
[----:B------:R-:W4:Y:S04]  /*13be0*/  LDL R49, [R1+0xe4] ;  /* 0x0000e40001317983 */ /* 0x000f280000100800 */
[----:B------:R1:W-:Y:S02]  /*13bf0*/  LDGSTS.E [R42+0x1e000], [R4.64], P0 ;  /* 0x1e000000042a7fae */ /* 0x0003e40008121848 */
[----:B-1----:R-:W-:-:S02]  /*13c00*/  IADD3 R4, P1, R6, R48, RZ ;  /* 0x0000003006047210 */ /* 0x002fc40007f3e0ff */
[----:B------:R-:W4:Y:S03]  /*13c10*/  LDL R48, [R1+0x120] ;  /* 0x0001200001307983 */ /* 0x000f260000100800 */
[----:B------:R-:W-:Y:S02]  /*13c20*/  IMAD.X R5, R10, 0x1, R43, P1 ;  /* 0x000000010a057824 */ /* 0x000fe400008e062b */
[----:B------:R-:W4:Y:S04]  /*13c30*/  LDL R43, [R1+0x124] ;  /* 0x00012400012b7983 */ /* 0x000f280000100800 */
[----:B------:R1:W-:Y:S02]  /*13c40*/  LDGSTS.E [R42+0x1f000], [R4.64], P0 ;  /* 0x1f000000042a7fae */ /* 0x0003e40008121848 */
[----:B-1----:R-:W-:Y:S01]  /*13c50*/  IADD3 R4, P1, R6, R211, RZ ;  /* 0x000000d306047210 */ /* 0x002fe20007f3e0ff */
[----:B------:R-:W-:-:S04]  /*13c60*/  IMAD R42, R13, 0x8000, R61 ;  /* 0x000080000d2a7824 */ /* 0x000fc800078e023d */
[----:B------:R-:W-:-:S05]  /*13c70*/  IMAD.X R5, R10, 0x1, R212, P1 ;  /* 0x000000010a057824 */ /* 0x000fca00008e06d4 */
        /* <DEDUP_REMOVED lines=30> */
[----:B------:R-:W4:Y:S01]  /*13e60*/  LDL R43, [R1+0x12c] ;  /* 0x00012c00012b7983 */ /* 0x000f220000100800 */
[----:B------:R-:W-:-:S03]  /*13e70*/  LOP3.LUT R61, R250, 0x20, RZ, 0x3c, !PT ;  /* 0x00000020fa3d7812 */ /* 0x000fc600078e3cff */
        /* <DEDUP_REMOVED lines=38> */
[----:B------:R-:W-:Y:S02]  /*140e0*/  IMAD R42, R13, 0x8000, R61 ;  /* 0x000080000d2a7824 */ /* 0x000fe400078e023d */
[----:B------:R-:W4:Y:S02]  /*140f0*/  LDL R61, [R1+0x84] ;  /* 0x00008400013d7983 */ /* 0x000f240000100800 */
        /* <DEDUP_REMOVED lines=14> */
[----:B------:R-:W3:Y:S03]  /*141e0*/  LDL R57, [R1+0x3c] ;  /* 0x00003c0001397983 */ /* 0x000ee60000100800 */
[----:B------:R-:W-:Y:S02]  /*141f0*/  IMAD.X R5, R10, 0x1, R59, P1 ;  /* 0x000000010a057824 */ /* 0x000fe400008e063b */
[----:B------:R-:W3:Y:S04]  /*14200*/  LDL R59, [R1+0xbc] ;  /* 0x0000bc00013b7983 */ /* 0x000ee80000100800 */
[----:B------:R1:W-:Y:S02]  /*14210*/  LDGSTS.E [R42+0x1c600], [R4.64], P0 ;  /* 0x1c600000042a7fae */ /* 0x0003e40008121848 */
[----:B-1----:R-:W-:-:S02]  /*14220*/  IADD3 R4, P1, R6, R56, RZ ;  /* 0x0000003806047210 */ /* 0x002fc40007f3e0ff */
[----:B------:R-:W3:Y:S03]  /*14230*/  LDL R56, [R1+0x78] ;  /* 0x0000780001387983 */ /* 0x000ee60000100800 */
        /* <DEDUP_REMOVED lines=10> */
[----:B------:R-:W-:Y:S01]  /*142e0*/  IMAD.X R5, R10, 0x1, R43, P1 ;  /* 0x000000010a057824 */ /* 0x000fe200008e062b */
[----:B------:R-:W-:-:S04]  /*142f0*/  LOP3.LUT R43, R250, 0x40, RZ, 0x3c, !PT ;  /* 0x00000040fa2b7812 */ /* 0x000fc800078e3cff */
[----:B------:R1:W-:Y:S02]  /*14300*/  LDGSTS.E [R42+0x1f600], [R4.64], P0 ;  /* 0x1f600000042a7fae */ /* 0x0003e40008121848 */
[----:B-1----:R-:W-:Y:S02]  /*14310*/  IMAD R42, R13, 0x8000, R43 ;  /* 0x000080000d2a7824 */ /* 0x002fe400078e022b */
[----:B------:R-:W4:Y:S01]  /*14320*/  LDL R43, [R1+0x13c] ;  /* 0x00013c00012b7983 */ /* 0x000f220000100800 */
[----:B------:R-:W-:-:S05]  /*14330*/  IADD3 R4, P1, R6, R217, RZ ;  /* 0x000000d906047210 */ /* 0x000fca0007f3e0ff */
        /* <DEDUP_REMOVED lines=8> */
[----:B--2---:R-:W-:Y:S02]  /*143c0*/  IADD3 R4, P1, R6, R58, RZ ;  /* 0x0000003a06047210 */ /* 0x004fe40007f3e0ff */
[----:B------:R-:W2:Y:S03]  /*143d0*/  LDL R58, [R1+0x4] ;  /* 0x00000400013a7983 */ /* 0x000ea60000100800 */
[----:B---3--:R-:W-:Y:S02]  /*143e0*/  IMAD.X R5, R10, 0x1, R57, P1 ;  /* 0x000000010a057824 */ /* 0x008fe400008e0639 */
[----:B------:R-:W3:Y:S04]  /*143f0*/  LDL R57, [R1+0x40] ;  /* 0x0000400001397983 */ /* 0x000ee80000100800 */
[----:B------:R1:W-:Y:S02]  /*14400*/  LDGSTS.E [R42+0x1b800], [R4.64], P0 ;  /* 0x1b800000042a7fae */ /* 0x0003e40008121848 */
[----:B-1----:R-:W-:-:S02]  /*14410*/  IADD3 R4, P1, R6, R56, RZ ;  /* 0x0000003806047210 */ /* 0x002fc40007f3e0ff */
[----:B------:R-:W3:Y:S03]  /*14420*/  LDL R56, [R1+0x44] ;  /* 0x0000440001387983 */ /* 0x000ee60000100800 */
[----:B------:R-:W-:Y:S02]  /*14430*/  IMAD.X R5, R10, 0x1, R60, P1 ;  /* 0x000000010a057824 */ /* 0x000fe400008e063c */
[----:B------:R-:W3:Y:S04]  /*14440*/  LDL R60, [R1+0x100] ;  /* 0x00010000013c7983 */ /* 0x000ee80000100800 */
[----:B------:R4:W-:Y:S02]  /*14450*/  LDGSTS.E [R42+0x1c800], [R4.64], P0 ;  /* 0x1c800000042a7fae */ /* 0x0009e40008121848 */
[----:B----4-:R-:W-:-:S02]  /*14460*/  IADD3 R4, P1, R6, R51, RZ ;  /* 0x0000003306047210 */ /* 0x010fc40007f3e0ff */
        /* <DEDUP_REMOVED lines=15> */
[----:B------:R-:W-:-:S02]  /*14560*/  IMAD R42, R13, 0x8000, R63 ;  /* 0x000080000d2a7824 */ /* 0x000fc400078e023f */
[----:B------:R-:W4:Y:S02]  /*14570*/  LDL R63, [R1+0x14c] ;  /* 0x00014c00013f7983 */ /* 0x000f240000100800 */
[----:B------:R-:W-:-:S05]  /*14580*/  IMAD.X R5, R10, 0x1, R220, P1 ;  /* 0x000000010a057824 */ /* 0x000fca00008e06dc */
[----:B------:R1:W-:Y:S02]  /*14590*/  LDGSTS.E [R42+0x18a00], [R4.64], P0 ;  /* 0x18a00000042a7fae */ /* 0x0003e40008121848 */
[----:B-1----:R-:W-:-:S05]  /*145a0*/  IADD3 R4, P1, R6, R235, RZ ;  /* 0x000000eb06047210 */ /* 0x002fca0007f3e0ff */
[----:B------:R-:W-:-:S05]  /*145b0*/  IMAD.X R5, R10, 0x1, R236, P1 ;  /* 0x000000010a057824 */ /* 0x000fca00008e06ec */
[----:B------:R1:W-:Y:S02]  /*145c0*/  LDGSTS.E [R42+0x19a00], [R4.64], P0 ;  /* 0x19a00000042a7fae */ /* 0x0003e40008121848 */
[----:B-1----:R-:W-:Y:S02]  /*145d0*/  IADD3 R4, P1, R6, R62, RZ ;  /* 0x0000003e06047210 */ /* 0x002fe40007f3e0ff */
[----:B------:R-:W4:Y:S03]  /*145e0*/  LDL R62, [R1+0x10] ;  /* 0x00001000013e7983 */ /* 0x000f260000100800 */
[----:B--2---:R-:W-:Y:S02]  /*145f0*/  IMAD.X R5, R10, 0x1, R58, P1 ;  /* 0x000000010a057824 */ /* 0x004fe400008e063a */
[----:B------:R-:W2:Y:S04]  /*14600*/  LDL R58, [R1+0x8] ;  /* 0x00000800013a7983 */ /* 0x000ea80000100800 */
[----:B------:R3:W-:Y:S02]  /*14610*/  LDGSTS.E [R42+0x1aa00], [R4.64], P0 ;  /* 0x1aa00000042a7fae */ /* 0x0007e40008121848 */
[----:B---3--:R-:W-:-:S02]  /*14620*/  IADD3 R4, P1, R6, R57, RZ ;  /* 0x0000003906047210 */ /* 0x008fc40007f3e0ff */
        /* <DEDUP_REMOVED lines=16> */
[----:B------:R-:W-:-:S05]  /*14730*/  IMAD.X R5, R10, 0x1, R59, P1 ;  /* 0x000000010a057824 */ /* 0x000fca00008e063b */
[----:B------:R1:W-:Y:S02]  /*14740*/  LDGSTS.E [R42+0x1ea00], [R4.64], P0 ;  /* 0x1ea00000042a7fae */ /* 0x0003e40008121848 */
[----:B-1----:R-:W-:Y:S02]  /*14750*/  IADD3 R4, P1, R6, R48, RZ ;  /* 0x0000003006047210 */ /* 0x002fe40007f3e0ff */
        /* <DEDUP_REMOVED lines=33> */
[----:B-1----:R-:W-:-:S05]  /*14970*/  IADD3 R4, P1, R6, R82, RZ ;  /* 0x0000005206047210 */ /* 0x002fca0007f3e0ff */
[----:B------:R-:W-:-:S05]  /*14980*/  IMAD.X R5, R10, 0x1, R81, P1 ;  /* 0x000000010a057824 */ /* 0x000fca00008e0651 */
[----:B------:R1:W-:Y:S02]  /*14990*/  LDGSTS.E [R42+0x1ec00], [R4.64], P0 ;  /* 0x1ec00000042a7fae */ /* 0x0003e40008121848 */
[----:B-1----:R-:W-:-:S05]  /*149a0*/  IADD3 R4, P1, R6, R80, RZ ;  /* 0x0000005006047210 */ /* 0x002fca0007f3e0ff */
[----:B------:R-:W-:Y:S01]  /*149b0*/  IMAD.X R5, R10, 0x1, R63, P1 ;  /* 0x000000010a057824 */ /* 0x000fe200008e063f */
[----:B------:R-:W-:-:S04]  /*149c0*/  LOP3.LUT R63, R250, 0x70, RZ, 0x3c, !PT ;  /* 0x00000070fa3f7812 */ /* 0x000fc800078e3cff */
        /* <DEDUP_REMOVED lines=14> */
[----:B--2---:R-:W-:-:S05]  /*14ab0*/  IADD3 R4, P1, R6, R58, RZ ;  /* 0x0000003a06047210 */ /* 0x004fca0007f3e0ff */
[----:B---3--:R-:W-:-:S05]  /*14ac0*/  IMAD.X R5, R10, 0x1, R57, P1 ;  /* 0x000000010a057824 */ /* 0x008fca00008e0639 */
[----:B------:R1:W-:Y:S02]  /*14ad0*/  LDGSTS.E [R42+0x1ce00], [R4.64], P0 ;  /* 0x1ce00000042a7fae */ /* 0x0003e40008121848 */
[----:B-1----:R-:W-:-:S05]  /*14ae0*/  IADD3 R4, P1, R6, R56, RZ ;  /* 0x0000003806047210 */ /* 0x002fca0007f3e0ff */
[----:B----4-:R-:W-:-:S05]  /*14af0*/  IMAD.X R5, R10, 0x1, R51, P1 ;  /* 0x000000010a057824 */ /* 0x010fca00008e0633 */
[----:B------:R1:W-:Y:S02]  /*14b00*/  LDGSTS.E [R42+0x1de00], [R4.64], P0 ;  /* 0x1de00000042a7fae */ /* 0x0003e40008121848 */
[----:B-1----:R-:W-:-:S05]  /*14b10*/  IADD3 R4, P1, R6, R50, RZ ;  /* 0x0000003206047210 */ /* 0x002fca0007f3e0ff */
[----:B------:R-:W-:-:S05]  /*14b20*/  IMAD.X R5, R10, 0x1, R49, P1 ;  /* 0x000000010a057824 */ /* 0x000fca00008e0631 */
[----:B------:R1:W-:Y:S01]  /*14b30*/  LDGSTS.E [R42+0x1ee00], [R4.64], P0 ;  /* 0x1ee00000042a7fae */ /* 0x0003e20008121848 */
[----:B------:R-:W-:Y:S01]  /*14b40*/  UIADD3 UR4, UR4, 0x1, URZ ;  /* 0x0000000104047890 */ /* 0x000fe2000fffe03f */
[----:B------:R-:W-:Y:S02]  /*14b50*/  IMAD.MOV.U32 R81, RZ, RZ, c[0x0][0x188] ;  /* 0x00006200ff517624 */ /* 0x000fe400078e00ff */
[----:B------:R-:W-:Y:S02]  /*14b60*/  IMAD.MOV.U32 R80, RZ, RZ, c[0x0][0x18c] ;  /* 0x00006300ff507624 */ /* 0x000fe400078e00ff */
[----:B------:R-:W-:Y:S02]  /*14b70*/  IMAD.SHL.U32 R81, R81, 0x80, RZ ;  /* 0x0000008051517824 */ /* 0x000fe400078e00ff */
[----:B------:R-:W-:Y:S01]  /*14b80*/  IMAD.SHL.U32 R80, R80, 0x80, RZ ;  /* 0x0000008050507824 */ /* 0x000fe200078e00ff */
[----:B-1----:R-:W-:Y:S01]  /*14b90*/  IADD3 R4, P1, R6, R48, RZ ;  /* 0x0000003006047210 */ /* 0x002fe20007f3e0ff */
[----:B------:R-:W-:-:S03]  /*14ba0*/  IMAD.MOV.U32 R48, RZ, RZ, c[0x0][0x18c] ;  /* 0x00006300ff307624 */ /* 0x000fc600078e00ff */
[----:B------:R-:W-:Y:S01]  /*14bb0*/  SHF.R.S32.HI R80, RZ, 0x1f, R80 ;  /* 0x0000001fff507819 */ /* 0x000fe20000011450 */
[----:B------:R-:W-:Y:S01]  /*14bc0*/  IMAD.SHL.U32 R48, R48, 0x80, RZ ;  /* 0x0000008030307824 */ /* 0x000fe200078e00ff */
[----:B------:R-:W-:Y:S01]  /*14bd0*/  SHF.R.S32.HI R81, RZ, 0x1f, R81 ;  /* 0x0000001fff517819 */ /* 0x000fe20000011451 */
[----:B------:R-:W-:Y:S01]  /*14be0*/  UIADD3 UR5, UR5, -0x80, URZ ;  /* 0xffffff8005057890 */ /* 0x000fe2000fffe03f */
[----:B------:R-:W-:Y:S02]  /*14bf0*/  IMAD.X R5, R10, 0x1, R43, P1 ;  /* 0x000000010a057824 */ /* 0x000fe400008e062b */
[----:B------:R-:W-:-:S03]  /*14c00*/  IMAD.MOV.U32 R43, RZ, RZ, c[0x0][0x188] ;  /* 0x00006200ff2b7624 */ /* 0x000fc600078e00ff */
[----:B------:R1:W-:Y:S01]  /*14c10*/  LDGSTS.E [R42+0x1fe00], [R4.64], P0 ;  /* 0x1fe00000042a7fae */ /* 0x0003e20008121848 */
[----:B------:R-:W-:Y:S01]  /*14c20*/  ISETP.NE.U32.AND P0, PT, R7, UR4, PT ;  /* 0x0000000407007c0c */ /* 0x000fe2000bf05070 */
[----:B------:R-:W-:Y:S01]  /*14c30*/  IMAD.SHL.U32 R43, R43, 0x80, RZ ;  /* 0x000000802b2b7824 */ /* 0x000fe200078e00ff */
[C---:B------:R-:W-:Y:S01]  /*14c40*/  LEA R6, P1, R48.reuse, R6, 0x2 ;  /* 0x0000000630067211 */ /* 0x040fe200078210ff */
[----:B------:R-:W0:Y:S01]  /*14c50*/  LDGDEPBAR ;  /* 0x00000000000079af */ /* 0x000e220000000000 */
[----:B------:R-:W-:Y:S02]  /*14c60*/  SHF.L.U64.HI R48, R48, 0x2, R80 ;  /* 0x0000000230307819 */ /* 0x000fe40000010250 */
[C---:B------:R-:W-:Y:S02]  /*14c70*/  LEA R9, P2, R43.reuse, R9, 0x2 ;  /* 0x000000092b097211 */ /* 0x040fe400078410ff */
[----:B------:R-:W-:Y:S01]  /*14c80*/  SHF.L.U64.HI R43, R43, 0x2, R81 ;  /* 0x000000022b2b7819 */ /* 0x000fe20000010251 */
[----:B------:R-:W-:-:S04]  /*14c90*/  IMAD.X R10, R10, 0x1, R48, P1 ;  /* 0x000000010a0a7824 */ /* 0x000fc800008e0630 */
[----:B------:R-:W-:Y:S01]  /*14ca0*/  IMAD.X R8, R8, 0x1, R43, P2 ;  /* 0x0000000108087824 */ /* 0x000fe200010e062b */
[----:B-1----:R-:W-:Y:S01]  /*14cb0*/  @!P0 CALL.REL.NOINC `(.L_x_0) ;  /* 0x0000001000008944 */ /* 0x002fe20003c00000 */
[----:B------:R-:W-:Y:S05]  /*14cc0*/  BRA `(.L_x_1) ;  /* 0xffffb89000007947 */ /* 0x000fea000383ffff */
.L_x_0:
[----:B----4-:R-:W2:Y:S01]  /*14cd0*/  LDL.LU R48, [R1+0x160] ;  /* 0x0001600001307983 */ /* 0x010ea20000300800 */
[----:B------:R-:W-:-:S04]  /*14ce0*/  DEPBAR.LE SB0, 0x0 ;  /* 0x000080000000791a */ /* 0x000fc80000000000 */
[----:B------:R-:W3:Y:S01]  /*14cf0*/  LDL.LU R43, [R1+0x1d0] ;  /* 0x0001d000012b7983 */ /* 0x000ee20000300800 */
[----:B------:R-:W-:Y:S01]  /*14d00*/  IMAD.MOV.U32 R4, RZ, RZ, R72 ;  /* 0x000000ffff047224 */ /* 0x000fe200078e0048 */
[----:B-----5:R-:W-:Y:S01]  /*14d10*/  LOP3.LUT R2, R3, R0, RZ, 0xfc, !PT ;  /* 0x0000000003027212 */ /* 0x020fe200078efcff */
[----:B------:R-:W-:Y:S01]  /*14d20*/  IMAD.MOV.U32 R5, RZ, RZ, R84 ;  /* 0x000000ffff057224 */ /* 0x000fe200078e0054 */
[----:B------:R-:W1:Y:S01]  /*14d30*/  S2R R42, SR_TID.X ;  /* 0x00000000002a7919 */ /* 0x000e620000002100 */
[----:B------:R-:W-:Y:S02]  /*14d40*/  IMAD.MOV.U32 R6, RZ, RZ, R76 ;  /* 0x000000ffff067224 */ /* 0x000fe400078e004c */
[----:B------:R-:W-:Y:S01]  /*14d50*/  IMAD.MOV.U32 R7, RZ, RZ, R44 ;  /* 0x000000ffff077224 */ /* 0x000fe200078e002c */
[----:B------:R-:W-:Y:S01]  /*14d60*/  BAR.SYNC.DEFER_BLOCKING 0x0 ;  /* 0x0000000000007b1d */ /* 0x000fe20000010000 */
[----:B------:R-:W-:Y:S02]  /*14d70*/  IMAD.MOV.U32 R8, RZ, RZ, R73 ;  /* 0x000000ffff087224 */ /* 0x000fe400078e0049 */
[----:B------:R-:W-:-:S02]  /*14d80*/  IMAD.MOV.U32 R9, RZ, RZ, R85 ;  /* 0x000000ffff097224 */ /* 0x000fc400078e0055 */
[----:B------:R-:W-:Y:S02]  /*14d90*/  IMAD.MOV.U32 R10, RZ, RZ, R77 ;  /* 0x000000ffff0a7224 */ /* 0x000fe400078e004d */
[----:B------:R-:W-:Y:S02]  /*14da0*/  IMAD.MOV.U32 R11, RZ, RZ, R45 ;  /* 0x000000ffff0b7224 */ /* 0x000fe400078e002d */
[----:B------:R-:W-:Y:S02]  /*14db0*/  IMAD.MOV.U32 R12, RZ, RZ, R74 ;  /* 0x000000ffff0c7224 */ /* 0x000fe400078e004a */
[----:B------:R-:W-:Y:S02]  /*14dc0*/  IMAD.MOV.U32 R13, RZ, RZ, R86 ;  /* 0x000000ffff0d7224 */ /* 0x000fe400078e0056 */
[----:B------:R-:W-:Y:S02]  /*14dd0*/  IMAD.MOV.U32 R14, RZ, RZ, R78 ;  /* 0x000000ffff0e7224 */ /* 0x000fe400078e004e */
[----:B------:R-:W-:-:S02]  /*14de0*/  IMAD.MOV.U32 R15, RZ, RZ, R46 ;  /* 0x000000ffff0f7224 */ /* 0x000fc400078e002e */
[----:B------:R-:W-:Y:S02]  /*14df0*/  IMAD.MOV.U32 R16, RZ, RZ, R75 ;  /* 0x000000ffff107224 */ /* 0x000fe400078e004b */
[----:B------:R-:W-:Y:S01]  /*14e00*/  IMAD.MOV.U32 R17, RZ, RZ, R87 ;  /* 0x000000ffff117224 */ /* 0x000fe200078e0057 */
[----:B-1----:R-:W-:Y:S01]  /*14e10*/  LOP3.LUT R49, R42, 0x7f, RZ, 0xc0, !PT ;  /* 0x0000007f2a317812 */ /* 0x002fe200078ec0ff */
[----:B------:R-:W-:Y:S02]  /*14e20*/  IMAD.MOV.U32 R18, RZ, RZ, R79 ;  /* 0x000000ffff127224 */ /* 0x000fe400078e004f */
[----:B------:R-:W-:Y:S02]  /*14e30*/  IMAD.MOV.U32 R19, RZ, RZ, R47 ;  /* 0x000000ffff137224 */ /* 0x000fe400078e002f */
        /* <DEDUP_REMOVED lines=9> */
[----:B------:R-:W-:Y:S02]  /*14ed0*/  IMAD.MOV.U32 R53, RZ, RZ, R71 ;  /* 0x000000ffff357224 */ /* 0x000fe400078e0047 */
[----:B------:R-:W-:-:S05]  /*14ee0*/  IMAD.SHL.U32 R42, R42, 0x800, RZ ;  /* 0x000008002a2a7824 */ /* 0x000fca00078e00ff */
[----:B------:R-:W-:-:S05]  /*14ef0*/  LOP3.LUT R42, R42, 0x3000, RZ, 0xc0, !PT ;  /* 0x000030002a2a7812 */ /* 0x000fca00078ec0ff */
[----:B------:R-:W-:-:S05]  /*14f00*/  IMAD R42, R49, 0x10, R42 ;  /* 0x00000010312a7824 */ /* 0x000fca00078e022a */
[C---:B------:R-:W-:Y:S02]  /*14f10*/  LOP3.LUT R44, R42.reuse, 0x20, RZ, 0x3c, !PT ;  /* 0x000000202a2c7812 */ /* 0x040fe400078e3cff */
[----:B------:R-:W-:Y:S01]  /*14f20*/  LOP3.LUT R24, R42, 0x40, RZ, 0x3c, !PT ;  /* 0x000000402a187812 */ /* 0x000fe200078e3cff */
[----:B--2---:R1:W-:Y:S04]  /*14f30*/  STS.128 [R48], R4 ;  /* 0x0000000430007388 */ /* 0x0043e80000000c00 */
[----:B------:R2:W-:Y:S01]  /*14f40*/  STS.128 [R48+0x400], R8 ;  /* 0x0004000830007388 */ /* 0x0005e20000000c00 */
[----:B---3--:R-:W-:-:S03]  /*14f50*/  ISETP.GE.AND P0, PT, R43, c[0x0][0x178], PT ;  /* 0x00005e002b007a0c */ /* 0x008fc60003f06270 */
[----:B------:R-:W-:Y:S01]  /*14f60*/  STS.128 [R48+0x80], R12 ;  /* 0x0000800c30007388 */ /* 0x000fe20000000c00 */
[----:B------:R-:W-:-:S03]  /*14f70*/  ISETP.LT.AND P1, PT, R2, c[0x0][0x17c], !P0 ;  /* 0x00005f0002007a0c */ /* 0x000fc60004721270 */
[----:B------:R3:W-:Y:S04]  /*14f80*/  STS.128 [R48+0x480], R16 ;  /* 0x0004801030007388 */ /* 0x0007e80000000c00 */
[----:B------:R4:W-:Y:S01]  /*14f90*/  STS.128 [R48+0x200], R20 ;  /* 0x0002001430007388 */ /* 0x0009e20000000c00 */
[----:B-1----:R-:W-:Y:S02]  /*14fa0*/  IMAD R4, R43, c[0x0][0x194], RZ ;  /* 0x000065002b047a24 */ /* 0x002fe400078e02ff */
[----:B--2---:R-:W-:Y:S01]  /*14fb0*/  IMAD.MOV.U32 R8, RZ, RZ, R90 ;  /* 0x000000ffff087224 */ /* 0x004fe200078e005a */
[----:B------:R-:W-:Y:S01]  /*14fc0*/  STS.128 [R48+0x600], R32 ;  /* 0x0006002030007388 */ /* 0x000fe20000000c00 */
[----:B------:R-:W-:Y:S01]  /*14fd0*/  IMAD.MOV.U32 R9, RZ, RZ, R70 ;  /* 0x000000ffff097224 */ /* 0x000fe200078e0046 */
[----:B------:R-:W-:Y:S01]  /*14fe0*/  LEA R45, P2, R4, c[0x0][0x170], 0x2 ;  /* 0x00005c00042d7a11 */ /* 0x000fe200078410ff */
[----:B------:R-:W-:-:S02]  /*14ff0*/  IMAD.MOV.U32 R10, RZ, RZ, R66 ;  /* 0x000000ffff0a7224 */ /* 0x000fc400078e0042 */
[----:B------:R-:W-:Y:S01]  /*15000*/  IMAD.MOV.U32 R11, RZ, RZ, R54 ;  /* 0x000000ffff0b7224 */ /* 0x000fe200078e0036 */
[----:B------:R-:W-:Y:S01]  /*15010*/  LEA.HI.X.SX32 R47, R4, c[0x0][0x174], 0x2, P2 ;  /* 0x00005d00042f7a11 */ /* 0x000fe200010f16ff */
[----:B------:R-:W-:Y:S01]  /*15020*/  IMAD.MOV.U32 R54, RZ, RZ, R67 ;  /* 0x000000ffff367224 */ /* 0x000fe200078e0043 */
[C-C-:B---3--:R-:W-:Y:S01]  /*15030*/  LOP3.LUT R19, R3.reuse, 0x4, R0.reuse, 0xfe, !PT ;  /* 0x0000000403137812 */ /* 0x148fe200078efe00 */
[----:B------:R-:W-:Y:S01]  /*15040*/  IMAD R17, R2, c[0x0][0x198], RZ ;  /* 0x0000660002117a24 */ /* 0x000fe200078e02ff */
[----:B------:R-:W-:Y:S01]  /*15050*/  STS.128 [R48+0x280], R8 ;  /* 0x0002800830007388 */ /* 0x000fe20000000c00 */
[----:B----4-:R-:W-:Y:S02]  /*15060*/  LOP3.LUT R21, R42, 0x60, RZ, 0x3c, !PT ;  /* 0x000000602a157812 */ /* 0x010fe400078e3cff */
[--C-:B------:R-:W-:Y:S01]  /*15070*/  LOP3.LUT R20, R3, 0x2, R0.reuse, 0xfe, !PT ;  /* 0x0000000203147812 */ /* 0x100fe200078efe00 */
[----:B------:R-:W-:Y:S04]  /*15080*/  STS.128 [R48+0x680], R52 ;  /* 0x0006803430007388 */ /* 0x000fe80000000c00 */
[----:B------:R-:W-:Y:S01]  /*15090*/  BAR.SYNC.DEFER_BLOCKING 0x0 ;  /* 0x0000000000007b1d */ /* 0x000fe20000010000 */
[----:B------:R-:W-:Y:S01]  /*150a0*/  LEA R16, P2, R17, R45, 0x2 ;  /* 0x0000002d11107211 */ /* 0x000fe200078410ff */
[----:B------:R-:W-:Y:S01]  /*150b0*/  IMAD R39, R19, c[0x0][0x198], RZ ;  /* 0x0000660013277a24 */ /* 0x000fe200078e02ff */
[----:B------:R-:W-:-:S02]  /*150c0*/  LOP3.LUT R18, R3, 0x6, R0, 0xfe, !PT ;  /* 0x0000000603127812 */ /* 0x000fc400078efe00 */
[----:B------:R-:W-:Y:S02]  /*150d0*/  LEA.HI.X.SX32 R17, R17, R47, 0x2, P2 ;  /* 0x0000002f11117211 */ /* 0x000fe400010f16ff */
[C---:B------:R-:W-:Y:S01]  /*150e0*/  ISETP.LT.AND P4, PT, R20.reuse, c[0x0][0x17c], !P0 ;  /* 0x00005f0014007a0c */ /* 0x040fe20004781270 */
[----:B------:R-:W-:Y:S01]  /*150f0*/  IMAD R20, R20, c[0x0][0x198], RZ ;  /* 0x0000660014147a24 */ /* 0x000fe200078e02ff */
[----:B------:R-:W-:Y:S01]  /*15100*/  ISETP.LT.AND P3, PT, R19, c[0x0][0x17c], !P0 ;  /* 0x00005f0013007a0c */ /* 0x000fe20004761270 */
[C---:B------:R-:W-:Y:S01]  /*15110*/  IMAD R41, R18.reuse, c[0x0][0x198], RZ ;  /* 0x0000660012297a24 */ /* 0x040fe200078e02ff */
[----:B------:R-:W-:Y:S02]  /*15120*/  ISETP.LT.AND P2, PT, R18, c[0x0][0x17c], !P0 ;  /* 0x00005f0012007a0c */ /* 0x000fe40004741270 */
[----:B------:R-:W-:Y:S02]  /*15130*/  LEA R36, P6, R20, R45, 0x2 ;  /* 0x0000002d14247211 */ /* 0x000fe400078c10ff */
[----:B------:R-:W-:-:S02]  /*15140*/  LOP3.LUT R2, R3, 0x8, R0, 0xfe, !PT ;  /* 0x0000000803027812 */ /* 0x000fc400078efe00 */
[----:B------:R-:W-:Y:S02]  /*15150*/  LEA.HI.X.SX32 R37, R20, R47, 0x2, P6 ;  /* 0x0000002f14257211 */ /* 0x000fe400030f16ff */
[-C--:B------:R-:W-:Y:S02]  /*15160*/  LEA R38, P5, R39, R45.reuse, 0x2 ;  /* 0x0000002d27267211 */ /* 0x080fe400078a10ff */
[----:B------:R-:W-:Y:S02]  /*15170*/  LEA R40, P6, R41, R45, 0x2 ;  /* 0x0000002d29287211 */ /* 0x000fe400078c10ff */
[-C--:B------:R-:W-:Y:S01]  /*15180*/  LEA.HI.X.SX32 R39, R39, R47.reuse, 0x2, P5 ;  /* 0x0000002f27277211 */ /* 0x080fe200028f16ff */
[----:B------:R-:W1:Y:S01]  /*15190*/  LDS.128 R28, [R42] ;  /* 0x000000002a1c7984 */ /* 0x000e620000000c00 */
[----:B------:R-:W-:-:S03]  /*151a0*/  LEA.HI.X.SX32 R41, R41, R47, 0x2, P6 ;  /* 0x0000002f29297211 */ /* 0x000fc600030f16ff */
[----:B------:R-:W2:Y:S04]  /*151b0*/  LDS.128 R32, [R44] ;  /* 0x000000002c207984 */ /* 0x000ea80000000c00 */
[----:B------:R-:W3:Y:S04]  /*151c0*/  LDS.128 R8, [R24] ;  /* 0x0000000018087984 */ /* 0x000ee80000000c00 */
[----:B------:R-:W4:Y:S04]  /*151d0*/  LDS.128 R4, [R21] ;  /* 0x0000000015047984 */ /* 0x000f280000000c00 */
[----:B------:R1:W4:Y:S04]  /*151e0*/  LDS.128 R12, [R42+0x800] ;  /* 0x000800002a0c7984 */ /* 0x0003280000000c00 */
[----:B------:R-:W-:Y:S04]  /*151f0*/  LDS.128 R24, [R24+0x800] ;  /* 0x0008000018187984 */ /* 0x000fe80000000c00 */
[----:B------:R-:W-:Y:S04]  /*15200*/  LDS.128 R20, [R21+0x800] ;  /* 0x0008000015147984 */ /* 0x000fe80000000c00 */
[----:B-1----:R1:W-:Y:S01]  /*15210*/  @P1 STG.E [R16.64], R28 ;  /* 0x0000001c10001986 */ /* 0x0023e2000c101908 */
[C---:B------:R-:W-:Y:S01]  /*15220*/  ISETP.LT.AND P1, PT, R2.reuse, c[0x0][0x17c], !P0 ;  /* 0x00005f0002007a0c */ /* 0x040fe20004721270 */
[----:B------:R-:W-:-:S02]  /*15230*/  IMAD R2, R2, c[0x0][0x198], RZ ;  /* 0x0000660002027a24 */ /* 0x000fc400078e02ff */
[----:B------:R1:W4:Y:S03]  /*15240*/  LDS.128 R16, [R44+0x800] ;  /* 0x000800002c107984 */ /* 0x0003260000000c00 */
[C---:B------:R-:W-:Y:S01]  /*15250*/  LEA R42, P5, R2.reuse, R45, 0x2 ;  /* 0x0000002d022a7211 */ /* 0x040fe200078a10ff */
[----:B--2---:R2:W-:Y:S03]  /*15260*/  @P4 STG.E [R36.64], R32 ;  /* 0x0000002024004986 */ /* 0x0045e6000c101908 */
[----:B------:R-:W-:Y:S01]  /*15270*/  LEA.HI.X.SX32 R43, R2, R47, 0x2, P5 ;  /* 0x0000002f022b7211 */ /* 0x000fe200028f16ff */
[----:B---3--:R3:W-:Y:S01]  /*15280*/  @P3 STG.E [R38.64], R8 ;  /* 0x0000000826003986 */ /* 0x0087e2000c101908 */
[C-C-:B-1----:R-:W-:Y:S02]  /*15290*/  LOP3.LUT R28, R3.reuse, 0xa, R0.reuse, 0xfe, !PT ;  /* 0x0000000a031c7812 */ /* 0x142fe400078efe00 */
[C-C-:B------:R-:W-:Y:S01]  /*152a0*/  LOP3.LUT R2, R3.reuse, 0xc, R0.reuse, 0xfe, !PT ;  /* 0x0000000c03027812 */ /* 0x140fe200078efe00 */
[----:B----4-:R1:W-:Y:S01]  /*152b0*/  @P2 STG.E [R40.64], R4 ;  /* 0x0000000428002986 */ /* 0x0103e2000c101908 */
[C---:B------:R-:W-:Y:S01]  /*152c0*/  ISETP.LT.AND P2, PT, R28.reuse, c[0x0][0x17c], !P0 ;  /* 0x00005f001c007a0c */ /* 0x040fe20004741270 */
[----:B------:R-:W-:Y:S01]  /*152d0*/  IMAD R44, R28, c[0x0][0x198], RZ ;  /* 0x000066001c2c7a24 */ /* 0x000fe200078e02ff */
[----:B------:R-:W-:Y:S01]  /*152e0*/  LOP3.LUT R28, R3, 0xe, R0, 0xfe, !PT ;  /* 0x0000000e031c7812 */ /* 0x000fe200078efe00 */
[----:B------:R4:W-:Y:S01]  /*152f0*/  @P1 STG.E [R42.64], R12 ;  /* 0x0000000c2a001986 */ /* 0x0009e2000c101908 */
[C---:B------:R-:W-:Y:S01]  /*15300*/  ISETP.LT.AND P3, PT, R2.reuse, c[0x0][0x17c], !P0 ;  /* 0x00005f0002007a0c */ /* 0x040fe20004761270 */
[----:B--2---:R-:W-:Y:S01]  /*15310*/  IMAD R32, R2, c[0x0][0x198], RZ ;  /* 0x0000660002207a24 */ /* 0x004fe200078e02ff */
[----:B------:R-:W-:-:S02]  /*15320*/  LEA R36, P1, R44, R45, 0x2 ;  /* 0x0000002d2c247211 */ /* 0x000fc400078210ff */
[----:B------:R-:W-:Y:S02]  /*15330*/  LOP3.LUT R2, R3, 0x10, R0, 0xfe, !PT ;  /* 0x0000001003027812 */ /* 0x000fe400078efe00 */
[C---:B------:R-:W-:Y:S01]  /*15340*/  ISETP.LT.AND P4, PT, R28.reuse, c[0x0][0x17c], !P0 ;  /* 0x00005f001c007a0c */ /* 0x040fe20004781270 */
[----:B------:R-:W-:Y:S01]  /*15350*/  IMAD R28, R28, c[0x0][0x198], RZ ;  /* 0x000066001c1c7a24 */ /* 0x000fe200078e02ff */
[----:B------:R-:W-:Y:S02]  /*15360*/  LEA.HI.X.SX32 R37, R44, R47, 0x2, P1 ;  /* 0x0000002f2c257211 */ /* 0x000fe400008f16ff */
[C---:B------:R-:W-:Y:S01]  /*15370*/  ISETP.LT.AND P1, PT, R2.reuse, c[0x0][0x17c], !P0 ;  /* 0x00005f0002007a0c */ /* 0x040fe20004721270 */
[----:B------:R-:W-:Y:S01]  /*15380*/  IMAD R2, R2, c[0x0][0x198], RZ ;  /* 0x0000660002027a24 */ /* 0x000fe200078e02ff */
[-C--:B---3--:R-:W-:Y:S02]  /*15390*/  LEA R38, P5, R32, R45.reuse, 0x2 ;  /* 0x0000002d20267211 */ /* 0x088fe400078a10ff */
[----:B-1----:R-:W-:-:S02]  /*153a0*/  LEA R40, P6, R28, R45, 0x2 ;  /* 0x0000002d1c287211 */ /* 0x002fc400078c10ff */
[----:B------:R-:W-:Y:S02]  /*153b0*/  LOP3.LUT R4, R3, 0x12, R0, 0xfe, !PT ;  /* 0x0000001203047812 */ /* 0x000fe400078efe00 */
[-C--:B------:R-:W-:Y:S02]  /*153c0*/  LEA.HI.X.SX32 R39, R32, R47.reuse, 0x2, P5 ;  /* 0x0000002f20277211 */ /* 0x080fe400028f16ff */
[----:B------:R-:W-:Y:S01]  /*153d0*/  LEA.HI.X.SX32 R41, R28, R47, 0x2, P6 ;  /* 0x0000002f1c297211 */ /* 0x000fe200030f16ff */
[----:B------:R-:W-:Y:S01]  /*153e0*/  IMAD R8, R4, c[0x0][0x198], RZ ;  /* 0x0000660004087a24 */ /* 0x000fe200078e02ff */
[----:B------:R1:W-:Y:S01]  /*153f0*/  @P2 STG.E [R36.64], R16 ;  /* 0x0000001024002986 */ /* 0x0003e2000c101908 */
[----:B----4-:R-:W-:-:S03]  /*15400*/  LEA R42, P2, R2, R45, 0x2 ;  /* 0x0000002d022a7211 */ /* 0x010fc600078410ff */
[----:B------:R2:W-:Y:S01]  /*15410*/  @P3 STG.E [R38.64], R24 ;  /* 0x0000001826003986 */ /* 0x0005e2000c101908 */
[----:B------:R-:W-:Y:S02]  /*15420*/  LEA.HI.X.SX32 R43, R2, R47, 0x2, P2 ;  /* 0x0000002f022b7211 */ /* 0x000fe400010f16ff */
[C-C-:B------:R-:W-:Y:S01]  /*15430*/  LOP3.LUT R2, R3.reuse, 0x14, R0.reuse, 0xfe, !PT ;  /* 0x0000001403027812 */ /* 0x140fe200078efe00 */
[----:B------:R3:W-:Y:S01]  /*15440*/  @P4 STG.E [R40.64], R20 ;  /* 0x0000001428004986 */ /* 0x0007e2000c101908 */
[----:B------:R-:W-:Y:S02]  /*15450*/  ISETP.LT.AND P2, PT, R4, c[0x0][0x17c], !P0 ;  /* 0x00005f0004007a0c */ /* 0x000fe40004741270 */
[----:B------:R-:W-:Y:S01]  /*15460*/  LOP3.LUT R4, R3, 0x16, R0, 0xfe, !PT ;  /* 0x0000001603047812 */ /* 0x000fe200078efe00 */
[----:B------:R4:W-:Y:S01]  /*15470*/  @P1 STG.E [R42.64], R29 ;  /* 0x0000001d2a001986 */ /* 0x0009e2000c101908 */
[C---:B------:R-:W-:Y:S01]  /*15480*/  ISETP.LT.AND P3, PT, R2.reuse, c[0x0][0x17c], !P0 ;  /* 0x00005f0002007a0c */ /* 0x040fe20004761270 */
[----:B------:R-:W-:Y:S01]  /*15490*/  IMAD R12, R2, c[0x0][0x198], RZ ;  /* 0x00006600020c7a24 */ /* 0x000fe200078e02ff */
[----:B-1----:R-:W-:-:S02]  /*154a0*/  LEA R36, P1, R8, R45, 0x2 ;  /* 0x0000002d08247211 */ /* 0x002fc400078210ff */
[----:B------:R-:W-:Y:S02]  /*154b0*/  LOP3.LUT R2, R3, 0x18, R0, 0xfe, !PT ;  /* 0x0000001803027812 */ /* 0x000fe400078efe00 */
[C---:B------:R-:W-:Y:S01]  /*154c0*/  ISETP.LT.AND P4, PT, R4.reuse, c[0x0][0x17c], !P0 ;  /* 0x00005f0004007a0c */ /* 0x040fe20004781270 */
[----:B------:R-:W-:Y:S01]  /*154d0*/  IMAD R4, R4, c[0x0][0x198], RZ ;  /* 0x0000660004047a24 */ /* 0x000fe200078e02ff */
[----:B------:R-:W-:Y:S02]  /*154e0*/  LEA.HI.X.SX32 R37, R8, R47, 0x2, P1 ;  /* 0x0000002f08257211 */ /* 0x000fe400008f16ff */
[C---:B------:R-:W-:Y:S01]  /*154f0*/  ISETP.LT.AND P1, PT, R2.reuse, c[0x0][0x17c], !P0 ;  /* 0x00005f0002007a0c */ /* 0x040fe20004721270 */
[----:B------:R-:W-:Y:S01]  /*15500*/  IMAD R2, R2, c[0x0][0x198], RZ ;  /* 0x0000660002027a24 */ /* 0x000fe200078e02ff */
[-C--:B------:R-:W-:Y:S01]  /*15510*/  LEA R28, P6, R4, R45.reuse, 0x2 ;  /* 0x0000002d041c7211 */ /* 0x080fe200078c10ff */
[----:B------:R-:W-:Y:S01]  /*15520*/  @P2 STG.E [R36.64], R33 ;  /* 0x0000002124002986 */ /* 0x000fe2000c101908 */
[----:B--2---:R-:W-:-:S02]  /*15530*/  LEA R38, P5, R12, R45, 0x2 ;  /* 0x0000002d0c267211 */ /* 0x004fc400078a10ff */
[----:B---3--:R-:W-:Y:S02]  /*15540*/  LEA R40, P2, R2, R45, 0x2 ;  /* 0x0000002d02287211 */ /* 0x008fe400078410ff */
[-C--:B----4-:R-:W-:Y:S02]  /*15550*/  LEA.HI.X.SX32 R29, R4, R47.reuse, 0x2, P6 ;  /* 0x0000002f041d7211 */ /* 0x090fe400030f16ff */
[C-C-:B------:R-:W-:Y:S02]  /*15560*/  LOP3.LUT R4, R3.reuse, 0x1a, R0.reuse, 0xfe, !PT ;  /* 0x0000001a03047812 */ /* 0x140fe400078efe00 */
[-C--:B------:R-:W-:Y:S02]  /*15570*/  LEA.HI.X.SX32 R39, R12, R47.reuse, 0x2, P5 ;  /* 0x0000002f0c277211 */ /* 0x080fe400028f16ff */
[----:B------:R-:W-:Y:S01]  /*15580*/  LEA.HI.X.SX32 R41, R2, R47, 0x2, P2 ;  /* 0x0000002f02297211 */ /* 0x000fe200010f16ff */
[C---:B------:R-:W-:Y:S01]  /*15590*/  IMAD R12, R4.reuse, c[0x0][0x198], RZ ;  /* 0x00006600040c7a24 */ /* 0x040fe200078e02ff */
[----:B------:R-:W-:Y:S01]  /*155a0*/  LOP3.LUT R2, R3, 0x1c, R0, 0xfe, !PT ;  /* 0x0000001c03027812 */ /* 0x000fe200078efe00 */
[----:B------:R1:W-:Y:S01]  /*155b0*/  @P3 STG.E [R38.64], R9 ;  /* 0x0000000926003986 */ /* 0x0003e2000c101908 */
[----:B------:R-:W-:-:S02]  /*155c0*/  ISETP.LT.AND P2, PT, R4, c[0x0][0x17c], !P0 ;  /* 0x00005f0004007a0c */ /* 0x000fc40004741270 */
[----:B------:R-:W-:Y:S01]  /*155d0*/  LEA R8, P5, R12, R45, 0x2 ;  /* 0x0000002d0c087211 */ /* 0x000fe200078a10ff */
[----:B------:R2:W-:Y:S01]  /*155e0*/  @P4 STG.E [R28.64], R5 ;  /* 0x000000051c004986 */ /* 0x0005e2000c101908 */
[C---:B------:R-:W-:Y:S01]  /*155f0*/  IMAD R16, R2.reuse, c[0x0][0x198], RZ ;  /* 0x0000660002107a24 */ /* 0x040fe200078e02ff */
[C-C-:B------:R-:W-:Y:S02]  /*15600*/  LOP3.LUT R4, R3.reuse, 0x1e, R0.reuse, 0xfe, !PT ;  /* 0x0000001e03047812 */ /* 0x140fe400078efe00 */
[----:B------:R3:W-:Y:S01]  /*15610*/  @P1 STG.E [R40.64], R13 ;  /* 0x0000000d28001986 */ /* 0x0007e2000c101908 */
[----:B------:R-:W-:Y:S02]  /*15620*/  ISETP.LT.AND P1, PT, R2, c[0x0][0x17c], !P0 ;  /* 0x00005f0002007a0c */ /* 0x000fe40004721270 */
[----:B------:R-:W-:Y:S01]  /*15630*/  LOP3.LUT R2, R3, 0x20, R0, 0xfe, !PT ;  /* 0x0000002003027812 */ /* 0x000fe200078efe00 */
[----:B------:R-:W-:Y:S01]  /*15640*/  IMAD R20, R4, c[0x0][0x198], RZ ;  /* 0x0000660004147a24 */ /* 0x000fe200078e02ff */
[----:B-1----:R-:W-:-:S02]  /*15650*/  LEA.HI.X.SX32 R9, R12, R47, 0x2, P5 ;  /* 0x0000002f0c097211 */ /* 0x002fc400028f16ff */
[----:B------:R-:W-:Y:S01]  /*15660*/  ISETP.LT.AND P3, PT, R4, c[0x0][0x17c], !P0 ;  /* 0x00005f0004007a0c */ /* 0x000fe20004761270 */
[C---:B------:R-:W-:Y:S01]  /*15670*/  IMAD R24, R2.reuse, c[0x0][0x198], RZ ;  /* 0x0000660002187a24 */ /* 0x040fe200078e02ff */
[----:B------:R-:W-:Y:S01]  /*15680*/  ISETP.LT.AND P5, PT, R2, c[0x0][0x17c], !P0 ;  /* 0x00005f0002007a0c */ /* 0x000fe200047a1270 */
[----:B------:R1:W-:Y:S01]  /*15690*/  @P2 STG.E [R8.64], R17 ;  /* 0x0000001108002986 */ /* 0x0003e2000c101908 */
[-C--:B------:R-:W-:Y:S02]  /*156a0*/  LEA R4, P4, R16, R45.reuse, 0x2 ;  /* 0x0000002d10047211 */ /* 0x080fe400078810ff */
[-C--:B--2---:R-:W-:Y:S02]  /*156b0*/  LEA R28, P2, R24, R45.reuse, 0x2 ;  /* 0x0000002d181c7211 */ /* 0x084fe400078410ff */
[----:B------:R-:W-:Y:S02]  /*156c0*/  LOP3.LUT R2, R3, 0x22, R0, 0xfe, !PT ;  /* 0x0000002203027812 */ /* 0x000fe400078efe00 */
[----:B------:R-:W-:-:S02]  /*156d0*/  LEA R12, P6, R20, R45, 0x2 ;  /* 0x0000002d140c7211 */ /* 0x000fc400078c10ff */
[-C--:B------:R-:W-:Y:S02]  /*156e0*/  LEA.HI.X.SX32 R5, R16, R47.reuse, 0x2, P4 ;  /* 0x0000002f10057211 */ /* 0x080fe400020f16ff */
[-C--:B------:R-:W-:Y:S01]  /*156f0*/  LEA.HI.X.SX32 R29, R24, R47.reuse, 0x2, P2 ;  /* 0x0000002f181d7211 */ /* 0x080fe200010f16ff */
[----:B------:R-:W-:Y:S01]  /*15700*/  IMAD R24, R2, c[0x0][0x198], RZ ;  /* 0x0000660002187a24 */ /* 0x000fe200078e02ff */
[----:B---3--:R-:W-:Y:S01]  /*15710*/  LEA.HI.X.SX32 R13, R20, R47, 0x2, P6 ;  /* 0x0000002f140d7211 */ /* 0x008fe200030f16ff */
[----:B------:R-:W-:Y:S01]  /*15720*/  @P1 STG.E [R4.64], R25 ;  /* 0x0000001904001986 */ /* 0x000fe2000c101908 */
[----:B------:R-:W-:Y:S02]  /*15730*/  ISETP.LT.AND P4, PT, R2, c[0x0][0x17c], !P0 ;  /* 0x00005f0002007a0c */ /* 0x000fe40004781270 */
[C-C-:B------:R-:W-:Y:S01]  /*15740*/  LOP3.LUT R20, R3.reuse, 0x24, R0.reuse, 0xfe, !PT ;  /* 0x0000002403147812 */ /* 0x140fe200078efe00 */
[----:B------:R2:W-:Y:S01]  /*15750*/  @P3 STG.E [R12.64], R21 ;  /* 0x000000150c003986 */ /* 0x0005e2000c101908 */
[----:B-1----:R-:W-:-:S02]  /*15760*/  LOP3.LUT R17, R3, 0x26, R0, 0xfe, !PT ;  /* 0x0000002603117812 */ /* 0x002fc400078efe00 */
[----:B------:R-:W-:Y:S01]  /*15770*/  LEA R8, P2, R24, R45, 0x2 ;  /* 0x0000002d18087211 */ /* 0x000fe200078410ff */
[----:B------:R1:W-:Y:S01]  /*15780*/  @P5 STG.E [R28.64], R30 ;  /* 0x0000001e1c005986 */ /* 0x0003e2000c101908 */
[C---:B------:R-:W-:Y:S01]  /*15790*/  ISETP.LT.AND P1, PT, R20.reuse, c[0x0][0x17c], !P0 ;  /* 0x00005f0014007a0c */ /* 0x040fe20004721270 */
[----:B------:R-:W-:Y:S01]  /*157a0*/  IMAD R20, R20, c[0x0][0x198], RZ ;  /* 0x0000660014147a24 */ /* 0x000fe200078e02ff */
[--C-:B------:R-:W-:Y:S02]  /*157b0*/  LOP3.LUT R16, R3, 0x28, R0.reuse, 0xfe, !PT ;  /* 0x0000002803107812 */ /* 0x100fe400078efe00 */
[----:B------:R-:W-:Y:S02]  /*157c0*/  LEA.HI.X.SX32 R9, R24, R47, 0x2, P2 ;  /* 0x0000002f18097211 */ /* 0x000fe400010f16ff */
[C---:B------:R-:W-:Y:S01]  /*157d0*/  ISETP.LT.AND P3, PT, R17.reuse, c[0x0][0x17c], !P0 ;  /* 0x00005f0011007a0c */ /* 0x040fe20004761270 */
[----:B------:R-:W-:Y:S01]  /*157e0*/  IMAD R17, R17, c[0x0][0x198], RZ ;  /* 0x0000660011117a24 */ /* 0x000fe200078e02ff */
[----:B------:R-:W-:Y:S01]  /*157f0*/  LOP3.LUT R2, R3, 0x2a, R0, 0xfe, !PT ;  /* 0x0000002a03027812 */ /* 0x000fe200078efe00 */
[----:B--2---:R-:W-:Y:S01]  /*15800*/  IMAD R21, R16, c[0x0][0x198], RZ ;  /* 0x0000660010157a24 */ /* 0x004fe200078e02ff */
[-C--:B------:R-:W-:Y:S01]  /*15810*/  LEA R4, P6, R20, R45.reuse, 0x2 ;  /* 0x0000002d14047211 */ /* 0x080fe200078c10ff */
[----:B------:R2:W-:Y:S01]  /*15820*/  @P4 STG.E [R8.64], R34 ;  /* 0x0000002208004986 */ /* 0x0005e2000c101908 */
[----:B------:R-:W-:Y:S01]  /*15830*/  ISETP.LT.AND P2, PT, R16, c[0x0][0x17c], !P0 ;  /* 0x00005f0010007a0c */ /* 0x000fe20004741270 */
[----:B------:R-:W-:Y:S01]  /*15840*/  IMAD R24, R2, c[0x0][0x198], RZ ;  /* 0x0000660002187a24 */ /* 0x000fe200078e02ff */
[----:B------:R-:W-:-:S02]  /*15850*/  LEA R12, P4, R17, R45, 0x2 ;  /* 0x0000002d110c7211 */ /* 0x000fc400078810ff */
[----:B------:R-:W-:Y:S02]  /*15860*/  LEA.HI.X.SX32 R5, R20, R47, 0x2, P6 ;  /* 0x0000002f14057211 */ /* 0x000fe400030f16ff */
[----:B------:R-:W-:Y:S02]  /*15870*/  ISETP.LT.AND P6, PT, R2, c[0x0][0x17c], !P0 ;  /* 0x00005f0002007a0c */ /* 0x000fe400047c1270 */
[----:B------:R-:W-:Y:S01]  /*15880*/  LEA R16, P5, R21, R45, 0x2 ;  /* 0x0000002d15107211 */ /* 0x000fe200078a10ff */
[----:B------:R-:W-:Y:S01]  /*15890*/  @P1 STG.E [R4.64], R10 ;  /* 0x0000000a04001986 */ /* 0x000fe2000c101908 */
[----:B------:R-:W-:Y:S02]  /*158a0*/  LEA.HI.X.SX32 R13, R17, R47, 0x2, P4 ;  /* 0x0000002f110d7211 */ /* 0x000fe400020f16ff */
[----:B------:R-:W-:Y:S02]  /*158b0*/  LEA R20, P4, R24, R45, 0x2 ;  /* 0x0000002d18147211 */ /* 0x000fe400078810ff */
[C-C-:B-1----:R-:W-:Y:S01]  /*158c0*/  LOP3.LUT R29, R3.reuse, 0x2c, R0.reuse, 0xfe, !PT ;  /* 0x0000002c031d7812 */ /* 0x142fe200078efe00 */
[----:B------:R1:W-:Y:S01]  /*158d0*/  @P3 STG.E [R12.64], R6 ;  /* 0x000000060c003986 */ /* 0x0003e2000c101908 */
[----:B--2---:R-:W-:-:S02]  /*158e0*/  LOP3.LUT R9, R3, 0x2e, R0, 0xfe, !PT ;  /* 0x0000002e03097812 */ /* 0x004fc400078efe00 */
[-C--:B------:R-:W-:Y:S02]  /*158f0*/  LEA.HI.X.SX32 R17, R21, R47.reuse, 0x2, P5 ;  /* 0x0000002f15117211 */ /* 0x080fe400028f16ff */
[----:B------:R-:W-:Y:S02]  /*15900*/  LEA.HI.X.SX32 R21, R24, R47, 0x2, P4 ;  /* 0x0000002f18157211 */ /* 0x000fe400020f16ff */
[C---:B------:R-:W-:Y:S01]  /*15910*/  ISETP.LT.AND P1, PT, R29.reuse, c[0x0][0x17c], !P0 ;  /* 0x00005f001d007a0c */ /* 0x040fe20004721270 */
[----:B------:R-:W-:Y:S01]  /*15920*/  IMAD R29, R29, c[0x0][0x198], RZ ;  /* 0x000066001d1d7a24 */ /* 0x000fe200078e02ff */
[C-C-:B------:R-:W-:Y:S01]  /*15930*/  LOP3.LUT R8, R3.reuse, 0x30, R0.reuse, 0xfe, !PT ;  /* 0x0000003003087812 */ /* 0x140fe200078efe00 */
[----:B------:R2:W-:Y:S01]  /*15940*/  @P2 STG.E [R16.64], R14 ;  /* 0x0000000e10002986 */ /* 0x0005e2000c101908 */
[----:B------:R-:W-:Y:S02]  /*15950*/  LOP3.LUT R2, R3, 0x32, R0, 0xfe, !PT ;  /* 0x0000003203027812 */ /* 0x000fe400078efe00 */
[C---:B------:R-:W-:Y:S01]  /*15960*/  ISETP.LT.AND P3, PT, R9.reuse, c[0x0][0x17c], !P0 ;  /* 0x00005f0009007a0c */ /* 0x040fe20004761270 */
[----:B------:R-:W-:Y:S01]  /*15970*/  IMAD R9, R9, c[0x0][0x198], RZ ;  /* 0x0000660009097a24 */ /* 0x000fe200078e02ff */
[----:B------:R3:W-:Y:S01]  /*15980*/  @P6 STG.E [R20.64], R18 ;  /* 0x0000001214006986 */ /* 0x0007e2000c101908 */
[----:B-1----:R-:W-:Y:S01]  /*15990*/  IMAD R13, R8, c[0x0][0x198], RZ ;  /* 0x00006600080d7a24 */ /* 0x002fe200078e02ff */
[----:B------:R-:W-:-:S02]  /*159a0*/  LEA R4, P6, R29, R45, 0x2 ;  /* 0x0000002d1d047211 */ /* 0x000fc400078c10ff */
[C---:B------:R-:W-:Y:S02]  /*159b0*/  ISETP.LT.AND P4, PT, R2.reuse, c[0x0][0x17c], !P0 ;  /* 0x00005f0002007a0c */ /* 0x040fe40004781270 */
[--C-:B------:R-:W-:Y:S01]  /*159c0*/  LOP3.LUT R28, R3, 0x34, R0.reuse, 0xfe, !PT ;  /* 0x00000034031c7812 */ /* 0x100fe200078efe00 */
[----:B--2---:R-:W-:Y:S01]  /*159d0*/  IMAD R14, R2, c[0x0][0x198], RZ ;  /* 0x00006600020e7a24 */ /* 0x004fe200078e02ff */
[----:B------:R-:W-:Y:S02]  /*159e0*/  LEA R2, P5, R9, R45, 0x2 ;  /* 0x0000002d09027211 */ /* 0x000fe400078a10ff */
[C-C-:B------:R-:W-:Y:S02]  /*159f0*/  LOP3.LUT R25, R3.reuse, 0x36, R0.reuse, 0xfe, !PT ;  /* 0x0000003603197812 */ /* 0x140fe400078efe00 */
[C-C-:B------:R-:W-:Y:S02]  /*15a00*/  LOP3.LUT R24, R3.reuse, 0x38, R0.reuse, 0xfe, !PT ;  /* 0x0000003803187812 */ /* 0x140fe400078efe00 */
[----:B------:R-:W-:-:S02]  /*15a10*/  LOP3.LUT R10, R3, 0x3a, R0, 0xfe, !PT ;  /* 0x0000003a030a7812 */ /* 0x000fc400078efe00 */
[--C-:B------:R-:W-:Y:S02]  /*15a20*/  LOP3.LUT R6, R3, 0x3c, R0.reuse, 0xfe, !PT ;  /* 0x0000003c03067812 */ /* 0x100fe400078efe00 */
[----:B------:R-:W-:Y:S02]  /*15a30*/  ISETP.LT.AND P2, PT, R8, c[0x0][0x17c], !P0 ;  /* 0x00005f0008007a0c */ /* 0x000fe40004741270 */
[----:B------:R-:W-:Y:S01]  /*15a40*/  LEA.HI.X.SX32 R5, R29, R47, 0x2, P6 ;  /* 0x0000002f1d057211 */ /* 0x000fe200030f16ff */
[----:B------:R-:W-:Y:S01]  /*15a50*/  IMAD R17, R6, c[0x0][0x198], RZ ;  /* 0x0000660006117a24 */ /* 0x000fe200078e02ff */
[----:B------:R-:W-:Y:S02]  /*15a60*/  LOP3.LUT R0, R3, 0x3e, R0, 0xfe, !PT ;  /* 0x0000003e03007812 */ /* 0x000fe400078efe00 */
[----:B------:R-:W-:Y:S01]  /*15a70*/  LEA R8, P6, R13, R45, 0x2 ;  /* 0x0000002d0d087211 */ /* 0x000fe200078c10ff */
[----:B------:R-:W-:Y:S01]  /*15a80*/  @P1 STG.E [R4.64], R26 ;  /* 0x0000001a04001986 */ /* 0x000fe2000c101908 */
[----:B------:R-:W-:Y:S01]  /*15a90*/  LEA.HI.X.SX32 R3, R9, R47, 0x2, P5 ;  /* 0x0000002f09037211 */ /* 0x000fe200028f16ff */
[----:B---3--:R-:W-:Y:S01]  /*15aa0*/  IMAD R18, R0, c[0x0][0x198], RZ ;  /* 0x0000660000127a24 */ /* 0x008fe200078e02ff */
[----:B------:R-:W-:-:S02]  /*15ab0*/  LEA R12, P5, R14, R45, 0x2 ;  /* 0x0000002d0e0c7211 */ /* 0x000fc400078a10ff */
[-C--:B------:R-:W-:Y:S01]  /*15ac0*/  LEA.HI.X.SX32 R9, R13, R47.reuse, 0x2, P6 ;  /* 0x0000002f0d097211 */ /* 0x080fe200030f16ff */
[----:B------:R1:W-:Y:S01]  /*15ad0*/  @P3 STG.E [R2.64], R22 ;  /* 0x0000001602003986 */ /* 0x0003e2000c101908 */
[----:B------:R-:W-:Y:S01]  /*15ae0*/  LEA.HI.X.SX32 R13, R14, R47, 0x2, P5 ;  /* 0x0000002f0e0d7211 */ /* 0x000fe200028f16ff */
[----:B------:R-:W-:Y:S01]  /*15af0*/  IMAD R14, R10, c[0x0][0x198], RZ ;  /* 0x000066000a0e7a24 */ /* 0x000fe200078e02ff */
[C---:B------:R-:W-:Y:S01]  /*15b00*/  ISETP.LT.AND P5, PT, R28.reuse, c[0x0][0x17c], !P0 ;  /* 0x00005f001c007a0c */ /* 0x040fe200047a1270 */
[----:B------:R-:W-:Y:S01]  /*15b10*/  IMAD R28, R28, c[0x0][0x198], RZ ;  /* 0x000066001c1c7a24 */ /* 0x000fe200078e02ff */
[C---:B------:R-:W-:Y:S01]  /*15b20*/  ISETP.LT.AND P3, PT, R24.reuse, c[0x0][0x17c], !P0 ;  /* 0x00005f0018007a0c */ /* 0x040fe20004761270 */
[----:B------:R-:W-:Y:S01]  /*15b30*/  IMAD R24, R24, c[0x0][0x198], RZ ;  /* 0x0000660018187a24 */ /* 0x000fe200078e02ff */
[----:B------:R2:W-:Y:S04]  /*15b40*/  @P2 STG.E [R8.64], R31 ;  /* 0x0000001f08002986 */ /* 0x0005e8000c101908 */
[----:B------:R3:W-:Y:S01]  /*15b50*/  @P4 STG.E [R12.64], R35 ;  /* 0x000000230c004986 */ /* 0x0007e2000c101908 */
[----:B-1----:R-:W-:-:S02]  /*15b60*/  LEA R2, P1, R28, R45, 0x2 ;  /* 0x0000002d1c027211 */ /* 0x002fc400078210ff */
[C---:B------:R-:W-:Y:S01]  /*15b70*/  ISETP.LT.AND P4, PT, R25.reuse, c[0x0][0x17c], !P0 ;  /* 0x00005f0019007a0c */ /* 0x040fe20004781270 */
[----:B------:R-:W-:Y:S01]  /*15b80*/  IMAD R25, R25, c[0x0][0x198], RZ ;  /* 0x0000660019197a24 */ /* 0x000fe200078e02ff */
[----:B------:R-:W-:Y:S02]  /*15b90*/  LEA.HI.X.SX32 R3, R28, R47, 0x2, P1 ;  /* 0x0000002f1c037211 */ /* 0x000fe400008f16ff */
[-C--:B--2---:R-:W-:Y:S02]  /*15ba0*/  LEA R8, P2, R24, R45.reuse, 0x2 ;  /* 0x0000002d18087211 */ /* 0x084fe400078410ff */
[-C--:B------:R-:W-:Y:S01]  /*15bb0*/  LEA R4, P6, R25, R45.reuse, 0x2 ;  /* 0x0000002d19047211 */ /* 0x080fe200078c10ff */
[----:B------:R1:W-:Y:S01]  /*15bc0*/  @P5 STG.E [R2.64], R11 ;  /* 0x0000000b02005986 */ /* 0x0003e2000c101908 */
[----:B---3--:R-:W-:Y:S02]  /*15bd0*/  LEA R12, P1, R14, R45, 0x2 ;  /* 0x0000002d0e0c7211 */ /* 0x008fe400078210ff */
[----:B------:R-:W-:-:S02]  /*15be0*/  LEA.HI.X.SX32 R9, R24, R47, 0x2, P2 ;  /* 0x0000002f18097211 */ /* 0x000fc400010f16ff */
[----:B------:R-:W-:Y:S02]  /*15bf0*/  ISETP.LT.AND P2, PT, R10, c[0x0][0x17c], !P0 ;  /* 0x00005f000a007a0c */ /* 0x000fe40004741270 */
[-C--:B------:R-:W-:Y:S02]  /*15c00*/  LEA.HI.X.SX32 R13, R14, R47.reuse, 0x2, P1 ;  /* 0x0000002f0e0d7211 */ /* 0x080fe400008f16ff */
[----:B------:R-:W-:Y:S02]  /*15c10*/  ISETP.LT.AND P1, PT, R6, c[0x0][0x17c], !P0 ;  /* 0x00005f0006007a0c */ /* 0x000fe40004721270 */
[----:B------:R-:W-:Y:S02]  /*15c20*/  ISETP.LT.AND P0, PT, R0, c[0x0][0x17c], !P0 ;  /* 0x00005f0000007a0c */ /* 0x000fe40004701270 */
[----:B------:R-:W-:Y:S02]  /*15c30*/  LEA.HI.X.SX32 R5, R25, R47, 0x2, P6 ;  /* 0x0000002f19057211 */ /* 0x000fe400030f16ff */
[----:B------:R-:W-:-:S03]  /*15c40*/  LEA R16, P6, R17, R45, 0x2 ;  /* 0x0000002d11107211 */ /* 0x000fc600078c10ff */
[----:B------:R1:W-:Y:S01]  /*15c50*/  @P4 STG.E [R4.64], R7 ;  /* 0x0000000704004986 */ /* 0x0003e2000c101908 */
[----:B------:R-:W-:Y:S02]  /*15c60*/  LEA.HI.X.SX32 R17, R17, R47, 0x2, P6 ;  /* 0x0000002f11117211 */ /* 0x000fe400030f16ff */
[C---:B------:R-:W-:Y:S01]  /*15c70*/  LEA R20, P6, R18.reuse, R45, 0x2 ;  /* 0x0000002d12147211 */ /* 0x040fe200078c10ff */
[----:B------:R1:W-:Y:S03]  /*15c80*/  @P3 STG.E [R8.64], R15 ;  /* 0x0000000f08003986 */ /* 0x0003e6000c101908 */
[----:B------:R-:W-:Y:S01]  /*15c90*/  LEA.HI.X.SX32 R21, R18, R47, 0x2, P6 ;  /* 0x0000002f12157211 */ /* 0x000fe200030f16ff */
[----:B------:R1:W-:Y:S04]  /*15ca0*/  @P2 STG.E [R12.64], R19 ;  /* 0x000000130c002986 */ /* 0x0003e8000c101908 */
[----:B------:R1:W-:Y:S01]  /*15cb0*/  @P1 STG.E [R16.64], R27 ;  /* 0x0000001b10001986 */ /* 0x0003e2000c101908 */
[----:B------:R-:W-:Y:S05]  /*15cc0*/  @!P0 EXIT ;  /* 0x000000000000894d */ /* 0x000fea0003800000 */
[----:B------:R-:W-:Y:S01]  /*15cd0*/  STG.E [R20.64], R23 ;  /* 0x0000001714007986 */ /* 0x000fe2000c101908 */
[----:B------:R-:W-:Y:S05]  /*15ce0*/  EXIT ;  /* 0x000000000000794d */ /* 0x000fea0003800000 */
.L_x_2:
[----:B------:R-:W-:-:S00]  /*15cf0*/  BRA `(.L_x_2) ;  /* 0xfffffff000007947 */ /* 0x000fc0000383ffff */
[----:B------:R-:W-:-:S00]  /*15d00*/  NOP ;  /* 0x0000000000007918 */ /* 0x000fc00000000000 */
[----:B------:R-:W-:-:S00]  /*15d10*/  NOP ;  /* 0x0000000000007918 */ /* 0x000fc00000000000 */
[----:B------:R-:W-:-:S00]  /*15d20*/  NOP ;  /* 0x0000000000007918 */ /* 0x000fc00000000000 */
[----:B------:R-:W-:-:S00]  /*15d30*/  NOP ;  /* 0x0000000000007918 */ /* 0x000fc00000000000 */
[----:B------:R-:W-:-:S00]  /*15d40*/  NOP ;  /* 0x0000000000007918 */ /* 0x000fc00000000000 */
[----:B------:R-:W-:-:S00]  /*15d50*/  NOP ;  /* 0x0000000000007918 */ /* 0x000fc00000000000 */
[----:B------:R-:W-:-:S00]  /*15d60*/  NOP ;  /* 0x0000000000007918 */ /* 0x000fc00000000000 */
[----:B------:R-:W-:-:S00]  /*15d70*/  NOP ;  /* 0x0000000000007918 */ /* 0x000fc00000000000 */
.L_x_3:


//--------------------- .nv.shared.matmul_kernel  --------------------------
	.section	.nv.shared.matmul_kernel,"aw",@nobits
	.sectionflags	@""
	.align	16
